	.target	sm_90a

	.elftype	@"ET_EXEC"


//--------------------- .note.nv.tkinfo           --------------------------
	.section	.note.nv.tkinfo,"",@"SHT_NOTE"
	.sectionflags	@"SHF_NOTE_NV_TKINFO"
	.tkinfo
        /*0018*/ 	.word	0x00000002
        /*0030*/ 	.string	""
        /*0030*/ 	.string	"ptxas"
        /*0030*/ 	.string	"Cuda compilation tools, release 13.0, V13.0.88"
        /*0030*/ 	.string	"Build cuda_13.0.r13.0/compiler.36424714_0"
        /*0030*/ 	.string	"-arch sm_90a -m 64 "



//--------------------- .note.nv.cuinfo           --------------------------
	.section	.note.nv.cuinfo,"",@"SHT_NOTE"
	.sectionflags	@"SHF_NOTE_NV_CUINFO"
        /*0018*/ 	.short	0x0002
        /*001a*/ 	.short	0x005a
        /*001c*/ 	.short	0x0082
	.zero		2


//--------------------- .nv.info                  --------------------------
	.section	.nv.info,"",@"SHT_CUDA_INFO"
	.align	4


	//----- nvinfo : EIATTR_REGCOUNT
	.align		4
        /*0000*/ 	.byte	0x04, 0x2f
        /*0002*/ 	.short	(.L_15 - .L_14)
	.align		4
.L_14:
        /*0004*/ 	.word	index@(_ZN7cutlass13device_kernelINS_4gemm6kernel13GemmUniversalINS1_17GroupProblemShapeIN4cute5tupleIJiiiEEEEENS1_10collective13CollectiveMmaINS1_39MainloopSm90ArrayTmaGmmaWarpSpecializedILi6ENS6_IJNS5_1CILi1EEESD_SD_EEENS1_40KernelPtrArrayTmaWarpSpecializedPingpongEEENS6_IJNSC_ILi128EEESH_NSC_ILi64EEEEEENS_6half_tEPNS6_IJlSD_NSC_ILi0EEEEEESK_SN_NS5_8TiledMMAINS5_8MMA_AtomIJNS5_4SM904GMMA26MMA_64x128x16_F32F16F16_SSILNSR_5MajorE0ELST_0ELNSR_7ScaleInE1ELSU_1EEEEEENS5_6LayoutISE_NS6_IJSL_SL_SL_EEEEENS6_IJNS5_10UnderscoreES10_S10_EEEEENS5_13SM90_TMA_LOADENS5_14ComposedLayoutINS5_7SwizzleILi3ELi4ELi3EEENS5_18smem_ptr_flag_bitsILi16EEENSX_INS6_IJNSC_ILi8EEESI_EEENS6_IJSI_SD_EEEEEEEvNS5_8identityES13_S1D_vS1E_EENS_8epilogue10collective18CollectiveEpilogueINS1G_30Sm90PtrArrayTmaWarpSpecializedILi4ELi2ELi16ELb1ELb0ELi2EEEJSJ_NS6_IJSI_NSC_ILi32EEEEEESK_PNS6_IJSD_lSL_EEESK_S1O_NS1G_6fusion15FusionCallbacksIS1K_NS1P_17LinearCombinationISK_fSK_fLNS_15FloatRoundStyleE2EEESJ_S1M_JEEES13_NS14_IS16_S18_NSX_INS6_IJSI_S19_EEENS6_IJSD_SI_EEEEEEENS5_17SM75_U16x8_LDSM_TENS5_14SM90_TMA_STOREES1Y_NS5_17SM90_U16x8_STSM_TENS5_9Copy_AtomIJNS5_17SM90_U32x4_STSM_NESK_EEEvEEEvvEEEEvNT_6ParamsE)
        /*0008*/ 	.word	0x000000a8


	//----- nvinfo : EIATTR_FRAME_SIZE
	.align		4
.L_15:
        /*000c*/ 	.byte	0x04, 0x11
        /*000e*/ 	.short	(.L_17 - .L_16)
	.align		4
.L_16:
        /*0010*/ 	.word	index@($__internal_0_$__cuda_sm20_div_u64)
        /*0014*/ 	.word	0x00000000


	//----- nvinfo : EIATTR_FRAME_SIZE
	.align		4
.L_17:
        /*0018*/ 	.byte	0x04, 0x11
        /*001a*/ 	.short	(.L_19 - .L_18)
	.align		4
.L_18:
        /*001c*/ 	.word	index@(_ZN7cutlass13device_kernelINS_4gemm6kernel13GemmUniversalINS1_17GroupProblemShapeIN4cute5tupleIJiiiEEEEENS1_10collective13CollectiveMmaINS1_39MainloopSm90ArrayTmaGmmaWarpSpecializedILi6ENS6_IJNS5_1CILi1EEESD_SD_EEENS1_40KernelPtrArrayTmaWarpSpecializedPingpongEEENS6_IJNSC_ILi128EEESH_NSC_ILi64EEEEEENS_6half_tEPNS6_IJlSD_NSC_ILi0EEEEEESK_SN_NS5_8TiledMMAINS5_8MMA_AtomIJNS5_4SM904GMMA26MMA_64x128x16_F32F16F16_SSILNSR_5MajorE0ELST_0ELNSR_7ScaleInE1ELSU_1EEEEEENS5_6LayoutISE_NS6_IJSL_SL_SL_EEEEENS6_IJNS5_10UnderscoreES10_S10_EEEEENS5_13SM90_TMA_LOADENS5_14ComposedLayoutINS5_7SwizzleILi3ELi4ELi3EEENS5_18smem_ptr_flag_bitsILi16EEENSX_INS6_IJNSC_ILi8EEESI_EEENS6_IJSI_SD_EEEEEEEvNS5_8identityES13_S1D_vS1E_EENS_8epilogue10collective18CollectiveEpilogueINS1G_30Sm90PtrArrayTmaWarpSpecializedILi4ELi2ELi16ELb1ELb0ELi2EEEJSJ_NS6_IJSI_NSC_ILi32EEEEEESK_PNS6_IJSD_lSL_EEESK_S1O_NS1G_6fusion15FusionCallbacksIS1K_NS1P_17LinearCombinationISK_fSK_fLNS_15FloatRoundStyleE2EEESJ_S1M_JEEES13_NS14_IS16_S18_NSX_INS6_IJSI_S19_EEENS6_IJSD_SI_EEEEEEENS5_17SM75_U16x8_LDSM_TENS5_14SM90_TMA_STOREES1Y_NS5_17SM90_U16x8_STSM_TENS5_9Copy_AtomIJNS5_17SM90_U32x4_STSM_NESK_EEEvEEEvvEEEEvNT_6ParamsE)
        /*0020*/ 	.word	0x00000000


	//----- nvinfo : EIATTR_MIN_STACK_SIZE
	.align		4
.L_19:
        /*0024*/ 	.byte	0x04, 0x12
        /*0026*/ 	.short	(.L_21 - .L_20)
	.align		4
.L_20:
        /*0028*/ 	.word	index@(_ZN7cutlass13device_kernelINS_4gemm6kernel13GemmUniversalINS1_17GroupProblemShapeIN4cute5tupleIJiiiEEEEENS1_10collective13CollectiveMmaINS1_39MainloopSm90ArrayTmaGmmaWarpSpecializedILi6ENS6_IJNS5_1CILi1EEESD_SD_EEENS1_40KernelPtrArrayTmaWarpSpecializedPingpongEEENS6_IJNSC_ILi128EEESH_NSC_ILi64EEEEEENS_6half_tEPNS6_IJlSD_NSC_ILi0EEEEEESK_SN_NS5_8TiledMMAINS5_8MMA_AtomIJNS5_4SM904GMMA26MMA_64x128x16_F32F16F16_SSILNSR_5MajorE0ELST_0ELNSR_7ScaleInE1ELSU_1EEEEEENS5_6LayoutISE_NS6_IJSL_SL_SL_EEEEENS6_IJNS5_10UnderscoreES10_S10_EEEEENS5_13SM90_TMA_LOADENS5_14ComposedLayoutINS5_7SwizzleILi3ELi4ELi3EEENS5_18smem_ptr_flag_bitsILi16EEENSX_INS6_IJNSC_ILi8EEESI_EEENS6_IJSI_SD_EEEEEEEvNS5_8identityES13_S1D_vS1E_EENS_8epilogue10collective18CollectiveEpilogueINS1G_30Sm90PtrArrayTmaWarpSpecializedILi4ELi2ELi16ELb1ELb0ELi2EEEJSJ_NS6_IJSI_NSC_ILi32EEEEEESK_PNS6_IJSD_lSL_EEESK_S1O_NS1G_6fusion15FusionCallbacksIS1K_NS1P_17LinearCombinationISK_fSK_fLNS_15FloatRoundStyleE2EEESJ_S1M_JEEES13_NS14_IS16_S18_NSX_INS6_IJSI_S19_EEENS6_IJSD_SI_EEEEEEENS5_17SM75_U16x8_LDSM_TENS5_14SM90_TMA_STOREES1Y_NS5_17SM90_U16x8_STSM_TENS5_9Copy_AtomIJNS5_17SM90_U32x4_STSM_NESK_EEEvEEEvvEEEEvNT_6ParamsE)
        /*002c*/ 	.word	0x00000000
.L_21:


//--------------------- .nv.compat                --------------------------
	.section	.nv.compat,"",@"SHT_CUDA_COMPAT_INFO"
	.align	4
        /*0000*/ 	.byte	0x02, 0x09, 0x01, 0x00, 0x02, 0x02, 0x04, 0x00, 0x02, 0x05, 0x05, 0x00, 0x03, 0x07, 0x01, 0x01
        /*0010*/ 	.byte	0x02, 0x03, 0x03, 0x00, 0x02, 0x06, 0x01, 0x00, 0x04, 0x0b, 0x08, 0x00, 0x00, 0x00, 0x00, 0x00
        /*0020*/ 	.byte	0x00, 0x00, 0x00, 0x00


//--------------------- .nv.info._ZN7cutlass13device_kernelINS_4gemm6kernel13GemmUniversalINS1_17GroupProblemShapeIN4cute5tupleIJiiiEEEEENS1_10collective13CollectiveMmaINS1_39MainloopSm90ArrayTmaGmmaWarpSpecializedILi6ENS6_IJNS5_1CILi1EEESD_SD_EEENS1_40KernelPtrArrayTmaWarpSpecializedPingpongEEENS6_IJNSC_ILi128EEESH_NSC_ILi64EEEEEENS_6half_tEPNS6_IJlSD_NSC_ILi0EEEEEESK_SN_NS5_8TiledMMAINS5_8MMA_AtomIJNS5_4SM904GMMA26MMA_64x128x16_F32F16F16_SSILNSR_5MajorE0ELST_0ELNSR_7ScaleInE1ELSU_1EEEEEENS5_6LayoutISE_NS6_IJSL_SL_SL_EEEEENS6_IJNS5_10UnderscoreES10_S10_EEEEENS5_13SM90_TMA_LOADENS5_14ComposedLayoutINS5_7SwizzleILi3ELi4ELi3EEENS5_18smem_ptr_flag_bitsILi16EEENSX_INS6_IJNSC_ILi8EEESI_EEENS6_IJSI_SD_EEEEEEEvNS5_8identityES13_S1D_vS1E_EENS_8epilogue10collective18CollectiveEpilogueINS1G_30Sm90PtrArrayTmaWarpSpecializedILi4ELi2ELi16ELb1ELb0ELi2EEEJSJ_NS6_IJSI_NSC_ILi32EEEEEESK_PNS6_IJSD_lSL_EEESK_S1O_NS1G_6fusion15FusionCallbacksIS1K_NS1P_17LinearCombinationISK_fSK_fLNS_15FloatRoundStyleE2EEESJ_S1M_JEEES13_NS14_IS16_S18_NSX_INS6_IJSI_S19_EEENS6_IJSD_SI_EEEEEEENS5_17SM75_U16x8_LDSM_TENS5_14SM90_TMA_STOREES1Y_NS5_17SM90_U16x8_STSM_TENS5_9Copy_AtomIJNS5_17SM90_U32x4_STSM_NESK_EEEvEEEvvEEEEvNT_6ParamsE --------------------------
	.section	.nv.info._ZN7cutlass13device_kernelINS_4gemm6kernel13GemmUniversalINS1_17GroupProblemShapeIN4cute5tupleIJiiiEEEEENS1_10collective13CollectiveMmaINS1_39MainloopSm90ArrayTmaGmmaWarpSpecializedILi6ENS6_IJNS5_1CILi1EEESD_SD_EEENS1_40KernelPtrArrayTmaWarpSpecializedPingpongEEENS6_IJNSC_ILi128EEESH_NSC_ILi64EEEEEENS_6half_tEPNS6_IJlSD_NSC_ILi0EEEEEESK_SN_NS5_8TiledMMAINS5_8MMA_AtomIJNS5_4SM904GMMA26MMA_64x128x16_F32F16F16_SSILNSR_5MajorE0ELST_0ELNSR_7ScaleInE1ELSU_1EEEEEENS5_6LayoutISE_NS6_IJSL_SL_SL_EEEEENS6_IJNS5_10UnderscoreES10_S10_EEEEENS5_13SM90_TMA_LOADENS5_14ComposedLayoutINS5_7SwizzleILi3ELi4ELi3EEENS5_18smem_ptr_flag_bitsILi16EEENSX_INS6_IJNSC_ILi8EEESI_EEENS6_IJSI_SD_EEEEEEEvNS5_8identityES13_S1D_vS1E_EENS_8epilogue10collective18CollectiveEpilogueINS1G_30Sm90PtrArrayTmaWarpSpecializedILi4ELi2ELi16ELb1ELb0ELi2EEEJSJ_NS6_IJSI_NSC_ILi32EEEEEESK_PNS6_IJSD_lSL_EEESK_S1O_NS1G_6fusion15FusionCallbacksIS1K_NS1P_17LinearCombinationISK_fSK_fLNS_15FloatRoundStyleE2EEESJ_S1M_JEEES13_NS14_IS16_S18_NSX_INS6_IJSI_S19_EEENS6_IJSD_SI_EEEEEEENS5_17SM75_U16x8_LDSM_TENS5_14SM90_TMA_STOREES1Y_NS5_17SM90_U16x8_STSM_TENS5_9Copy_AtomIJNS5_17SM90_U32x4_STSM_NESK_EEEvEEEvvEEEEvNT_6ParamsE,"",@"SHT_CUDA_INFO"
	.sectionflags	@""
	.align	4


	//----- nvinfo : EIATTR_CUDA_API_VERSION
	.align		4
        /*0000*/ 	.byte	0x04, 0x37
        /*0002*/ 	.short	(.L_23 - .L_22)
.L_22:
        /*0004*/ 	.word	0x00000082


	//----- nvinfo : EIATTR_KPARAM_INFO
	.align		4
.L_23:
        /*0008*/ 	.byte	0x04, 0x17
        /*000a*/ 	.short	(.L_25 - .L_24)
.L_24:
        /*000c*/ 	.word	0x00000000
        /*0010*/ 	.short	0x0000
        /*0012*/ 	.short	0x0070
        /*0014*/ 	.byte	0x00, 0xf0, 0x01, 0x1c


	//----- nvinfo : EIATTR_SPARSE_MMA_MASK
	.align		4
.L_25:
        /*0018*/ 	.byte	0x03, 0x50
        /*001a*/ 	.short	0x0000


	//----- nvinfo : EIATTR_MAXREG_COUNT
	.align		4
        /*001c*/ 	.byte	0x03, 0x1b
        /*001e*/ 	.short	0x00a8


	//----- nvinfo : EIATTR_NUM_BARRIERS
	.align		4
        /*0020*/ 	.byte	0x02, 0x4c
        /*0022*/ 	.byte	0x02
	.zero		1


	//----- nvinfo : EIATTR_EXTERNS
	.align		4
        /*0024*/ 	.byte	0x04, 0x0f
        /*0026*/ 	.short	(.L_27 - .L_26)


	//   ....[0]....
	.align		4
.L_26:
        /*0028*/ 	.word	index@(__assertfail)


	//----- nvinfo : EIATTR_MERCURY_ISA_VERSION
	.align		4
.L_27:
        /*002c*/ 	.byte	0x03, 0x5f
        /*002e*/ 	.short	0x0101


	//----- nvinfo : EIATTR_INT_WARP_WIDE_INSTR_OFFSETS
	.align		4
        /*0030*/ 	.byte	0x04, 0x31
        /*0032*/ 	.short	(.L_29 - .L_28)


	//   ....[0]....
.L_28:
        /*0034*/ 	.word	0x000011b0


	//   ....[1]....
        /*0038*/ 	.word	0x000011c0


	//   ....[2]....
        /*003c*/ 	.word	0x00001240


	//   ....[3]....
        /*0040*/ 	.word	0x000012a0


	//   ....[4]....
        /*0044*/ 	.word	0x000012e0


	//   ....[5]....
        /*0048*/ 	.word	0x00001310


	//   ....[6]....
        /*004c*/ 	.word	0x00001380


	//   ....[7]....
        /*0050*/ 	.word	0x000013c0


	//----- nvinfo : EIATTR_COOP_GROUP_MASK_REGIDS
	.align		4
.L_29:
        /*0054*/ 	.byte	0x04, 0x29
        /*0056*/ 	.short	(.L_31 - .L_30)


	//   ....[0]....
.L_30:
        /*0058*/ 	.word	0xffffffff


	//   ....[1]....
        /*005c*/ 	.word	0xffffffff


	//   ....[2]....
        /*0060*/ 	.word	0xffffffff


	//   ....[3]....
        /*0064*/ 	.word	0xffffffff


	//   ....[4]....
        /*0068*/ 	.word	0xffffffff


	//   ....[5]....
        /*006c*/ 	.word	0xffffffff


	//   ....[6]....
        /*0070*/ 	.word	0xffffffff


	//   ....[7]....
        /*0074*/ 	.word	0xffffffff


	//   ....[8]....
        /*0078*/ 	.word	0xffffffff


	//   ....[9]....
        /*007c*/ 	.word	0xffffffff


	//   ....[10]....
        /*0080*/ 	.word	0xffffffff


	//   ....[11]....
        /*0084*/ 	.word	0xffffffff


	//   ....[12]....
        /*0088*/ 	.word	0xffffffff


	//   ....[13]....
        /*008c*/ 	.word	0xffffffff


	//   ....[14]....
        /*0090*/ 	.word	0xffffffff


	//   ....[15]....
        /*0094*/ 	.word	0xffffffff


	//   ....[16]....
        /*0098*/ 	.word	0xffffffff


	//   ....[17]....
        /*009c*/ 	.word	0xffffffff


	//   ....[18]....
        /*00a0*/ 	.word	0xffffffff


	//   ....[19]....
        /*00a4*/ 	.word	0xffffffff


	//   ....[20]....
        /*00a8*/ 	.word	0xffffffff


	//   ....[21]....
        /*00ac*/ 	.word	0xffffffff


	//   ....[22]....
        /*00b0*/ 	.word	0xffffffff


	//   ....[23]....
        /*00b4*/ 	.word	0xffffffff


	//   ....[24]....
        /*00b8*/ 	.word	0xffffffff


	//   ....[25]....
        /*00bc*/ 	.word	0xffffffff


	//   ....[26]....
        /*00c0*/ 	.word	0xffffffff


	//   ....[27]....
        /*00c4*/ 	.word	0xffffffff


	//   ....[28]....
        /*00c8*/ 	.word	0xffffffff


	//   ....[29]....
        /*00cc*/ 	.word	0xffffffff


	//   ....[30]....
        /*00d0*/ 	.word	0xffffffff


	//   ....[31]....
        /*00d4*/ 	.word	0xffffffff


	//   ....[32]....
        /*00d8*/ 	.word	0xffffffff


	//   ....[33]....
        /*00dc*/ 	.word	0xffffffff


	//   ....[34]....
        /*00e0*/ 	.word	0xffffffff


	//   ....[35]....
        /*00e4*/ 	.word	0xffffffff


	//   ....[36]....
        /*00e8*/ 	.word	0xffffffff


	//   ....[37]....
        /*00ec*/ 	.word	0xffffffff


	//   ....[38]....
        /*00f0*/ 	.word	0xffffffff


	//   ....[39]....
        /*00f4*/ 	.word	0xffffffff


	//   ....[40]....
        /*00f8*/ 	.word	0xffffffff


	//   ....[41]....
        /*00fc*/ 	.word	0xffffffff


	//   ....[42]....
        /*0100*/ 	.word	0xffffffff


	//   ....[43]....
        /*0104*/ 	.word	0xffffffff


	//   ....[44]....
        /*0108*/ 	.word	0xffffffff


	//   ....[45]....
        /*010c*/ 	.word	0xffffffff


	//   ....[46]....
        /*0110*/ 	.word	0xffffffff


	//   ....[47]....
        /*0114*/ 	.word	0xffffffff


	//   ....[48]....
        /*0118*/ 	.word	0xffffffff


	//   ....[49]....
        /*011c*/ 	.word	0xffffffff


	//   ....[50]....
        /*0120*/ 	.word	0xffffffff


	//   ....[51]....
        /*0124*/ 	.word	0xffffffff


	//   ....[52]....
        /*0128*/ 	.word	0xffffffff


	//   ....[53]....
        /*012c*/ 	.word	0xffffffff


	//   ....[54]....
        /*0130*/ 	.word	0xffffffff


	//   ....[55]....
        /*0134*/ 	.word	0xffffffff


	//   ....[56]....
        /*0138*/ 	.word	0xffffffff


	//   ....[57]....
        /*013c*/ 	.word	0xffffffff


	//   ....[58]....
        /*0140*/ 	.word	0xffffffff


	//   ....[59]....
        /*0144*/ 	.word	0xffffffff


	//   ....[60]....
        /*0148*/ 	.word	0xffffffff


	//   ....[61]....
        /*014c*/ 	.word	0xffffffff


	//   ....[62]....
        /*0150*/ 	.word	0xffffffff


	//   ....[63]....
        /*0154*/ 	.word	0xffffffff


	//   ....[64]....
        /*0158*/ 	.word	0xffffffff


	//   ....[65]....
        /*015c*/ 	.word	0xffffffff


	//   ....[66]....
        /*0160*/ 	.word	0xffffffff


	//   ....[67]....
        /*0164*/ 	.word	0xffffffff


	//   ....[68]....
        /*0168*/ 	.word	0xffffffff


	//   ....[69]....
        /*016c*/ 	.word	0xffffffff


	//   ....[70]....
        /*0170*/ 	.word	0xffffffff


	//   ....[71]....
        /*0174*/ 	.word	0xffffffff


	//   ....[72]....
        /*0178*/ 	.word	0xffffffff


	//   ....[73]....
        /*017c*/ 	.word	0xffffffff


	//   ....[74]....
        /*0180*/ 	.word	0xffffffff


	//   ....[75]....
        /*0184*/ 	.word	0xffffffff


	//   ....[76]....
        /*0188*/ 	.word	0xffffffff


	//   ....[77]....
        /*018c*/ 	.word	0xffffffff


	//   ....[78]....
        /*0190*/ 	.word	0x0500000f


	//----- nvinfo : EIATTR_COOP_GROUP_INSTR_OFFSETS
	.align		4
.L_31:
        /*0194*/ 	.byte	0x04, 0x28
        /*0196*/ 	.short	(.L_33 - .L_32)


	//   ....[0]....
.L_32:
        /*0198*/ 	.word	0x00000750


	//   ....[1]....
        /*019c*/ 	.word	0x00000840


	//   ....[2]....
        /*01a0*/ 	.word	0x00000cc0


	//   ....[3]....
        /*01a4*/ 	.word	0x00000ef0


	//   ....[4]....
        /*01a8*/ 	.word	0x000010c0


	//   ....[5]....
        /*01ac*/ 	.word	0x00001100


	//   ....[6]....
        /*01b0*/ 	.word	0x00001a40


	//   ....[7]....
        /*01b4*/ 	.word	0x00001a70


	//   ....[8]....
        /*01b8*/ 	.word	0x00001af0


	//   ....[9]....
        /*01bc*/ 	.word	0x00001b00


	//   ....[10]....
        /*01c0*/ 	.word	0x00001b40


	//   ....[11]....
        /*01c4*/ 	.word	0x00001b60


	//   ....[12]....
        /*01c8*/ 	.word	0x00001ba0


	//   ....[13]....
        /*01cc*/ 	.word	0x00001bc0


	//   ....[14]....
        /*01d0*/ 	.word	0x00001c00


	//   ....[15]....
        /*01d4*/ 	.word	0x00001c20


	//   ....[16]....
        /*01d8*/ 	.word	0x00001c90


	//   ....[17]....
        /*01dc*/ 	.word	0x00001e10


	//   ....[18]....
        /*01e0*/ 	.word	0x00001e20


	//   ....[19]....
        /*01e4*/ 	.word	0x00002400


	//   ....[20]....
        /*01e8*/ 	.word	0x00002410


	//   ....[21]....
        /*01ec*/ 	.word	0x00002460


	//   ....[22]....
        /*01f0*/ 	.word	0x00002470


	//   ....[23]....
        /*01f4*/ 	.word	0x000024c0


	//   ....[24]....
        /*01f8*/ 	.word	0x000024d0


	//   ....[25]....
        /*01fc*/ 	.word	0x00002520


	//   ....[26]....
        /*0200*/ 	.word	0x00002530


	//   ....[27]....
        /*0204*/ 	.word	0x00002580


	//   ....[28]....
        /*0208*/ 	.word	0x00002590


	//   ....[29]....
        /*020c*/ 	.word	0x00002620


	//   ....[30]....
        /*0210*/ 	.word	0x00002690


	//   ....[31]....
        /*0214*/ 	.word	0x00002720


	//   ....[32]....
        /*0218*/ 	.word	0x00002740


	//   ....[33]....
        /*021c*/ 	.word	0x00002750


	//   ....[34]....
        /*0220*/ 	.word	0x00002760


	//   ....[35]....
        /*0224*/ 	.word	0x00002770


	//   ....[36]....
        /*0228*/ 	.word	0x00002780


	//   ....[37]....
        /*022c*/ 	.word	0x00003040


	//   ....[38]....
        /*0230*/ 	.word	0x000032e0


	//   ....[39]....
        /*0234*/ 	.word	0x00003650


	//   ....[40]....
        /*0238*/ 	.word	0x00008760


	//   ....[41]....
        /*023c*/ 	.word	0x00008b60


	//   ....[42]....
        /*0240*/ 	.word	0x00008f00


	//   ....[43]....
        /*0244*/ 	.word	0x0000a230


	//   ....[44]....
        /*0248*/ 	.word	0x0000a900


	//   ....[45]....
        /*024c*/ 	.word	0x0000add0


	//   ....[46]....
        /*0250*/ 	.word	0x0000bc10


	//   ....[47]....
        /*0254*/ 	.word	0x0000cb70


	//   ....[48]....
        /*0258*/ 	.word	0x0000cb90


	//   ....[49]....
        /*025c*/ 	.word	0x0000cbe0


	//   ....[50]....
        /*0260*/ 	.word	0x0000cc00


	//   ....[51]....
        /*0264*/ 	.word	0x0000cc40


	//   ....[52]....
        /*0268*/ 	.word	0x0000cc70


	//   ....[53]....
        /*026c*/ 	.word	0x0000ccb0


	//   ....[54]....
        /*0270*/ 	.word	0x0000cce0


	//   ....[55]....
        /*0274*/ 	.word	0x0000cd20


	//   ....[56]....
        /*0278*/ 	.word	0x0000cd50


	//   ....[57]....
        /*027c*/ 	.word	0x0000cde0


	//   ....[58]....
        /*0280*/ 	.word	0x0000cf00


	//   ....[59]....
        /*0284*/ 	.word	0x0000cf20


	//   ....[60]....
        /*0288*/ 	.word	0x0000d570


	//   ....[61]....
        /*028c*/ 	.word	0x0000d580


	//   ....[62]....
        /*0290*/ 	.word	0x0000d5d0


	//   ....[63]....
        /*0294*/ 	.word	0x0000d5e0


	//   ....[64]....
        /*0298*/ 	.word	0x0000d630


	//   ....[65]....
        /*029c*/ 	.word	0x0000d640


	//   ....[66]....
        /*02a0*/ 	.word	0x0000d690


	//   ....[67]....
        /*02a4*/ 	.word	0x0000d6a0


	//   ....[68]....
        /*02a8*/ 	.word	0x0000d6f0


	//   ....[69]....
        /*02ac*/ 	.word	0x0000d700


	//   ....[70]....
        /*02b0*/ 	.word	0x0000d790


	//   ....[71]....
        /*02b4*/ 	.word	0x0000d800


	//   ....[72]....
        /*02b8*/ 	.word	0x0000d890


	//   ....[73]....
        /*02bc*/ 	.word	0x0000d8b0


	//   ....[74]....
        /*02c0*/ 	.word	0x0000d8c0


	//   ....[75]....
        /*02c4*/ 	.word	0x0000d8d0


	//   ....[76]....
        /*02c8*/ 	.word	0x0000d8e0


	//   ....[77]....
        /*02cc*/ 	.word	0x0000d8f0


	//   ....[78]....
        /*02d0*/ 	.word	0x0000f1c0


	//----- nvinfo : EIATTR_REG_RECONFIG
	.align		4
.L_33:
        /*02d4*/ 	.byte	0x01, 0x54
	.zero		2


	//----- nvinfo : EIATTR_SYSCALL_OFFSETS
	.align		4
        /*02d8*/ 	.byte	0x04, 0x46
        /*02da*/ 	.short	(.L_35 - .L_34)


	//   ....[0]....
.L_34:
        /*02dc*/ 	.word	0x00004eb0


	//   ....[1]....
        /*02e0*/ 	.word	0x00004fa0


	//----- nvinfo : EIATTR_MBARRIER_INSTR_OFFSETS
	.align		4
.L_35:
        /*02e4*/ 	.byte	0x04, 0x39
        /*02e6*/ 	.short	(.L_37 - .L_36)


	//   ....[0]....
.L_36:
        /*02e8*/ 	.word	0x00000ba0
        /*02ec*/ 	.word	0x000000ff
        /*02f0*/ 	.word	0x00034400
        /*02f4*/ 	.short	0x0100
        /*02f6*/ 	.byte	0x06
	.zero		1


	//   ....[1]....
        /*02f8*/ 	.word	0x00000bb0
        /*02fc*/ 	.word	0x000000ff
        /*0300*/ 	.word	0x00034440
        /*0304*/ 	.short	0x0100
        /*0306*/ 	.byte	0x06
	.zero		1


	//   ....[2]....
        /*0308*/ 	.word	0x00000bc0
        /*030c*/ 	.word	0x000000ff
        /*0310*/ 	.word	0x00034408
        /*0314*/ 	.short	0x0100
        /*0316*/ 	.byte	0x06
	.zero		1


	//   ....[3]....
        /*0318*/ 	.word	0x00000bd0
        /*031c*/ 	.word	0x000000ff
        /*0320*/ 	.word	0x00034448
        /*0324*/ 	.short	0x0100
        /*0326*/ 	.byte	0x06
	.zero		1


	//   ....[4]....
        /*0328*/ 	.word	0x00000be0
        /*032c*/ 	.word	0x000000ff
        /*0330*/ 	.word	0x00034410
        /*0334*/ 	.short	0x0100
        /*0336*/ 	.byte	0x06
	.zero		1


	//   ....[5]....
        /*0338*/ 	.word	0x00000bf0
        /*033c*/ 	.word	0x000000ff
        /*0340*/ 	.word	0x00034450
        /*0344*/ 	.short	0x0100
        /*0346*/ 	.byte	0x06
	.zero		1


	//   ....[6]....
        /*0348*/ 	.word	0x00000c00
        /*034c*/ 	.word	0x000000ff
        /*0350*/ 	.word	0x00034418
        /*0354*/ 	.short	0x0100
        /*0356*/ 	.byte	0x06
	.zero		1


	//   ....[7]....
        /*0358*/ 	.word	0x00000c10
        /*035c*/ 	.word	0x000000ff
        /*0360*/ 	.word	0x00034458
        /*0364*/ 	.short	0x0100
        /*0366*/ 	.byte	0x06
	.zero		1


	//   ....[8]....
        /*0368*/ 	.word	0x00000c20
        /*036c*/ 	.word	0x000000ff
        /*0370*/ 	.word	0x00034420
        /*0374*/ 	.short	0x0100
        /*0376*/ 	.byte	0x06
	.zero		1


	//   ....[9]....
        /*0378*/ 	.word	0x00000c30
        /*037c*/ 	.word	0x000000ff
        /*0380*/ 	.word	0x00034460
        /*0384*/ 	.short	0x0100
        /*0386*/ 	.byte	0x06
	.zero		1


	//   ....[10]....
        /*0388*/ 	.word	0x00000c40
        /*038c*/ 	.word	0x000000ff
        /*0390*/ 	.word	0x00034428
        /*0394*/ 	.short	0x0100
        /*0396*/ 	.byte	0x06
	.zero		1


	//   ....[11]....
        /*0398*/ 	.word	0x00000c50
        /*039c*/ 	.word	0x000000ff
        /*03a0*/ 	.word	0x00034468
        /*03a4*/ 	.short	0x0100
        /*03a6*/ 	.byte	0x06
	.zero		1


	//   ....[12]....
        /*03a8*/ 	.word	0x00000c60
        /*03ac*/ 	.word	0x000000ff
        /*03b0*/ 	.word	0x00034430
        /*03b4*/ 	.short	0x0100
        /*03b6*/ 	.byte	0x06
	.zero		1


	//   ....[13]....
        /*03b8*/ 	.word	0x00000c70
        /*03bc*/ 	.word	0x000000ff
        /*03c0*/ 	.word	0x00034470
        /*03c4*/ 	.short	0x0100
        /*03c6*/ 	.byte	0x06
	.zero		1


	//   ....[14]....
        /*03c8*/ 	.word	0x00000c80
        /*03cc*/ 	.word	0x000000ff
        /*03d0*/ 	.word	0x00034438
        /*03d4*/ 	.short	0x0100
        /*03d6*/ 	.byte	0x06
	.zero		1


	//   ....[15]....
        /*03d8*/ 	.word	0x00000c90
        /*03dc*/ 	.word	0x000000ff
        /*03e0*/ 	.word	0x00034478
        /*03e4*/ 	.short	0x0100
        /*03e6*/ 	.byte	0x06
	.zero		1


	//   ....[16]....
        /*03e8*/ 	.word	0x00000e20
        /*03ec*/ 	.word	0x000000ff
        /*03f0*/ 	.word	0x00034480
        /*03f4*/ 	.short	0x0100
        /*03f6*/ 	.byte	0x06
	.zero		1


	//   ....[17]....
        /*03f8*/ 	.word	0x00000e30
        /*03fc*/ 	.word	0x000000ff
        /*0400*/ 	.word	0x000344b0
        /*0404*/ 	.short	0x0100
        /*0406*/ 	.byte	0x06
	.zero		1


	//   ....[18]....
        /*0408*/ 	.word	0x00000e40
        /*040c*/ 	.word	0x000000ff
        /*0410*/ 	.word	0x00034488
        /*0414*/ 	.short	0x0100
        /*0416*/ 	.byte	0x06
	.zero		1


	//   ....[19]....
        /*0418*/ 	.word	0x00000e50
        /*041c*/ 	.word	0x000000ff
        /*0420*/ 	.word	0x000344b8
        /*0424*/ 	.short	0x0100
        /*0426*/ 	.byte	0x06
	.zero		1


	//   ....[20]....
        /*0428*/ 	.word	0x00000e60
        /*042c*/ 	.word	0x000000ff
        /*0430*/ 	.word	0x00034490
        /*0434*/ 	.short	0x0100
        /*0436*/ 	.byte	0x06
	.zero		1


	//   ....[21]....
        /*0438*/ 	.word	0x00000e70
        /*043c*/ 	.word	0x000000ff
        /*0440*/ 	.word	0x000344c0
        /*0444*/ 	.short	0x0100
        /*0446*/ 	.byte	0x06
	.zero		1


	//   ....[22]....
        /*0448*/ 	.word	0x00000e80
        /*044c*/ 	.word	0x000000ff
        /*0450*/ 	.word	0x00034498
        /*0454*/ 	.short	0x0100
        /*0456*/ 	.byte	0x06
	.zero		1


	//   ....[23]....
        /*0458*/ 	.word	0x00000e90
        /*045c*/ 	.word	0x000000ff
        /*0460*/ 	.word	0x000344c8
        /*0464*/ 	.short	0x0100
        /*0466*/ 	.byte	0x06
	.zero		1


	//   ....[24]....
        /*0468*/ 	.word	0x00000ea0
        /*046c*/ 	.word	0x000000ff
        /*0470*/ 	.word	0x000344a0
        /*0474*/ 	.short	0x0100
        /*0476*/ 	.byte	0x06
	.zero		1


	//   ....[25]....
        /*0478*/ 	.word	0x00000eb0
        /*047c*/ 	.word	0x000000ff
        /*0480*/ 	.word	0x000344d0
        /*0484*/ 	.short	0x0100
        /*0486*/ 	.byte	0x06
	.zero		1


	//   ....[26]....
        /*0488*/ 	.word	0x00000ec0
        /*048c*/ 	.word	0x000000ff
        /*0490*/ 	.word	0x000344a8
        /*0494*/ 	.short	0x0100
        /*0496*/ 	.byte	0x06
	.zero		1


	//   ....[27]....
        /*0498*/ 	.word	0x00000ed0
        /*049c*/ 	.word	0x000000ff
        /*04a0*/ 	.word	0x000344d8
        /*04a4*/ 	.short	0x0100
        /*04a6*/ 	.byte	0x06
	.zero		1


	//   ....[28]....
        /*04a8*/ 	.word	0x00001030
        /*04ac*/ 	.word	0x000000ff
        /*04b0*/ 	.word	0x000344e0
        /*04b4*/ 	.short	0x0100
        /*04b6*/ 	.byte	0x06
	.zero		1


	//   ....[29]....
        /*04b8*/ 	.word	0x00001040
        /*04bc*/ 	.word	0x000000ff
        /*04c0*/ 	.word	0x00034500
        /*04c4*/ 	.short	0x0100
        /*04c6*/ 	.byte	0x06
	.zero		1


	//   ....[30]....
        /*04c8*/ 	.word	0x00001050
        /*04cc*/ 	.word	0x000000ff
        /*04d0*/ 	.word	0x000344e8
        /*04d4*/ 	.short	0x0100
        /*04d6*/ 	.byte	0x06
	.zero		1


	//   ....[31]....
        /*04d8*/ 	.word	0x00001060
        /*04dc*/ 	.word	0x000000ff
        /*04e0*/ 	.word	0x00034508
        /*04e4*/ 	.short	0x0100
        /*04e6*/ 	.byte	0x06
	.zero		1


	//   ....[32]....
        /*04e8*/ 	.word	0x00001070
        /*04ec*/ 	.word	0x000000ff
        /*04f0*/ 	.word	0x000344f0
        /*04f4*/ 	.short	0x0100
        /*04f6*/ 	.byte	0x06
	.zero		1


	//   ....[33]....
        /*04f8*/ 	.word	0x00001080
        /*04fc*/ 	.word	0x000000ff
        /*0500*/ 	.word	0x00034510
        /*0504*/ 	.short	0x0100
        /*0506*/ 	.byte	0x06
	.zero		1


	//   ....[34]....
        /*0508*/ 	.word	0x00001090
        /*050c*/ 	.word	0x000000ff
        /*0510*/ 	.word	0x000344f8
        /*0514*/ 	.short	0x0100
        /*0516*/ 	.byte	0x06
	.zero		1


	//   ....[35]....
        /*0518*/ 	.word	0x000010a0
        /*051c*/ 	.word	0x000000ff
        /*0520*/ 	.word	0x00034518
        /*0524*/ 	.short	0x0100
        /*0526*/ 	.byte	0x06
	.zero		1


	//   ....[36]....
        /*0528*/ 	.word	0x000012d0
        /*052c*/ 	.word	0x000000ff
        /*0530*/ 	.word	0x00034520
        /*0534*/ 	.short	0x0100
        /*0536*/ 	.byte	0x06
	.zero		1


	//   ....[37]....
        /*0538*/ 	.word	0x00001300
        /*053c*/ 	.word	0x000000ff
        /*0540*/ 	.word	0x00034528
        /*0544*/ 	.short	0x0100
        /*0546*/ 	.byte	0x06
	.zero		1


	//   ....[38]....
        /*0548*/ 	.word	0x00001370
        /*054c*/ 	.word	0x000000ff
        /*0550*/ 	.word	0x00034530
        /*0554*/ 	.short	0x0100
        /*0556*/ 	.byte	0x0b
	.zero		1


	//   ....[39]....
        /*0558*/ 	.word	0x000013b0
        /*055c*/ 	.word	0x000000ff
        /*0560*/ 	.word	0x00034538
        /*0564*/ 	.short	0x0100
        /*0566*/ 	.byte	0x0b
	.zero		1


	//   ....[40]....
        /*0568*/ 	.word	0x000013d0
        /*056c*/ 	.word	0x000000ff
        /*0570*/ 	.word	0x00034540
        /*0574*/ 	.short	0x0100
        /*0576*/ 	.byte	0x0b
	.zero		1


	//   ....[41]....
        /*0578*/ 	.word	0x000013e0
        /*057c*/ 	.word	0x000000ff
        /*0580*/ 	.word	0x00034548
        /*0584*/ 	.short	0x0100
        /*0586*/ 	.byte	0x0b
	.zero		1


	//   ....[42]....
        /*0588*/ 	.word	0x00002db0
        /*058c*/ 	.word	0x000000ff
        /*0590*/ 	.word	0x00034400
        /*0594*/ 	.short	0x010a
        /*0596*/ 	.byte	0x0b
	.zero		1


	//   ....[43]....
        /*0598*/ 	.word	0x00002e90
        /*059c*/ 	.word	0x000000ff
        /*05a0*/ 	.word	0x00000000
        /*05a4*/ 	.short	0x0101
        /*05a6*/ 	.byte	0x0b
	.zero		1


	//   ....[44]....
        /*05a8*/ 	.word	0x00003af0
        /*05ac*/ 	.word	0x00000009
        /*05b0*/ 	.word	0x00000000
        /*05b4*/ 	.short	0x010a
        /*05b6*/ 	.byte	0x30
	.zero		1


	//   ....[45]....
        /*05b8*/ 	.word	0x00004020
        /*05bc*/ 	.word	0x000000ff
        /*05c0*/ 	.word	0x00034480
        /*05c4*/ 	.short	0x010a
        /*05c6*/ 	.byte	0x04
	.zero		1


	//   ....[46]....
        /*05c8*/ 	.word	0x00004060
        /*05cc*/ 	.word	0x000000ff
        /*05d0*/ 	.word	0x00034480
        /*05d4*/ 	.short	0x010a
        /*05d6*/ 	.byte	0x04
	.zero		1


	//   ....[47]....
        /*05d8*/ 	.word	0x00004540
        /*05dc*/ 	.word	0x000000ff
        /*05e0*/ 	.word	0x00034480
        /*05e4*/ 	.short	0x010a
        /*05e6*/ 	.byte	0x04
	.zero		1


	//   ....[48]....
        /*05e8*/ 	.word	0x00004580
        /*05ec*/ 	.word	0x000000ff
        /*05f0*/ 	.word	0x00034480
        /*05f4*/ 	.short	0x010a
        /*05f6*/ 	.byte	0x04
	.zero		1


	//   ....[49]....
        /*05f8*/ 	.word	0x000049b0
        /*05fc*/ 	.word	0x000000ff
        /*0600*/ 	.word	0x00000000
        /*0604*/ 	.short	0x0101
        /*0606*/ 	.byte	0x04
	.zero		1


	//   ....[50]....
        /*0608*/ 	.word	0x00004ab0
        /*060c*/ 	.word	0x00000000
        /*0610*/ 	.word	0x00000000
        /*0614*/ 	.short	0x0101
        /*0616*/ 	.byte	0x33
	.zero		1


	//   ....[51]....
        /*0618*/ 	.word	0x00004ba0
        /*061c*/ 	.word	0x00000000
        /*0620*/ 	.word	0x00000000
        /*0624*/ 	.short	0x0101
        /*0626*/ 	.byte	0x3f
	.zero		1


	//   ....[52]....
        /*0628*/ 	.word	0x00004bf0
        /*062c*/ 	.word	0x00000009
        /*0630*/ 	.word	0x00000010
        /*0634*/ 	.short	0x010a
        /*0636*/ 	.byte	0x30
	.zero		1


	//   ....[53]....
        /*0638*/ 	.word	0x00005350
        /*063c*/ 	.word	0x000000ff
        /*0640*/ 	.word	0x000344e0
        /*0644*/ 	.short	0x010a
        /*0646*/ 	.byte	0x32
	.zero		1


	//   ....[54]....
        /*0648*/ 	.word	0x00005910
        /*064c*/ 	.word	0x000000ff
        /*0650*/ 	.word	0x000344e8
        /*0654*/ 	.short	0x010a
        /*0656*/ 	.byte	0x32
	.zero		1


	//   ....[55]....
        /*0658*/ 	.word	0x00005e60
        /*065c*/ 	.word	0x000000ff
        /*0660*/ 	.word	0x00000000
        /*0664*/ 	.short	0x0101
        /*0666*/ 	.byte	0x08
	.zero		1


	//   ....[56]....
        /*0668*/ 	.word	0x00005e90
        /*066c*/ 	.word	0x000000ff
        /*0670*/ 	.word	0x000344f0
        /*0674*/ 	.short	0x010a
        /*0676*/ 	.byte	0x32
	.zero		1


	//   ....[57]....
        /*0678*/ 	.word	0x000063e0
        /*067c*/ 	.word	0x000000ff
        /*0680*/ 	.word	0x00000000
        /*0684*/ 	.short	0x0101
        /*0686*/ 	.byte	0x09
	.zero		1


	//   ....[58]....
        /*0688*/ 	.word	0x00006410
        /*068c*/ 	.word	0x000000ff
        /*0690*/ 	.word	0x000344f8
        /*0694*/ 	.short	0x010a
        /*0696*/ 	.byte	0x32
	.zero		1


	//   ....[59]....
        /*0698*/ 	.word	0x00006960
        /*069c*/ 	.word	0x000000ff
        /*06a0*/ 	.word	0x00000000
        /*06a4*/ 	.short	0x0101
        /*06a6*/ 	.byte	0x0a
	.zero		1


	//   ....[60]....
        /*06a8*/ 	.word	0x000069b0
        /*06ac*/ 	.word	0x000000ff
        /*06b0*/ 	.word	0x000344e0
        /*06b4*/ 	.short	0x010a
        /*06b6*/ 	.byte	0x32
	.zero		1


	//   ....[61]....
        /*06b8*/ 	.word	0x00006f00
        /*06bc*/ 	.word	0x000000ff
        /*06c0*/ 	.word	0x00000000
        /*06c4*/ 	.short	0x0101
        /*06c6*/ 	.byte	0x07
	.zero		1


	//   ....[62]....
        /*06c8*/ 	.word	0x00006f30
        /*06cc*/ 	.word	0x000000ff
        /*06d0*/ 	.word	0x000344e8
        /*06d4*/ 	.short	0x010a
        /*06d6*/ 	.byte	0x32
	.zero		1


	//   ....[63]....
        /*06d8*/ 	.word	0x00007460
        /*06dc*/ 	.word	0x000000ff
        /*06e0*/ 	.word	0x00000000
        /*06e4*/ 	.short	0x0101
        /*06e6*/ 	.byte	0x08
	.zero		1


	//   ....[64]....
        /*06e8*/ 	.word	0x00007490
        /*06ec*/ 	.word	0x000000ff
        /*06f0*/ 	.word	0x000344f0
        /*06f4*/ 	.short	0x010a
        /*06f6*/ 	.byte	0x32
	.zero		1


	//   ....[65]....
        /*06f8*/ 	.word	0x000079c0
        /*06fc*/ 	.word	0x000000ff
        /*0700*/ 	.word	0x00000000
        /*0704*/ 	.short	0x0101
        /*0706*/ 	.byte	0x09
	.zero		1


	//   ....[66]....
        /*0708*/ 	.word	0x000079f0
        /*070c*/ 	.word	0x000000ff
        /*0710*/ 	.word	0x000344f8
        /*0714*/ 	.short	0x010a
        /*0716*/ 	.byte	0x32
	.zero		1


	//   ....[67]....
        /*0718*/ 	.word	0x00007f30
        /*071c*/ 	.word	0x000000ff
        /*0720*/ 	.word	0x00000000
        /*0724*/ 	.short	0x0101
        /*0726*/ 	.byte	0x0a
	.zero		1


	//   ....[68]....
        /*0728*/ 	.word	0x00007fb0
        /*072c*/ 	.word	0x000000ff
        /*0730*/ 	.word	0x00034400
        /*0734*/ 	.short	0x010a
        /*0736*/ 	.byte	0x04
	.zero		1


	//   ....[69]....
        /*0738*/ 	.word	0x000080d0
        /*073c*/ 	.word	0x000000ff
        /*0740*/ 	.word	0x00000000
        /*0744*/ 	.short	0x0101
        /*0746*/ 	.byte	0x04
	.zero		1


	//   ....[70]....
        /*0748*/ 	.word	0x00008280
        /*074c*/ 	.word	0x000000ff
        /*0750*/ 	.word	0x00034400
        /*0754*/ 	.short	0x010a
        /*0756*/ 	.byte	0x04
	.zero		1


	//   ....[71]....
        /*0758*/ 	.word	0x00008390
        /*075c*/ 	.word	0x000000ff
        /*0760*/ 	.word	0x00000000
        /*0764*/ 	.short	0x0101
        /*0766*/ 	.byte	0x04
	.zero		1


	//   ....[72]....
        /*0768*/ 	.word	0x00008850
        /*076c*/ 	.word	0x000000ff
        /*0770*/ 	.word	0x00000000
        /*0774*/ 	.short	0x0101
        /*0776*/ 	.byte	0x07
	.zero		1


	//   ....[73]....
        /*0778*/ 	.word	0x00008880
        /*077c*/ 	.word	0x00000000
        /*0780*/ 	.word	0x00000000
        /*0784*/ 	.short	0x0101
        /*0786*/ 	.byte	0x33
	.zero		1


	//   ....[74]....
        /*0788*/ 	.word	0x00009000
        /*078c*/ 	.word	0x000000ff
        /*0790*/ 	.word	0x00034528
        /*0794*/ 	.short	0x010a
        /*0796*/ 	.byte	0x06
	.zero		1


	//   ....[75]....
        /*0798*/ 	.word	0x00009120
        /*079c*/ 	.word	0x000000ff
        /*07a0*/ 	.word	0x00034400
        /*07a4*/ 	.short	0x010a
        /*07a6*/ 	.byte	0x07
	.zero		1


	//   ....[76]....
        /*07a8*/ 	.word	0x00009240
        /*07ac*/ 	.word	0x000000ff
        /*07b0*/ 	.word	0x00000000
        /*07b4*/ 	.short	0x0101
        /*07b6*/ 	.byte	0x07
	.zero		1


	//   ....[77]....
        /*07b8*/ 	.word	0x00009430
        /*07bc*/ 	.word	0x000000ff
        /*07c0*/ 	.word	0x00034500
        /*07c4*/ 	.short	0x010a
        /*07c6*/ 	.byte	0x06
	.zero		1


	//   ....[78]....
        /*07c8*/ 	.word	0x000094f0
        /*07cc*/ 	.word	0x000000ff
        /*07d0*/ 	.word	0x000344e0
        /*07d4*/ 	.short	0x010b
        /*07d6*/ 	.byte	0x06
	.zero		1


	//   ....[79]....
        /*07d8*/ 	.word	0x00009550
        /*07dc*/ 	.word	0x000000ff
        /*07e0*/ 	.word	0x00000000
        /*07e4*/ 	.short	0x0101
        /*07e6*/ 	.byte	0x07
	.zero		1


	//   ....[80]....
        /*07e8*/ 	.word	0x00009580
        /*07ec*/ 	.word	0x000000ff
        /*07f0*/ 	.word	0x00034508
        /*07f4*/ 	.short	0x010a
        /*07f6*/ 	.byte	0x06
	.zero		1


	//   ....[81]....
        /*07f8*/ 	.word	0x00009660
        /*07fc*/ 	.word	0x000000ff
        /*0800*/ 	.word	0x000344e8
        /*0804*/ 	.short	0x010b
        /*0806*/ 	.byte	0x06
	.zero		1


	//   ....[82]....
        /*0808*/ 	.word	0x000096d0
        /*080c*/ 	.word	0x000000ff
        /*0810*/ 	.word	0x00000000
        /*0814*/ 	.short	0x0101
        /*0816*/ 	.byte	0x10
	.zero		1


	//   ....[83]....
        /*0818*/ 	.word	0x00009700
        /*081c*/ 	.word	0x000000ff
        /*0820*/ 	.word	0x00034510
        /*0824*/ 	.short	0x010a
        /*0826*/ 	.byte	0x06
	.zero		1


	//   ....[84]....
        /*0828*/ 	.word	0x000097d0
        /*082c*/ 	.word	0x000000ff
        /*0830*/ 	.word	0x000344f0
        /*0834*/ 	.short	0x010b
        /*0836*/ 	.byte	0x06
	.zero		1


	//   ....[85]....
        /*0838*/ 	.word	0x00009830
        /*083c*/ 	.word	0x000000ff
        /*0840*/ 	.word	0x00000000
        /*0844*/ 	.short	0x0101
        /*0846*/ 	.byte	0x21
	.zero		1


	//   ....[86]....
        /*0848*/ 	.word	0x00009860
        /*084c*/ 	.word	0x000000ff
        /*0850*/ 	.word	0x00034518
        /*0854*/ 	.short	0x010a
        /*0856*/ 	.byte	0x06
	.zero		1


	//   ....[87]....
        /*0858*/ 	.word	0x00009930
        /*085c*/ 	.word	0x000000ff
        /*0860*/ 	.word	0x000344f8
        /*0864*/ 	.short	0x010b
        /*0866*/ 	.byte	0x06
	.zero		1


	//   ....[88]....
        /*0868*/ 	.word	0x000099a0
        /*086c*/ 	.word	0x000000ff
        /*0870*/ 	.word	0x00000000
        /*0874*/ 	.short	0x0101
        /*0876*/ 	.byte	0x22
	.zero		1


	//   ....[89]....
        /*0878*/ 	.word	0x000099e0
        /*087c*/ 	.word	0x000000ff
        /*0880*/ 	.word	0x00034500
        /*0884*/ 	.short	0x010a
        /*0886*/ 	.byte	0x06
	.zero		1


	//   ....[90]....
        /*0888*/ 	.word	0x00009aa0
        /*088c*/ 	.word	0x000000ff
        /*0890*/ 	.word	0x000344e0
        /*0894*/ 	.short	0x010b
        /*0896*/ 	.byte	0x06
	.zero		1


	//   ....[91]....
        /*0898*/ 	.word	0x00009ae0
        /*089c*/ 	.word	0x000000ff
        /*08a0*/ 	.word	0x00000000
        /*08a4*/ 	.short	0x0101
        /*08a6*/ 	.byte	0x07
	.zero		1


	//   ....[92]....
        /*08a8*/ 	.word	0x00009b10
        /*08ac*/ 	.word	0x000000ff
        /*08b0*/ 	.word	0x00034508
        /*08b4*/ 	.short	0x010a
        /*08b6*/ 	.byte	0x06
	.zero		1


	//   ....[93]....
        /*08b8*/ 	.word	0x00009be0
        /*08bc*/ 	.word	0x000000ff
        /*08c0*/ 	.word	0x000344e8
        /*08c4*/ 	.short	0x010b
        /*08c6*/ 	.byte	0x06
	.zero		1


	//   ....[94]....
        /*08c8*/ 	.word	0x00009c20
        /*08cc*/ 	.word	0x000000ff
        /*08d0*/ 	.word	0x00000000
        /*08d4*/ 	.short	0x0101
        /*08d6*/ 	.byte	0x10
	.zero		1


	//   ....[95]....
        /*08d8*/ 	.word	0x00009c60
        /*08dc*/ 	.word	0x000000ff
        /*08e0*/ 	.word	0x00034510
        /*08e4*/ 	.short	0x010a
        /*08e6*/ 	.byte	0x06
	.zero		1


	//   ....[96]....
        /*08e8*/ 	.word	0x00009d10
        /*08ec*/ 	.word	0x000000ff
        /*08f0*/ 	.word	0x000344f0
        /*08f4*/ 	.short	0x010b
        /*08f6*/ 	.byte	0x06
	.zero		1


	//   ....[97]....
        /*08f8*/ 	.word	0x00009d50
        /*08fc*/ 	.word	0x000000ff
        /*0900*/ 	.word	0x00000000
        /*0904*/ 	.short	0x0101
        /*0906*/ 	.byte	0x21
	.zero		1


	//   ....[98]....
        /*0908*/ 	.word	0x00009d80
        /*090c*/ 	.word	0x000000ff
        /*0910*/ 	.word	0x00034518
        /*0914*/ 	.short	0x010a
        /*0916*/ 	.byte	0x06
	.zero		1


	//   ....[99]....
        /*0918*/ 	.word	0x00009e50
        /*091c*/ 	.word	0x000000ff
        /*0920*/ 	.word	0x000344f8
        /*0924*/ 	.short	0x010b
        /*0926*/ 	.byte	0x06
	.zero		1


	//   ....[100]....
        /*0928*/ 	.word	0x00009ea0
        /*092c*/ 	.word	0x000000ff
        /*0930*/ 	.word	0x00000000
        /*0934*/ 	.short	0x0101
        /*0936*/ 	.byte	0x22
	.zero		1


	//   ....[101]....
        /*0938*/ 	.word	0x0000a3f0
        /*093c*/ 	.word	0x000000ff
        /*0940*/ 	.word	0x00034500
        /*0944*/ 	.short	0x010a
        /*0946*/ 	.byte	0x06
	.zero		1


	//   ....[102]....
        /*0948*/ 	.word	0x0000a430
        /*094c*/ 	.word	0x000000ff
        /*0950*/ 	.word	0x00034508
        /*0954*/ 	.short	0x010a
        /*0956*/ 	.byte	0x06
	.zero		1


	//   ....[103]....
        /*0958*/ 	.word	0x0000a470
        /*095c*/ 	.word	0x000000ff
        /*0960*/ 	.word	0x00034510
        /*0964*/ 	.short	0x010a
        /*0966*/ 	.byte	0x06
	.zero		1


	//   ....[104]....
        /*0968*/ 	.word	0x0000a4e0
        /*096c*/ 	.word	0x00000003
        /*0970*/ 	.word	0x00034518
        /*0974*/ 	.short	0x010a
        /*0976*/ 	.byte	0x3f
	.zero		1


	//   ....[105]....
        /*0978*/ 	.word	0x0000b1c0
        /*097c*/ 	.word	0x0000000a
        /*0980*/ 	.word	0x000344b0
        /*0984*/ 	.short	0x010a
        /*0986*/ 	.byte	0x3f
	.zero		1


	//   ....[106]....
        /*0988*/ 	.word	0x0000b460
        /*098c*/ 	.word	0x000000ff
        /*0990*/ 	.word	0x00034528
        /*0994*/ 	.short	0x0101
        /*0996*/ 	.byte	0x0c
	.zero		1


	//   ....[107]....
        /*0998*/ 	.word	0x0000b520
        /*099c*/ 	.word	0x00000005
        /*09a0*/ 	.word	0x00034400
        /*09a4*/ 	.short	0x010a
        /*09a6*/ 	.byte	0x3f
	.zero		1


	//   ....[108]....
        /*09a8*/ 	.word	0x0000b660
        /*09ac*/ 	.word	0x00000004
        /*09b0*/ 	.word	0x00000000
        /*09b4*/ 	.short	0x0101
        /*09b6*/ 	.byte	0x3f
	.zero		1


	//   ....[109]....
        /*09b8*/ 	.word	0x0000bea0
        /*09bc*/ 	.word	0x00000007
        /*09c0*/ 	.word	0x00000000
        /*09c4*/ 	.short	0x010a
        /*09c6*/ 	.byte	0x3f
	.zero		1


	//   ....[110]....
        /*09c8*/ 	.word	0x0000bf20
        /*09cc*/ 	.word	0x00000006
        /*09d0*/ 	.word	0x00000000
        /*09d4*/ 	.short	0x010a
        /*09d6*/ 	.byte	0x3f
	.zero		1


	//   ....[111]....
        /*09d8*/ 	.word	0x0000bfb0
        /*09dc*/ 	.word	0x00000007
        /*09e0*/ 	.word	0x00000000
        /*09e4*/ 	.short	0x010a
        /*09e6*/ 	.byte	0x3f
	.zero		1


	//   ....[112]....
        /*09e8*/ 	.word	0x0000c040
        /*09ec*/ 	.word	0x00000006
        /*09f0*/ 	.word	0x00000000
        /*09f4*/ 	.short	0x010a
        /*09f6*/ 	.byte	0x3f
	.zero		1


	//   ....[113]....
        /*09f8*/ 	.word	0x0000c0d0
        /*09fc*/ 	.word	0x00000007
        /*0a00*/ 	.word	0x00000000
        /*0a04*/ 	.short	0x010a
        /*0a06*/ 	.byte	0x3f
	.zero		1


	//   ....[114]....
        /*0a08*/ 	.word	0x0000c160
        /*0a0c*/ 	.word	0x00000005
        /*0a10*/ 	.word	0x00000000
        /*0a14*/ 	.short	0x010a
        /*0a16*/ 	.byte	0x3f
	.zero		1


	//   ....[115]....
        /*0a18*/ 	.word	0x0000dde0
        /*0a1c*/ 	.word	0x00000011
        /*0a20*/ 	.word	0x00034440
        /*0a24*/ 	.short	0x010a
        /*0a26*/ 	.byte	0x3f
	.zero		1


	//   ....[116]....
        /*0a28*/ 	.word	0x0000df00
        /*0a2c*/ 	.word	0x00000011
        /*0a30*/ 	.word	0x00034400
        /*0a34*/ 	.short	0x0101
        /*0a36*/ 	.byte	0x3f
	.zero		1


	//   ....[117]....
        /*0a38*/ 	.word	0x0000dfd0
        /*0a3c*/ 	.word	0x00000005
        /*0a40*/ 	.word	0x00034440
        /*0a44*/ 	.short	0x010a
        /*0a46*/ 	.byte	0x3f
	.zero		1


	//   ....[118]....
        /*0a48*/ 	.word	0x0000e080
        /*0a4c*/ 	.word	0x00000007
        /*0a50*/ 	.word	0x00034440
        /*0a54*/ 	.short	0x010a
        /*0a56*/ 	.byte	0x3f
	.zero		1


	//   ....[119]....
        /*0a58*/ 	.word	0x0000e130
        /*0a5c*/ 	.word	0x00000007
        /*0a60*/ 	.word	0x00034440
        /*0a64*/ 	.short	0x010a
        /*0a66*/ 	.byte	0x3f
	.zero		1


	//   ....[120]....
        /*0a68*/ 	.word	0x0000e1e0
        /*0a6c*/ 	.word	0x00000007
        /*0a70*/ 	.word	0x00034440
        /*0a74*/ 	.short	0x010a
        /*0a76*/ 	.byte	0x3f
	.zero		1


	//   ....[121]....
        /*0a78*/ 	.word	0x0000e290
        /*0a7c*/ 	.word	0x00000007
        /*0a80*/ 	.word	0x00034440
        /*0a84*/ 	.short	0x010a
        /*0a86*/ 	.byte	0x3f
	.zero		1


	//   ....[122]....
        /*0a88*/ 	.word	0x0000e340
        /*0a8c*/ 	.word	0x00000007
        /*0a90*/ 	.word	0x00034440
        /*0a94*/ 	.short	0x010a
        /*0a96*/ 	.byte	0x3f
	.zero		1


	//   ....[123]....
        /*0a98*/ 	.word	0x0000e3f0
        /*0a9c*/ 	.word	0x00000007
        /*0aa0*/ 	.word	0x00034440
        /*0aa4*/ 	.short	0x010a
        /*0aa6*/ 	.byte	0x3f
	.zero		1


	//   ....[124]....
        /*0aa8*/ 	.word	0x0000e4a0
        /*0aac*/ 	.word	0x00000003
        /*0ab0*/ 	.word	0x00034440
        /*0ab4*/ 	.short	0x010a
        /*0ab6*/ 	.byte	0x3f
	.zero		1


	//   ....[125]....
        /*0ab8*/ 	.word	0x0000e500
        /*0abc*/ 	.word	0x00000003
        /*0ac0*/ 	.word	0x00034400
        /*0ac4*/ 	.short	0x010a
        /*0ac6*/ 	.byte	0x3f
	.zero		1


	//   ....[126]....
        /*0ac8*/ 	.word	0x0000e570
        /*0acc*/ 	.word	0x00000005
        /*0ad0*/ 	.word	0x00000000
        /*0ad4*/ 	.short	0x010a
        /*0ad6*/ 	.byte	0x3f
	.zero		1


	//   ....[127]....
        /*0ad8*/ 	.word	0x0000e5d0
        /*0adc*/ 	.word	0x00000005
        /*0ae0*/ 	.word	0x00034480
        /*0ae4*/ 	.short	0x010a
        /*0ae6*/ 	.byte	0x3f
	.zero		1


	//   ....[128]....
        /*0ae8*/ 	.word	0x0000e630
        /*0aec*/ 	.word	0x00000005
        /*0af0*/ 	.word	0x00034480
        /*0af4*/ 	.short	0x010a
        /*0af6*/ 	.byte	0x3f
	.zero		1


	//   ....[129]....
        /*0af8*/ 	.word	0x0000e6a0
        /*0afc*/ 	.word	0x00000005
        /*0b00*/ 	.word	0x00000010
        /*0b04*/ 	.short	0x010a
        /*0b06*/ 	.byte	0x3f
	.zero		1


	//   ....[130]....
        /*0b08*/ 	.word	0x0000e760
        /*0b0c*/ 	.word	0x00000005
        /*0b10*/ 	.word	0x000344e0
        /*0b14*/ 	.short	0x010a
        /*0b16*/ 	.byte	0x3f
	.zero		1


	//   ....[131]....
        /*0b18*/ 	.word	0x0000e7c0
        /*0b1c*/ 	.word	0x0000000f
        /*0b20*/ 	.word	0x000344e8
        /*0b24*/ 	.short	0x010a
        /*0b26*/ 	.byte	0x3f
	.zero		1


	//   ....[132]....
        /*0b28*/ 	.word	0x0000e820
        /*0b2c*/ 	.word	0x0000000f
        /*0b30*/ 	.word	0x000344f0
        /*0b34*/ 	.short	0x010a
        /*0b36*/ 	.byte	0x3f
	.zero		1


	//   ....[133]....
        /*0b38*/ 	.word	0x0000e880
        /*0b3c*/ 	.word	0x0000000f
        /*0b40*/ 	.word	0x000344f8
        /*0b44*/ 	.short	0x010a
        /*0b46*/ 	.byte	0x3f
	.zero		1


	//   ....[134]....
        /*0b48*/ 	.word	0x0000e8e0
        /*0b4c*/ 	.word	0x0000000f
        /*0b50*/ 	.word	0x000344e0
        /*0b54*/ 	.short	0x010a
        /*0b56*/ 	.byte	0x3f
	.zero		1


	//   ....[135]....
        /*0b58*/ 	.word	0x0000e940
        /*0b5c*/ 	.word	0x0000000f
        /*0b60*/ 	.word	0x000344e8
        /*0b64*/ 	.short	0x010a
        /*0b66*/ 	.byte	0x3f
	.zero		1


	//   ....[136]....
        /*0b68*/ 	.word	0x0000e9a0
        /*0b6c*/ 	.word	0x0000000f
        /*0b70*/ 	.word	0x000344f0
        /*0b74*/ 	.short	0x010a
        /*0b76*/ 	.byte	0x3f
	.zero		1


	//   ....[137]....
        /*0b78*/ 	.word	0x0000ea00
        /*0b7c*/ 	.word	0x0000000f
        /*0b80*/ 	.word	0x000344f8
        /*0b84*/ 	.short	0x010a
        /*0b86*/ 	.byte	0x3f
	.zero		1


	//   ....[138]....
        /*0b88*/ 	.word	0x0000ea60
        /*0b8c*/ 	.word	0x00000003
        /*0b90*/ 	.word	0x00034400
        /*0b94*/ 	.short	0x010a
        /*0b96*/ 	.byte	0x3f
	.zero		1


	//   ....[139]....
        /*0b98*/ 	.word	0x0000eac0
        /*0b9c*/ 	.word	0x00000004
        /*0ba0*/ 	.word	0x00034400
        /*0ba4*/ 	.short	0x010a
        /*0ba6*/ 	.byte	0x3f
	.zero		1


	//   ....[140]....
        /*0ba8*/ 	.word	0x0000eb20
        /*0bac*/ 	.word	0x00000003
        /*0bb0*/ 	.word	0x00034528
        /*0bb4*/ 	.short	0x010a
        /*0bb6*/ 	.byte	0x3f
	.zero		1


	//   ....[141]....
        /*0bb8*/ 	.word	0x0000eb80
        /*0bbc*/ 	.word	0x00000006
        /*0bc0*/ 	.word	0x00034400
        /*0bc4*/ 	.short	0x010a
        /*0bc6*/ 	.byte	0x3f
	.zero		1


	//   ....[142]....
        /*0bc8*/ 	.word	0x0000ebe0
        /*0bcc*/ 	.word	0x00000004
        /*0bd0*/ 	.word	0x00034500
        /*0bd4*/ 	.short	0x010a
        /*0bd6*/ 	.byte	0x3f
	.zero		1


	//   ....[143]....
        /*0bd8*/ 	.word	0x0000ec40
        /*0bdc*/ 	.word	0x00000004
        /*0be0*/ 	.word	0x00034508
        /*0be4*/ 	.short	0x010a
        /*0be6*/ 	.byte	0x3f
	.zero		1


	//   ....[144]....
        /*0be8*/ 	.word	0x0000eca0
        /*0bec*/ 	.word	0x00000004
        /*0bf0*/ 	.word	0x00034510
        /*0bf4*/ 	.short	0x010a
        /*0bf6*/ 	.byte	0x3f
	.zero		1


	//   ....[145]....
        /*0bf8*/ 	.word	0x0000ed00
        /*0bfc*/ 	.word	0x00000004
        /*0c00*/ 	.word	0x00034518
        /*0c04*/ 	.short	0x010a
        /*0c06*/ 	.byte	0x3f
	.zero		1


	//   ....[146]....
        /*0c08*/ 	.word	0x0000ed60
        /*0c0c*/ 	.word	0x00000005
        /*0c10*/ 	.word	0x00034500
        /*0c14*/ 	.short	0x010a
        /*0c16*/ 	.byte	0x3f
	.zero		1


	//   ....[147]....
        /*0c18*/ 	.word	0x0000edc0
        /*0c1c*/ 	.word	0x00000005
        /*0c20*/ 	.word	0x00034508
        /*0c24*/ 	.short	0x010a
        /*0c26*/ 	.byte	0x3f
	.zero		1


	//   ....[148]....
        /*0c28*/ 	.word	0x0000ee20
        /*0c2c*/ 	.word	0x00000005
        /*0c30*/ 	.word	0x00034510
        /*0c34*/ 	.short	0x010a
        /*0c36*/ 	.byte	0x3f
	.zero		1


	//   ....[149]....
        /*0c38*/ 	.word	0x0000ee80
        /*0c3c*/ 	.word	0x00000005
        /*0c40*/ 	.word	0x00034518
        /*0c44*/ 	.short	0x010a
        /*0c46*/ 	.byte	0x3f
	.zero		1


	//   ....[150]....
        /*0c48*/ 	.word	0x0000eee0
        /*0c4c*/ 	.word	0x00000000
        /*0c50*/ 	.word	0x00034500
        /*0c54*/ 	.short	0x010a
        /*0c56*/ 	.byte	0x3f
	.zero		1


	//   ....[151]....
        /*0c58*/ 	.word	0x0000ef40
        /*0c5c*/ 	.word	0x00000000
        /*0c60*/ 	.word	0x00034508
        /*0c64*/ 	.short	0x010a
        /*0c66*/ 	.byte	0x3f
	.zero		1


	//   ....[152]....
        /*0c68*/ 	.word	0x0000efa0
        /*0c6c*/ 	.word	0x00000000
        /*0c70*/ 	.word	0x00034510
        /*0c74*/ 	.short	0x010a
        /*0c76*/ 	.byte	0x3f
	.zero		1


	//   ....[153]....
        /*0c78*/ 	.word	0x0000f070
        /*0c7c*/ 	.word	0x0000000a
        /*0c80*/ 	.word	0x000344b0
        /*0c84*/ 	.short	0x010a
        /*0c86*/ 	.byte	0x3f
	.zero		1


	//   ....[154]....
        /*0c88*/ 	.word	0x0000f0c0
        /*0c8c*/ 	.word	0x00000005
        /*0c90*/ 	.word	0x00034400
        /*0c94*/ 	.short	0x010a
        /*0c96*/ 	.byte	0x3f
	.zero		1


	//   ....[155]....
        /*0c98*/ 	.word	0x0000f2d0
        /*0c9c*/ 	.word	0x00000007
        /*0ca0*/ 	.word	0x00000000
        /*0ca4*/ 	.short	0x010a
        /*0ca6*/ 	.byte	0x3f
	.zero		1


	//   ....[156]....
        /*0ca8*/ 	.word	0x0000f320
        /*0cac*/ 	.word	0x00000006
        /*0cb0*/ 	.word	0x00000000
        /*0cb4*/ 	.short	0x010a
        /*0cb6*/ 	.byte	0x3f
	.zero		1


	//   ....[157]....
        /*0cb8*/ 	.word	0x0000f370
        /*0cbc*/ 	.word	0x00000007
        /*0cc0*/ 	.word	0x00000000
        /*0cc4*/ 	.short	0x010a
        /*0cc6*/ 	.byte	0x3f
	.zero		1


	//   ....[158]....
        /*0cc8*/ 	.word	0x0000f3c0
        /*0ccc*/ 	.word	0x00000006
        /*0cd0*/ 	.word	0x00000000
        /*0cd4*/ 	.short	0x010a
        /*0cd6*/ 	.byte	0x3f
	.zero		1


	//   ....[159]....
        /*0cd8*/ 	.word	0x0000f410
        /*0cdc*/ 	.word	0x00000007
        /*0ce0*/ 	.word	0x00000000
        /*0ce4*/ 	.short	0x010a
        /*0ce6*/ 	.byte	0x3f
	.zero		1


	//   ....[160]....
        /*0ce8*/ 	.word	0x0000f460
        /*0cec*/ 	.word	0x00000011
        /*0cf0*/ 	.word	0x00034440
        /*0cf4*/ 	.short	0x010a
        /*0cf6*/ 	.byte	0x3f
	.zero		1


	//   ....[161]....
        /*0cf8*/ 	.word	0x0000f4b0
        /*0cfc*/ 	.word	0x00000005
        /*0d00*/ 	.word	0x00034440
        /*0d04*/ 	.short	0x010a
        /*0d06*/ 	.byte	0x3f
	.zero		1


	//   ....[162]....
        /*0d08*/ 	.word	0x0000f500
        /*0d0c*/ 	.word	0x00000007
        /*0d10*/ 	.word	0x00034440
        /*0d14*/ 	.short	0x010a
        /*0d16*/ 	.byte	0x3f
	.zero		1


	//   ....[163]....
        /*0d18*/ 	.word	0x0000f550
        /*0d1c*/ 	.word	0x00000007
        /*0d20*/ 	.word	0x00034440
        /*0d24*/ 	.short	0x010a
        /*0d26*/ 	.byte	0x3f
	.zero		1


	//   ....[164]....
        /*0d28*/ 	.word	0x0000f5a0
        /*0d2c*/ 	.word	0x00000007
        /*0d30*/ 	.word	0x00034440
        /*0d34*/ 	.short	0x010a
        /*0d36*/ 	.byte	0x3f
	.zero		1


	//   ....[165]....
        /*0d38*/ 	.word	0x0000f5f0
        /*0d3c*/ 	.word	0x00000007
        /*0d40*/ 	.word	0x00034440
        /*0d44*/ 	.short	0x010a
        /*0d46*/ 	.byte	0x3f
	.zero		1


	//   ....[166]....
        /*0d48*/ 	.word	0x0000f640
        /*0d4c*/ 	.word	0x00000007
        /*0d50*/ 	.word	0x00034440
        /*0d54*/ 	.short	0x010a
        /*0d56*/ 	.byte	0x3f
	.zero		1


	//   ....[167]....
        /*0d58*/ 	.word	0x0000f690
        /*0d5c*/ 	.word	0x00000007
        /*0d60*/ 	.word	0x00034440
        /*0d64*/ 	.short	0x010a
        /*0d66*/ 	.byte	0x3f
	.zero		1


	//----- nvinfo : EIATTR_NUM_MBARRIERS
	.align		4
.L_37:
        /*0d68*/ 	.byte	0x03, 0x38
        /*0d6a*/ 	.short	0x002a


	//----- nvinfo : EIATTR_EXIT_INSTR_OFFSETS
	.align		4
        /*0d6c*/ 	.byte	0x04, 0x1c
        /*0d6e*/ 	.short	(.L_39 - .L_38)


	//   ....[0]....
.L_38:
        /*0d70*/ 	.word	0x00002c10


	//   ....[1]....
        /*0d74*/ 	.word	0x00002ea0


	//   ....[2]....
        /*0d78*/ 	.word	0x00002ff0


	//   ....[3]....
        /*0d7c*/ 	.word	0x000088a0


	//   ....[4]....
        /*0d80*/ 	.word	0x00008940


	//   ....[5]....
        /*0d84*/ 	.word	0x0000a530


	//   ....[6]....
        /*0d88*/ 	.word	0x0000c1b0


	//   ....[7]....
        /*0d8c*/ 	.word	0x0000e4d0


	//----- nvinfo : EIATTR_MAX_THREADS
	.align		4
.L_39:
        /*0d90*/ 	.byte	0x04, 0x05
        /*0d92*/ 	.short	(.L_41 - .L_40)
.L_40:
        /*0d94*/ 	.word	0x00000180
        /*0d98*/ 	.word	0x00000001
        /*0d9c*/ 	.word	0x00000001


	//----- nvinfo : EIATTR_CRS_STACK_SIZE
	.align		4
.L_41:
        /*0da0*/ 	.byte	0x04, 0x1e
        /*0da2*/ 	.short	(.L_43 - .L_42)
.L_42:
        /*0da4*/ 	.word	0x00000000


	//----- nvinfo : EIATTR_CBANK_PARAM_SIZE
	.align		4
.L_43:
        /*0da8*/ 	.byte	0x03, 0x19
        /*0daa*/ 	.short	0x0770


	//----- nvinfo : EIATTR_PARAM_CBANK
	.align		4
        /*0dac*/ 	.byte	0x04, 0x0a
        /*0dae*/ 	.short	(.L_45 - .L_44)
	.align		4
.L_44:
        /*0db0*/ 	.word	index@(.nv.constant0._ZN7cutlass13device_kernelINS_4gemm6kernel13GemmUniversalINS1_17GroupProblemShapeIN4cute5tupleIJiiiEEEEENS1_10collective13CollectiveMmaINS1_39MainloopSm90ArrayTmaGmmaWarpSpecializedILi6ENS6_IJNS5_1CILi1EEESD_SD_EEENS1_40KernelPtrArrayTmaWarpSpecializedPingpongEEENS6_IJNSC_ILi128EEESH_NSC_ILi64EEEEEENS_6half_tEPNS6_IJlSD_NSC_ILi0EEEEEESK_SN_NS5_8TiledMMAINS5_8MMA_AtomIJNS5_4SM904GMMA26MMA_64x128x16_F32F16F16_SSILNSR_5MajorE0ELST_0ELNSR_7ScaleInE1ELSU_1EEEEEENS5_6LayoutISE_NS6_IJSL_SL_SL_EEEEENS6_IJNS5_10UnderscoreES10_S10_EEEEENS5_13SM90_TMA_LOADENS5_14ComposedLayoutINS5_7SwizzleILi3ELi4ELi3EEENS5_18smem_ptr_flag_bitsILi16EEENSX_INS6_IJNSC_ILi8EEESI_EEENS6_IJSI_SD_EEEEEEEvNS5_8identityES13_S1D_vS1E_EENS_8epilogue10collective18CollectiveEpilogueINS1G_30Sm90PtrArrayTmaWarpSpecializedILi4ELi2ELi16ELb1ELb0ELi2EEEJSJ_NS6_IJSI_NSC_ILi32EEEEEESK_PNS6_IJSD_lSL_EEESK_S1O_NS1G_6fusion15FusionCallbacksIS1K_NS1P_17LinearCombinationISK_fSK_fLNS_15FloatRoundStyleE2EEESJ_S1M_JEEES13_NS14_IS16_S18_NSX_INS6_IJSI_S19_EEENS6_IJSD_SI_EEEEEEENS5_17SM75_U16x8_LDSM_TENS5_14SM90_TMA_STOREES1Y_NS5_17SM90_U16x8_STSM_TENS5_9Copy_AtomIJNS5_17SM90_U32x4_STSM_NESK_EEEvEEEvvEEEEvNT_6ParamsE)
        /*0db4*/ 	.short	0x0210
        /*0db6*/ 	.short	0x0770


	//----- nvinfo : EIATTR_SW_WAR
	.align		4
.L_45:
        /*0db8*/ 	.byte	0x04, 0x36
        /*0dba*/ 	.short	(.L_47 - .L_46)
.L_46:
        /*0dbc*/ 	.word	0x00000008
.L_47:


//--------------------- .nv.callgraph             --------------------------
	.section	.nv.callgraph,"",@"SHT_CUDA_CALLGRAPH"
	.align	4
	.sectionentsize	8
	.align		4
        /*0000*/ 	.word	0x00000000
	.align		4
        /*0004*/ 	.word	0xffffffff
	.align		4
        /*0008*/ 	.word	index@(_ZN7cutlass13device_kernelINS_4gemm6kernel13GemmUniversalINS1_17GroupProblemShapeIN4cute5tupleIJiiiEEEEENS1_10collective13CollectiveMmaINS1_39MainloopSm90ArrayTmaGmmaWarpSpecializedILi6ENS6_IJNS5_1CILi1EEESD_SD_EEENS1_40KernelPtrArrayTmaWarpSpecializedPingpongEEENS6_IJNSC_ILi128EEESH_NSC_ILi64EEEEEENS_6half_tEPNS6_IJlSD_NSC_ILi0EEEEEESK_SN_NS5_8TiledMMAINS5_8MMA_AtomIJNS5_4SM904GMMA26MMA_64x128x16_F32F16F16_SSILNSR_5MajorE0ELST_0ELNSR_7ScaleInE1ELSU_1EEEEEENS5_6LayoutISE_NS6_IJSL_SL_SL_EEEEENS6_IJNS5_10UnderscoreES10_S10_EEEEENS5_13SM90_TMA_LOADENS5_14ComposedLayoutINS5_7SwizzleILi3ELi4ELi3EEENS5_18smem_ptr_flag_bitsILi16EEENSX_INS6_IJNSC_ILi8EEESI_EEENS6_IJSI_SD_EEEEEEEvNS5_8identityES13_S1D_vS1E_EENS_8epilogue10collective18CollectiveEpilogueINS1G_30Sm90PtrArrayTmaWarpSpecializedILi4ELi2ELi16ELb1ELb0ELi2EEEJSJ_NS6_IJSI_NSC_ILi32EEEEEESK_PNS6_IJSD_lSL_EEESK_S1O_NS1G_6fusion15FusionCallbacksIS1K_NS1P_17LinearCombinationISK_fSK_fLNS_15FloatRoundStyleE2EEESJ_S1M_JEEES13_NS14_IS16_S18_NSX_INS6_IJSI_S19_EEENS6_IJSD_SI_EEEEEEENS5_17SM75_U16x8_LDSM_TENS5_14SM90_TMA_STOREES1Y_NS5_17SM90_U16x8_STSM_TENS5_9Copy_AtomIJNS5_17SM90_U32x4_STSM_NESK_EEEvEEEvvEEEEvNT_6ParamsE)
	.align		4
        /*000c*/ 	.word	index@(__assertfail)
	.align		4
        /*0010*/ 	.word	0x00000000
	.align		4
        /*0014*/ 	.word	0xfffffffe
	.align		4
        /*0018*/ 	.word	0x00000000
	.align		4
        /*001c*/ 	.word	0xfffffffd
	.align		4
        /*0020*/ 	.word	0x00000000
	.align		4
        /*0024*/ 	.word	0xfffffffc


//--------------------- .nv.constant4             --------------------------
	.section	.nv.constant4,"a",@progbits
	.align	8
	.align		8
.nv.constant4:
        /*0000*/ 	.dword	__assertfail
	.align		8
        /*0008*/ 	.dword	__unnamed_1
	.align		8
        /*0010*/ 	.dword	_ZN39_INTERNAL_67899290_4_k_cu_3db3f84c_27884cuda3std3__45__cpo5beginE
	.align		8
        /*0018*/ 	.dword	_ZN39_INTERNAL_67899290_4_k_cu_3db3f84c_27884cuda3std3__45__cpo3endE
	.align		8
        /*0020*/ 	.dword	_ZN39_INTERNAL_67899290_4_k_cu_3db3f84c_27884cuda3std3__45__cpo6cbeginE
	.align		8
        /*0028*/ 	.dword	_ZN39_INTERNAL_67899290_4_k_cu_3db3f84c_27884cuda3std3__45__cpo4cendE
	.align		8
        /*0030*/ 	.dword	_ZN39_INTERNAL_67899290_4_k_cu_3db3f84c_27884cuda3std3__441_GLOBAL__N__67899290_4_k_cu_3db3f84c_27886ignoreE
	.align		8
        /*0038*/ 	.dword	_ZN39_INTERNAL_67899290_4_k_cu_3db3f84c_27884cuda3std3__419piecewise_constructE
	.align		8
        /*0040*/ 	.dword	_ZN39_INTERNAL_67899290_4_k_cu_3db3f84c_27884cuda3std3__48in_placeE
	.align		8
        /*0048*/ 	.dword	_ZN39_INTERNAL_67899290_4_k_cu_3db3f84c_27884cuda3std6ranges3__45__cpo4swapE
	.align		8
        /*0050*/ 	.dword	_ZN39_INTERNAL_67899290_4_k_cu_3db3f84c_27884cuda3std6ranges3__45__cpo9iter_moveE
	.align		8
        /*0058*/ 	.dword	_ZN39_INTERNAL_67899290_4_k_cu_3db3f84c_27884cute7productE
	.align		8
        /*0060*/ 	.dword	_ZN39_INTERNAL_67899290_4_k_cu_3db3f84c_27884cute1_E
	.align		8
        /*0068*/ 	.dword	$str$24
	.align		8
        /*0070*/ 	.dword	$str$25


//--------------------- .text._ZN7cutlass13device_kernelINS_4gemm6kernel13GemmUniversalINS1_17GroupProblemShapeIN4cute5tupleIJiiiEEEEENS1_10collective13CollectiveMmaINS1_39MainloopSm90ArrayTmaGmmaWarpSpecializedILi6ENS6_IJNS5_1CILi1EEESD_SD_EEENS1_40KernelPtrArrayTmaWarpSpecializedPingpongEEENS6_IJNSC_ILi128EEESH_NSC_ILi64EEEEEENS_6half_tEPNS6_IJlSD_NSC_ILi0EEEEEESK_SN_NS5_8TiledMMAINS5_8MMA_AtomIJNS5_4SM904GMMA26MMA_64x128x16_F32F16F16_SSILNSR_5MajorE0ELST_0ELNSR_7ScaleInE1ELSU_1EEEEEENS5_6LayoutISE_NS6_IJSL_SL_SL_EEEEENS6_IJNS5_10UnderscoreES10_S10_EEEEENS5_13SM90_TMA_LOADENS5_14ComposedLayoutINS5_7SwizzleILi3ELi4ELi3EEENS5_18smem_ptr_flag_bitsILi16EEENSX_INS6_IJNSC_ILi8EEESI_EEENS6_IJSI_SD_EEEEEEEvNS5_8identityES13_S1D_vS1E_EENS_8epilogue10collective18CollectiveEpilogueINS1G_30Sm90PtrArrayTmaWarpSpecializedILi4ELi2ELi16ELb1ELb0ELi2EEEJSJ_NS6_IJSI_NSC_ILi32EEEEEESK_PNS6_IJSD_lSL_EEESK_S1O_NS1G_6fusion15FusionCallbacksIS1K_NS1P_17LinearCombinationISK_fSK_fLNS_15FloatRoundStyleE2EEESJ_S1M_JEEES13_NS14_IS16_S18_NSX_INS6_IJSI_S19_EEENS6_IJSD_SI_EEEEEEENS5_17SM75_U16x8_LDSM_TENS5_14SM90_TMA_STOREES1Y_NS5_17SM90_U16x8_STSM_TENS5_9Copy_AtomIJNS5_17SM90_U32x4_STSM_NESK_EEEvEEEvvEEEEvNT_6ParamsE --------------------------
	.section	.text._ZN7cutlass13device_kernelINS_4gemm6kernel13GemmUniversalINS1_17GroupProblemShapeIN4cute5tupleIJiiiEEEEENS1_10collective13CollectiveMmaINS1_39MainloopSm90ArrayTmaGmmaWarpSpecializedILi6ENS6_IJNS5_1CILi1EEESD_SD_EEENS1_40KernelPtrArrayTmaWarpSpecializedPingpongEEENS6_IJNSC_ILi128EEESH_NSC_ILi64EEEEEENS_6half_tEPNS6_IJlSD_NSC_ILi0EEEEEESK_SN_NS5_8TiledMMAINS5_8MMA_AtomIJNS5_4SM904GMMA26MMA_64x128x16_F32F16F16_SSILNSR_5MajorE0ELST_0ELNSR_7ScaleInE1ELSU_1EEEEEENS5_6LayoutISE_NS6_IJSL_SL_SL_EEEEENS6_IJNS5_10UnderscoreES10_S10_EEEEENS5_13SM90_TMA_LOADENS5_14ComposedLayoutINS5_7SwizzleILi3ELi4ELi3EEENS5_18smem_ptr_flag_bitsILi16EEENSX_INS6_IJNSC_ILi8EEESI_EEENS6_IJSI_SD_EEEEEEEvNS5_8identityES13_S1D_vS1E_EENS_8epilogue10collective18CollectiveEpilogueINS1G_30Sm90PtrArrayTmaWarpSpecializedILi4ELi2ELi16ELb1ELb0ELi2EEEJSJ_NS6_IJSI_NSC_ILi32EEEEEESK_PNS6_IJSD_lSL_EEESK_S1O_NS1G_6fusion15FusionCallbacksIS1K_NS1P_17LinearCombinationISK_fSK_fLNS_15FloatRoundStyleE2EEESJ_S1M_JEEES13_NS14_IS16_S18_NSX_INS6_IJSI_S19_EEENS6_IJSD_SI_EEEEEEENS5_17SM75_U16x8_LDSM_TENS5_14SM90_TMA_STOREES1Y_NS5_17SM90_U16x8_STSM_TENS5_9Copy_AtomIJNS5_17SM90_U32x4_STSM_NESK_EEEvEEEvvEEEEvNT_6ParamsE,"ax",@progbits
	.align	128
.text._ZN7cutlass13device_kernelINS_4gemm6kernel13GemmUniversalINS1_17GroupProblemShapeIN4cute5tupleIJiiiEEEEENS1_10collective13CollectiveMmaINS1_39MainloopSm90ArrayTmaGmmaWarpSpecializedILi6ENS6_IJNS5_1CILi1EEESD_SD_EEENS1_40KernelPtrArrayTmaWarpSpecializedPingpongEEENS6_IJNSC_ILi128EEESH_NSC_ILi64EEEEEENS_6half_tEPNS6_IJlSD_NSC_ILi0EEEEEESK_SN_NS5_8TiledMMAINS5_8MMA_AtomIJNS5_4SM904GMMA26MMA_64x128x16_F32F16F16_SSILNSR_5MajorE0ELST_0ELNSR_7ScaleInE1ELSU_1EEEEEENS5_6LayoutISE_NS6_IJSL_SL_SL_EEEEENS6_IJNS5_10UnderscoreES10_S10_EEEEENS5_13SM90_TMA_LOADENS5_14ComposedLayoutINS5_7SwizzleILi3ELi4ELi3EEENS5_18smem_ptr_flag_bitsILi16EEENSX_INS6_IJNSC_ILi8EEESI_EEENS6_IJSI_SD_EEEEEEEvNS5_8identityES13_S1D_vS1E_EENS_8epilogue10collective18CollectiveEpilogueINS1G_30Sm90PtrArrayTmaWarpSpecializedILi4ELi2ELi16ELb1ELb0ELi2EEEJSJ_NS6_IJSI_NSC_ILi32EEEEEESK_PNS6_IJSD_lSL_EEESK_S1O_NS1G_6fusion15FusionCallbacksIS1K_NS1P_17LinearCombinationISK_fSK_fLNS_15FloatRoundStyleE2EEESJ_S1M_JEEES13_NS14_IS16_S18_NSX_INS6_IJSI_S19_EEENS6_IJSD_SI_EEEEEEENS5_17SM75_U16x8_LDSM_TENS5_14SM90_TMA_STOREES1Y_NS5_17SM90_U16x8_STSM_TENS5_9Copy_AtomIJNS5_17SM90_U32x4_STSM_NESK_EEEvEEEvvEEEEvNT_6ParamsE:
        .type           _ZN7cutlass13device_kernelINS_4gemm6kernel13GemmUniversalINS1_17GroupProblemShapeIN4cute5tupleIJiiiEEEEENS1_10collective13CollectiveMmaINS1_39MainloopSm90ArrayTmaGmmaWarpSpecializedILi6ENS6_IJNS5_1CILi1EEESD_SD_EEENS1_40KernelPtrArrayTmaWarpSpecializedPingpongEEENS6_IJNSC_ILi128EEESH_NSC_ILi64EEEEEENS_6half_tEPNS6_IJlSD_NSC_ILi0EEEEEESK_SN_NS5_8TiledMMAINS5_8MMA_AtomIJNS5_4SM904GMMA26MMA_64x128x16_F32F16F16_SSILNSR_5MajorE0ELST_0ELNSR_7ScaleInE1ELSU_1EEEEEENS5_6LayoutISE_NS6_IJSL_SL_SL_EEEEENS6_IJNS5_10UnderscoreES10_S10_EEEEENS5_13SM90_TMA_LOADENS5_14ComposedLayoutINS5_7SwizzleILi3ELi4ELi3EEENS5_18smem_ptr_flag_bitsILi16EEENSX_INS6_IJNSC_ILi8EEESI_EEENS6_IJSI_SD_EEEEEEEvNS5_8identityES13_S1D_vS1E_EENS_8epilogue10collective18CollectiveEpilogueINS1G_30Sm90PtrArrayTmaWarpSpecializedILi4ELi2ELi16ELb1ELb0ELi2EEEJSJ_NS6_IJSI_NSC_ILi32EEEEEESK_PNS6_IJSD_lSL_EEESK_S1O_NS1G_6fusion15FusionCallbacksIS1K_NS1P_17LinearCombinationISK_fSK_fLNS_15FloatRoundStyleE2EEESJ_S1M_JEEES13_NS14_IS16_S18_NSX_INS6_IJSI_S19_EEENS6_IJSD_SI_EEEEEEENS5_17SM75_U16x8_LDSM_TENS5_14SM90_TMA_STOREES1Y_NS5_17SM90_U16x8_STSM_TENS5_9Copy_AtomIJNS5_17SM90_U32x4_STSM_NESK_EEEvEEEvvEEEEvNT_6ParamsE,@function
        .size           _ZN7cutlass13device_kernelINS_4gemm6kernel13GemmUniversalINS1_17GroupProblemShapeIN4cute5tupleIJiiiEEEEENS1_10collective13CollectiveMmaINS1_39MainloopSm90ArrayTmaGmmaWarpSpecializedILi6ENS6_IJNS5_1CILi1EEESD_SD_EEENS1_40KernelPtrArrayTmaWarpSpecializedPingpongEEENS6_IJNSC_ILi128EEESH_NSC_ILi64EEEEEENS_6half_tEPNS6_IJlSD_NSC_ILi0EEEEEESK_SN_NS5_8TiledMMAINS5_8MMA_AtomIJNS5_4SM904GMMA26MMA_64x128x16_F32F16F16_SSILNSR_5MajorE0ELST_0ELNSR_7ScaleInE1ELSU_1EEEEEENS5_6LayoutISE_NS6_IJSL_SL_SL_EEEEENS6_IJNS5_10UnderscoreES10_S10_EEEEENS5_13SM90_TMA_LOADENS5_14ComposedLayoutINS5_7SwizzleILi3ELi4ELi3EEENS5_18smem_ptr_flag_bitsILi16EEENSX_INS6_IJNSC_ILi8EEESI_EEENS6_IJSI_SD_EEEEEEEvNS5_8identityES13_S1D_vS1E_EENS_8epilogue10collective18CollectiveEpilogueINS1G_30Sm90PtrArrayTmaWarpSpecializedILi4ELi2ELi16ELb1ELb0ELi2EEEJSJ_NS6_IJSI_NSC_ILi32EEEEEESK_PNS6_IJSD_lSL_EEESK_S1O_NS1G_6fusion15FusionCallbacksIS1K_NS1P_17LinearCombinationISK_fSK_fLNS_15FloatRoundStyleE2EEESJ_S1M_JEEES13_NS14_IS16_S18_NSX_INS6_IJSI_S19_EEENS6_IJSD_SI_EEEEEEENS5_17SM75_U16x8_LDSM_TENS5_14SM90_TMA_STOREES1Y_NS5_17SM90_U16x8_STSM_TENS5_9Copy_AtomIJNS5_17SM90_U32x4_STSM_NESK_EEEvEEEvvEEEEvNT_6ParamsE,(.L_x_329 - _ZN7cutlass13device_kernelINS_4gemm6kernel13GemmUniversalINS1_17GroupProblemShapeIN4cute5tupleIJiiiEEEEENS1_10collective13CollectiveMmaINS1_39MainloopSm90ArrayTmaGmmaWarpSpecializedILi6ENS6_IJNS5_1CILi1EEESD_SD_EEENS1_40KernelPtrArrayTmaWarpSpecializedPingpongEEENS6_IJNSC_ILi128EEESH_NSC_ILi64EEEEEENS_6half_tEPNS6_IJlSD_NSC_ILi0EEEEEESK_SN_NS5_8TiledMMAINS5_8MMA_AtomIJNS5_4SM904GMMA26MMA_64x128x16_F32F16F16_SSILNSR_5MajorE0ELST_0ELNSR_7ScaleInE1ELSU_1EEEEEENS5_6LayoutISE_NS6_IJSL_SL_SL_EEEEENS6_IJNS5_10UnderscoreES10_S10_EEEEENS5_13SM90_TMA_LOADENS5_14ComposedLayoutINS5_7SwizzleILi3ELi4ELi3EEENS5_18smem_ptr_flag_bitsILi16EEENSX_INS6_IJNSC_ILi8EEESI_EEENS6_IJSI_SD_EEEEEEEvNS5_8identityES13_S1D_vS1E_EENS_8epilogue10collective18CollectiveEpilogueINS1G_30Sm90PtrArrayTmaWarpSpecializedILi4ELi2ELi16ELb1ELb0ELi2EEEJSJ_NS6_IJSI_NSC_ILi32EEEEEESK_PNS6_IJSD_lSL_EEESK_S1O_NS1G_6fusion15FusionCallbacksIS1K_NS1P_17LinearCombinationISK_fSK_fLNS_15FloatRoundStyleE2EEESJ_S1M_JEEES13_NS14_IS16_S18_NSX_INS6_IJSI_S19_EEENS6_IJSD_SI_EEEEEEENS5_17SM75_U16x8_LDSM_TENS5_14SM90_TMA_STOREES1Y_NS5_17SM90_U16x8_STSM_TENS5_9Copy_AtomIJNS5_17SM90_U32x4_STSM_NESK_EEEvEEEvvEEEEvNT_6ParamsE)
        .other          _ZN7cutlass13device_kernelINS_4gemm6kernel13GemmUniversalINS1_17GroupProblemShapeIN4cute5tupleIJiiiEEEEENS1_10collective13CollectiveMmaINS1_39MainloopSm90ArrayTmaGmmaWarpSpecializedILi6ENS6_IJNS5_1CILi1EEESD_SD_EEENS1_40KernelPtrArrayTmaWarpSpecializedPingpongEEENS6_IJNSC_ILi128EEESH_NSC_ILi64EEEEEENS_6half_tEPNS6_IJlSD_NSC_ILi0EEEEEESK_SN_NS5_8TiledMMAINS5_8MMA_AtomIJNS5_4SM904GMMA26MMA_64x128x16_F32F16F16_SSILNSR_5MajorE0ELST_0ELNSR_7ScaleInE1ELSU_1EEEEEENS5_6LayoutISE_NS6_IJSL_SL_SL_EEEEENS6_IJNS5_10UnderscoreES10_S10_EEEEENS5_13SM90_TMA_LOADENS5_14ComposedLayoutINS5_7SwizzleILi3ELi4ELi3EEENS5_18smem_ptr_flag_bitsILi16EEENSX_INS6_IJNSC_ILi8EEESI_EEENS6_IJSI_SD_EEEEEEEvNS5_8identityES13_S1D_vS1E_EENS_8epilogue10collective18CollectiveEpilogueINS1G_30Sm90PtrArrayTmaWarpSpecializedILi4ELi2ELi16ELb1ELb0ELi2EEEJSJ_NS6_IJSI_NSC_ILi32EEEEEESK_PNS6_IJSD_lSL_EEESK_S1O_NS1G_6fusion15FusionCallbacksIS1K_NS1P_17LinearCombinationISK_fSK_fLNS_15FloatRoundStyleE2EEESJ_S1M_JEEES13_NS14_IS16_S18_NSX_INS6_IJSI_S19_EEENS6_IJSD_SI_EEEEEEENS5_17SM75_U16x8_LDSM_TENS5_14SM90_TMA_STOREES1Y_NS5_17SM90_U16x8_STSM_TENS5_9Copy_AtomIJNS5_17SM90_U32x4_STSM_NESK_EEEvEEEvvEEEEvNT_6ParamsE,@"STO_CUDA_ENTRY STV_DEFAULT"
_ZN7cutlass13device_kernelINS_4gemm6kernel13GemmUniversalINS1_17GroupProblemShapeIN4cute5tupleIJiiiEEEEENS1_10collective13CollectiveMmaINS1_39MainloopSm90ArrayTmaGmmaWarpSpecializedILi6ENS6_IJNS5_1CILi1EEESD_SD_EEENS1_40KernelPtrArrayTmaWarpSpecializedPingpongEEENS6_IJNSC_ILi128EEESH_NSC_ILi64EEEEEENS_6half_tEPNS6_IJlSD_NSC_ILi0EEEEEESK_SN_NS5_8TiledMMAINS5_8MMA_AtomIJNS5_4SM904GMMA26MMA_64x128x16_F32F16F16_SSILNSR_5MajorE0ELST_0ELNSR_7ScaleInE1ELSU_1EEEEEENS5_6LayoutISE_NS6_IJSL_SL_SL_EEEEENS6_IJNS5_10UnderscoreES10_S10_EEEEENS5_13SM90_TMA_LOADENS5_14ComposedLayoutINS5_7SwizzleILi3ELi4ELi3EEENS5_18smem_ptr_flag_bitsILi16EEENSX_INS6_IJNSC_ILi8EEESI_EEENS6_IJSI_SD_EEEEEEEvNS5_8identityES13_S1D_vS1E_EENS_8epilogue10collective18CollectiveEpilogueINS1G_30Sm90PtrArrayTmaWarpSpecializedILi4ELi2ELi16ELb1ELb0ELi2EEEJSJ_NS6_IJSI_NSC_ILi32EEEEEESK_PNS6_IJSD_lSL_EEESK_S1O_NS1G_6fusion15FusionCallbacksIS1K_NS1P_17LinearCombinationISK_fSK_fLNS_15FloatRoundStyleE2EEESJ_S1M_JEEES13_NS14_IS16_S18_NSX_INS6_IJSI_S19_EEENS6_IJSD_SI_EEEEEEENS5_17SM75_U16x8_LDSM_TENS5_14SM90_TMA_STOREES1Y_NS5_17SM90_U16x8_STSM_TENS5_9Copy_AtomIJNS5_17SM90_U32x4_STSM_NESK_EEEvEEEvvEEEEvNT_6ParamsE:
[----:B------:R-:W1:Y:S08]  /*0000*/  LDC R1, c[0x0][0x28] ;  /* 0x00000a00ff017b82 */ /* 0x000e700000000800 */
[----:B------:R-:W2:Y:S01]  /*0010*/  LDC.64 R6, c[0x0][0x918] ;  /* 0x00024600ff067b82 */ /* 0x000ea20000000a00 */
[----:B------:R-:W-:Y:S01]  /*0020*/  ULDC.64 UR38, c[0x0][0x208] ;  /* 0x0000820000267ab9 */ /* 0x000fe20000000a00 */
[----:B------:R-:W3:Y:S01]  /*0030*/  S2R R33, SR_TID.X ;  /* 0x0000000000217919 */ /* 0x000ee20000002100 */
[----:B------:R-:W-:Y:S01]  /*0040*/  ULDC UR4, c[0x0][0x910] ;  /* 0x0002440000047ab9 */ /* 0x000fe20000000800 */
[----:B------:R-:W-:Y:S01]  /*0050*/  ULDC.64 UR20, c[0x0][0x8d0] ;  /* 0x0002340000147ab9 */ /* 0x000fe20000000a00 */
[----:B------:R-:W-:Y:S01]  /*0060*/  ULDC.64 UR14, c[0x0][0x8c8] ;  /* 0x00023200000e7ab9 */ /* 0x000fe20000000a00 */
[----:B------:R-:W-:Y:S01]  /*0070*/  ULDC UR5, c[0x0][0x908] ;  /* 0x0002420000057ab9 */ /* 0x000fe20000000800 */
[----:B------:R-:W-:Y:S01]  /*0080*/  CS2R R8, SRZ ;  /* 0x0000000000087805 */ /* 0x000fe2000001ff00 */
[----:B------:R-:W-:Y:S01]  /*0090*/  S2UR UR42, SR_CTAID.X ;  /* 0x00000000002a79c3 */ /* 0x000fe20000002500 */
[----:B------:R-:W-:Y:S01]  /*00a0*/  ULDC.64 UR22, c[0x0][0x8e8] ;  /* 0x00023a0000167ab9 */ /* 0x000fe20000000a00 */
[----:B------:R-:W-:Y:S01]  /*00b0*/  ULDC.64 UR16, c[0x0][0x8e0] ;  /* 0x0002380000107ab9 */ /* 0x000fe20000000a00 */
[----:B--2---:R-:W2:Y:S01]  /*00c0*/  LDG.E R2, desc[UR38][R6.64] ;  /* 0x0000002606027981 */ /* 0x004ea2000c1e1900 */
[----:B------:R-:W-:-:S03]  /*00d0*/  IMAD.U32 R3, RZ, RZ, UR4 ;  /* 0x00000004ff037e24 */ /* 0x000fc6000f8e00ff */
[----:B------:R-:W4:Y:S01]  /*00e0*/  LDG.E R0, desc[UR38][R6.64+0x4] ;  /* 0x0000042606007981 */ /* 0x000f22000c1e1900 */
[----:B---3--:R-:W-:-:S04]  /*00f0*/  LOP3.LUT R34, R33, 0x1f, RZ, 0xc0, !PT ;  /* 0x0000001f21227812 */ /* 0x008fc800078ec0ff */
[----:B------:R-:W-:Y:S01]  /*0100*/  ISETP.GE.AND P0, PT, R34, R3, PT ;  /* 0x000000032200720c */ /* 0x000fe20003f06270 */
[----:B------:R-:W-:-:S04]  /*0110*/  UISETP.NE.U32.AND UP0, UPT, UR20, URZ, UPT ;  /* 0x0000003f1400728c */ /* 0x000fc8000bf05070 */
[----:B------:R-:W-:-:S08]  /*0120*/  UISETP.NE.AND.EX UP0, UPT, UR21, URZ, UPT, UP0 ;  /* 0x0000003f1500728c */ /* 0x000fd0000bf05300 */
[----:B------:R-:W3:Y:S03]  /*0130*/  @!P0 LDC.64 R4, c[0x0][0x918] ;  /* 0x00024600ff048b82 */ /* 0x000ee60000000a00 */
[----:B------:R-:W-:-:S05]  /*0140*/  @UP0 ULDC UR24, c[0x0][0x8dc] ;  /* 0x0002370000180ab9 */ /* 0x000fca0000000800 */
[----:B------:R-:W1:Y:S01]  /*0150*/  S2UR UR4, SR_CTAID.Y ;  /* 0x00000000000479c3 */ /* 0x000e620000002600 */
[----:B------:R-:W-:Y:S01]  /*0160*/  UISETP.NE.AND UP3, UPT, UR5, 0x1, UPT ;  /* 0x000000010500788c */ /* 0x000fe2000bf65270 */
[----:B------:R-:W-:Y:S01]  /*0170*/  UMOV UR43, URZ ;  /* 0x0000003f002b7c82 */ /* 0x000fe20008000000 */
[----:B---3--:R-:W-:-:S09]  /*0180*/  @!P0 IMAD.WIDE.U32 R4, R34, 0xc, R4 ;  /* 0x0000000c22048825 */ /* 0x008fd200078e0004 */
[----:B------:R-:W-:Y:S01]  /*0190*/  @UP3 ULDC UR8, c[0x0][0x10] ;  /* 0x0000040000083ab9 */ /* 0x000fe20000000800 */
[----:B------:R-:W-:Y:S01]  /*01a0*/  @UP3 UMOV UR5, URZ ;  /* 0x0000003f00053c82 */ /* 0x000fe20008000000 */
[----:B------:R3:W5:Y:S04]  /*01b0*/  @!P0 LDG.E R8, desc[UR38][R4.64] ;  /* 0x0000002604088981 */ /* 0x000768000c1e1900 */
[----:B------:R3:W5:Y:S01]  /*01c0*/  @!P0 LDG.E R9, desc[UR38][R4.64+0x4] ;  /* 0x0000042604098981 */ /* 0x000762000c1e1900 */
[----:B------:R-:W-:Y:S01]  /*01d0*/  ISETP.NE.U32.AND P0, PT, RZ, UR22, PT ;  /* 0x00000016ff007c0c */ /* 0x000fe2000bf05070 */
[----:B-1----:R-:W-:-:S03]  /*01e0*/  @UP3 UIMAD.WIDE.U32 UR8, UR42, UR8, UR4 ;  /* 0x000000082a0832a5 */ /* 0x002fc6000f8e0004 */
[----:B------:R-:W-:Y:S01]  /*01f0*/  ISETP.NE.AND.EX P0, PT, RZ, UR23, PT, P0 ;  /* 0x00000017ff007c0c */ /* 0x000fe2000bf05300 */
[----:B------:R-:W-:Y:S01]  /*0200*/  @UP3 UMOV UR7, URZ ;  /* 0x0000003f00073c82 */ /* 0x000fe20008000000 */
[----:B------:R-:W-:Y:S01]  /*0210*/  @!UP3 ULDC UR5, c[0x0][0xc] ;  /* 0x000003000005bab9 */ /* 0x000fe20000000800 */
[----:B------:R-:W-:Y:S02]  /*0220*/  @UP3 UIADD3 UR7, UR9, UR7, URZ ;  /* 0x0000000709073290 */ /* 0x000fe4000fffe03f */
[----:B------:R-:W-:-:S07]  /*0230*/  @!UP3 UIMAD.WIDE.U32 UR4, UR5, UR4, UR42 ;  /* 0x000000040504b2a5 */ /* 0x000fce000f8e002a */
[----:B------:R-:W-:Y:S01]  /*0240*/  @!UP3 UMOV UR7, UR5 ;  /* 0x000000050007bc82 */ /* 0x000fe20008000000 */
[----:B------:R-:W-:Y:S01]  /*0250*/  @!UP3 UMOV UR8, UR4 ;  /* 0x000000040008bc82 */ /* 0x000fe20008000000 */
[----:B--2---:R-:W-:-:S13]  /*0260*/  R2UR UR11, R2 ;  /* 0x00000000020b72ca */ /* 0x004fda00000e0000 */
[----:B------:R-:W-:-:S04]  /*0270*/  UIADD3 UR6, UP1, UR11, UR14, URZ ;  /* 0x0000000e0b067290 */ /* 0x000fc8000ff3e03f */
[----:B------:R-:W-:Y:S02]  /*0280*/  ULEA.HI.X.SX32 UR11, UR11, UR15, 0x1, UP1 ;  /* 0x0000000f0b0b7291 */ /* 0x000fe400088f0e3f */
[----:B------:R-:W-:-:S04]  /*0290*/  UIADD3 UR6, UP1, UR6, -0x1, URZ ;  /* 0xffffffff06067890 */ /* 0x000fc8000ff3e03f */
[----:B------:R-:W-:Y:S02]  /*02a0*/  UIADD3.X UR11, UR11, -0x1, URZ, UP1, !UPT ;  /* 0xffffffff0b0b7890 */ /* 0x000fe40008ffe43f */
[----:B------:R-:W-:Y:S01]  /*02b0*/  @UP0 UIADD3 UR24, UP1, UR6, UR24, URZ ;  /* 0x0000001806180290 */ /* 0x000fe2000ff3e03f */
[----:B----4-:R-:W-:-:S03]  /*02c0*/  R2UR UR27, R0 ;  /* 0x00000000001b72ca */ /* 0x010fc600000e0000 */
[----:B------:R-:W-:-:S04]  /*02d0*/  @UP0 UIADD3.X UR26, URZ, UR11, URZ, UP1, !UPT ;  /* 0x0000000b3f1a0290 */ /* 0x000fc80008ffe43f */
[----:B------:R-:W-:-:S04]  /*02e0*/  @UP0 UIMAD.WIDE.U32 UR12, UR26, UR20, URZ ;  /* 0x000000141a0c02a5 */ /* 0x000fc8000f8e003f */
[----:B------:R-:W-:Y:S02]  /*02f0*/  @UP0 UIMAD.WIDE.U32 UR18, UP1, UR24, UR21, UR12 ;  /* 0x00000015181202a5 */ /* 0x000fe4000f82000c */
[----:B------:R-:W-:Y:S02]  /*0300*/  @UP0 UIMAD.WIDE.U32 UR12, UR24, UR20, URZ ;  /* 0x00000014180c02a5 */ /* 0x000fe4000f8e003f */
[----:B------:R-:W-:Y:S02]  /*0310*/  @UP0 UIADD3.X UR25, URZ, URZ, URZ, UP1, !UPT ;  /* 0x0000003f3f190290 */ /* 0x000fe40008ffe43f */
[----:B------:R-:W-:Y:S01]  /*0320*/  @UP0 UIADD3 URZ, UP1, UR13, UR18, URZ ;  /* 0x000000120d3f0290 */ /* 0x000fe2000ff3e03f */
[----:B------:R-:W-:Y:S01]  /*0330*/  @UP0 UMOV UR24, UR19 ;  /* 0x0000001300180c82 */ /* 0x000fe20008000000 */
[----:B------:R-:W-:Y:S02]  /*0340*/  UIADD3 UR10, UP2, UR27, UR16, URZ ;  /* 0x000000101b0a7290 */ /* 0x000fe4000ff5e03f */
[----:B------:R-:W-:-:S02]  /*0350*/  @UP0 UIMAD.WIDE.U32.X UR12, UR26, UR21, UR24, UP1 ;  /* 0x000000151a0c02a5 */ /* 0x000fc400088e0418 */
[----:B------:R-:W-:Y:S02]  /*0360*/  ULEA.HI.X.SX32 UR9, UR27, UR17, 0x1, UP2 ;  /* 0x000000111b097291 */ /* 0x000fe400090f0e3f */
[----:B------:R-:W-:-:S03]  /*0370*/  UIADD3 UR18, UP1, UR10, -0x1, URZ ;  /* 0xffffffff0a127890 */ /* 0x000fc6000ff3e03f */
[----:B------:R-:W-:Y:S01]  /*0380*/  @UP0 UMOV UR6, UR12 ;  /* 0x0000000c00060c82 */ /* 0x000fe20008000000 */
[----:B------:R-:W-:Y:S01]  /*0390*/  UIADD3.X UR5, UR9, -0x1, URZ, UP1, !UPT ;  /* 0xffffffff09057890 */ /* 0x000fe20008ffe43f */
[----:B------:R-:W-:Y:S01]  /*03a0*/  @UP0 UMOV UR11, UR13 ;  /* 0x0000000d000b0c82 */ /* 0x000fe20008000000 */
[----:B---3--:R-:W-:Y:S10]  /*03b0*/  @!P0 BRA `(.L_x_0) ;  /* 0x00000000002c8947 */ /* 0x008ff40003800000 */
[----:B------:R-:W-:Y:S02]  /*03c0*/  ULDC UR9, c[0x0][0x8f4] ;  /* 0x00023d0000097ab9 */ /* 0x000fe40000000800 */
[----:B------:R-:W-:-:S04]  /*03d0*/  UIADD3 UR9, UP1, UR18, UR9, URZ ;  /* 0x0000000912097290 */ /* 0x000fc8000ff3e03f */
[----:B------:R-:W-:-:S04]  /*03e0*/  UIADD3.X UR10, URZ, UR5, URZ, UP1, !UPT ;  /* 0x000000053f0a7290 */ /* 0x000fc80008ffe43f */
[----:B------:R-:W-:-:S04]  /*03f0*/  UIMAD.WIDE.U32 UR4, UR10, UR22, URZ ;  /* 0x000000160a0472a5 */ /* 0x000fc8000f8e003f */
[----:B------:R-:W-:Y:S02]  /*0400*/  UIMAD.WIDE.U32 UR12, UP1, UR9, UR23, UR4 ;  /* 0x00000017090c72a5 */ /* 0x000fe4000f820004 */
[----:B------:R-:W-:Y:S02]  /*0410*/  UIMAD.WIDE.U32 UR4, UR9, UR22, URZ ;  /* 0x00000016090472a5 */ /* 0x000fe4000f8e003f */
[----:B------:R-:W-:Y:S02]  /*0420*/  UIADD3.X UR19, URZ, URZ, URZ, UP1, !UPT ;  /* 0x0000003f3f137290 */ /* 0x000fe40008ffe43f */
[----:B------:R-:W-:Y:S01]  /*0430*/  UIADD3 URZ, UP1, UR5, UR12, URZ ;  /* 0x0000000c053f7290 */ /* 0x000fe2000ff3e03f */
[----:B------:R-:W-:-:S03]  /*0440*/  UMOV UR18, UR13 ;  /* 0x0000000d00127c82 */ /* 0x000fc60008000000 */
[----:B------:R-:W-:-:S07]  /*0450*/  UIMAD.WIDE.U32.X UR4, UR10, UR23, UR18, UP1 ;  /* 0x000000170a0472a5 */ /* 0x000fce00088e0412 */
[----:B------:R-:W-:-:S05]  /*0460*/  UMOV UR18, UR4 ;  /* 0x0000000400127c82 */ /* 0x000fca0008000000 */
.L_x_0:
[----:B------:R-:W-:Y:S01]  /*0470*/  ULDC UR9, c[0x0][0x934] ;  /* 0x00024d0000097ab9 */ /* 0x000fe20000000800 */
[----:B------:R-:W-:Y:S01]  /*0480*/  ULDC UR10, c[0x0][0x904] ;  /* 0x00024100000a7ab9 */ /* 0x000fe20000000800 */
[----:B------:R-:W-:Y:S01]  /*0490*/  ULDC UR4, c[0x0][0x938] ;  /* 0x00024e0000047ab9 */ /* 0x000fe20000000800 */
[----:B------:R-:W-:Y:S01]  /*04a0*/  USHF.L.U32 UR9, UR9, UR10, URZ ;  /* 0x0000000a09097299 */ /* 0x000fe2000800063f */
[----:B------:R-:W-:Y:S01]  /*04b0*/  SHF.R.U32.HI R13, RZ, 0x5, R33 ;  /* 0x00000005ff0d7819 */ /* 0x000fe20000011621 */
[----:B------:R-:W-:Y:S01]  /*04c0*/  USHF.L.U32 UR10, UR4, UR10, URZ ;  /* 0x0000000a040a7299 */ /* 0x000fe2000800063f */
[----:B------:R-:W-:Y:S01]  /*04d0*/  ULDC UR26, c[0x0][0x8d8] ;  /* 0x00023600001a7ab9 */ /* 0x000fe20000000800 */
[----:B------:R-:W-:Y:S02]  /*04e0*/  ULDC UR30, c[0x0][0x8f0] ;  /* 0x00023c00001e7ab9 */ /* 0x000fe40000000800 */
[----:B------:R-:W-:Y:S01]  /*04f0*/  IMAD.U32 R10, RZ, RZ, UR9 ;  /* 0x00000009ff0a7e24 */ /* 0x000fe2000f8e00ff */
[----:B------:R-:W-:Y:S01]  /*0500*/  USHF.R.U64 UR11, UR6, UR26, UR11 ;  /* 0x0000001a060b7299 */ /* 0x000fe2000800120b */
[----:B------:R-:W-:Y:S01]  /*0510*/  IMAD.U32 R11, RZ, RZ, UR10 ;  /* 0x0000000aff0b7e24 */ /* 0x000fe2000f8e00ff */
[----:B------:R-:W-:-:S02]  /*0520*/  USHF.R.U64 UR6, UR18, UR30, UR5 ;  /* 0x0000001e12067299 */ /* 0x000fc40008001205 */
[----:B------:R-:W-:Y:S01]  /*0530*/  IABS R0, R10 ;  /* 0x0000000a00007213 */ /* 0x000fe20000000000 */
[----:B------:R-:W-:Y:S01]  /*0540*/  UIADD3 UR11, UR11, -0x1, UR9 ;  /* 0xffffffff0b0b7890 */ /* 0x000fe2000fffe009 */
[----:B------:R-:W-:Y:S01]  /*0550*/  IABS R2, R11 ;  /* 0x0000000b00027213 */ /* 0x000fe20000000000 */
[----:B------:R-:W-:Y:S01]  /*0560*/  UIADD3 UR6, UR6, -0x1, UR10 ;  /* 0xffffffff06067890 */ /* 0x000fe2000fffe00a */
[----:B------:R-:W-:Y:S01]  /*0570*/  R2UR UR28, R0 ;  /* 0x00000000001c72ca */ /* 0x000fe200000e0000 */
[----:B------:R-:W-:Y:S01]  /*0580*/  UMOV UR4, URZ ;  /* 0x0000003f00047c82 */ /* 0x000fe20008000000 */
[----:B------:R-:W-:Y:S01]  /*0590*/  UISETP.GE.AND UP5, UPT, UR11, URZ, UPT ;  /* 0x0000003f0b00728c */ /* 0x000fe2000bfa6270 */
[----:B------:R-:W-:Y:S01]  /*05a0*/  IMAD.MOV.U32 R0, RZ, RZ, R2 ;  /* 0x000000ffff007224 */ /* 0x000fe200078e0002 */
[----:B------:R-:W-:Y:S01]  /*05b0*/  UISETP.NE.AND UP4, UPT, UR9, URZ, UPT ;  /* 0x0000003f0900728c */ /* 0x000fe2000bf85270 */
[----:B------:R-:W-:-:S03]  /*05c0*/  UMOV UR59, 0x1 ;  /* 0x00000001003b7882 */ /* 0x000fc60000000000 */
[----:B------:R-:W-:-:S05]  /*05d0*/  R2UR UR27, R0 ;  /* 0x00000000001b72ca */ /* 0x000fca00000e0000 */
[----:B------:R-:W1:Y:S08]  /*05e0*/  I2F.RP R0, UR28 ;  /* 0x0000001c00007d06 */ /* 0x000e700008209400 */
[----:B------:R-:W2:Y:S08]  /*05f0*/  I2F.RP R4, UR27 ;  /* 0x0000001b00047d06 */ /* 0x000eb00008209400 */
[----:B-1----:R-:W1:Y:S08]  /*0600*/  MUFU.RCP R0, R0 ;  /* 0x0000000000007308 */ /* 0x002e700000001000 */
[----:B--2---:R-:W2:Y:S01]  /*0610*/  MUFU.RCP R4, R4 ;  /* 0x0000000400047308 */ /* 0x004ea20000001000 */
[----:B-1----:R-:W-:-:S02]  /*0620*/  VIADD R2, R0, 0xffffffe ;  /* 0x0ffffffe00027836 */ /* 0x002fc40000000000 */
[----:B------:R-:W-:-:S05]  /*0630*/  IMAD.U32 R0, RZ, RZ, UR11 ;  /* 0x0000000bff007e24 */ /* 0x000fca000f8e00ff */
[----:B------:R-:W1:Y:S01]  /*0640*/  F2I.FTZ.U32.TRUNC.NTZ R2, R2 ;  /* 0x0000000200027305 */ /* 0x000e62000021f000 */
[----:B------:R-:W-:Y:S01]  /*0650*/  IABS R0, R0 ;  /* 0x0000000000007213 */ /* 0x000fe20000000000 */
[----:B--2---:R-:W-:Y:S01]  /*0660*/  VIADD R5, R4, 0xffffffe ;  /* 0x0ffffffe04057836 */ /* 0x004fe20000000000 */
[----:B------:R-:W-:Y:S02]  /*0670*/  IABS R4, R10 ;  /* 0x0000000a00047213 */ /* 0x000fe40000000000 */
[----:B------:R-:W-:-:S03]  /*0680*/  R2UR UR29, R0 ;  /* 0x00000000001d72ca */ /* 0x000fc600000e0000 */
[----:B------:R-:W2:Y:S01]  /*0690*/  F2I.FTZ.U32.TRUNC.NTZ R5, R5 ;  /* 0x0000000500057305 */ /* 0x000ea2000021f000 */
[----:B------:R-:W-:Y:S01]  /*06a0*/  IMAD.MOV R4, RZ, RZ, -R4 ;  /* 0x000000ffff047224 */ /* 0x000fe200078e0a04 */
[----:B-1----:R-:W-:Y:S01]  /*06b0*/  R2UR UR5, R2 ;  /* 0x00000000020572ca */ /* 0x002fe200000e0000 */
[----:B------:R-:W-:Y:S01]  /*06c0*/  IMAD.U32 R2, RZ, RZ, UR6 ;  /* 0x00000006ff027e24 */ /* 0x000fe2000f8e00ff */
[----:B--2---:R-:W-:-:S04]  /*06d0*/  R2UR UR13, R5 ;  /* 0x00000000050d72ca */ /* 0x004fc800000e0000 */
[----:B------:R-:W-:Y:S02]  /*06e0*/  IABS R5, R2 ;  /* 0x0000000200057213 */ /* 0x000fe40000000000 */
[----:B------:R-:W-:-:S05]  /*06f0*/  MOV R2, R4 ;  /* 0x0000000400027202 */ /* 0x000fca0000000f00 */
[----:B------:R-:W-:Y:S01]  /*0700*/  UIADD3 UR12, URZ, -UR5, URZ ;  /* 0x800000053f0c7290 */ /* 0x000fe2000fffe03f */
[----:B------:R-:W-:Y:S01]  /*0710*/  IABS R4, R11 ;  /* 0x0000000b00047213 */ /* 0x000fe20000000000 */
[----:B------:R-:W-:Y:S01]  /*0720*/  IMAD.MOV.U32 R0, RZ, RZ, R5 ;  /* 0x000000ffff007224 */ /* 0x000fe200078e0005 */
[----:B------:R-:W-:Y:S01]  /*0730*/  R2UR UR31, R2 ;  /* 0x00000000021f72ca */ /* 0x000fe200000e0000 */
[----:B------:R-:W-:Y:S01]  /*0740*/  UIMAD UR12, UR12, UR28, URZ ;  /* 0x0000001c0c0c72a4 */ /* 0x000fe2000f8e023f */
[----:B------:R-:W1:Y:S01]  /*0750*/  SHFL.IDX PT, R2, R13, RZ, 0x1f ;  /* 0x00001fff0d027589 */ /* 0x000e6200000e0000 */
[----:B------:R-:W-:Y:S01]  /*0760*/  IMAD.MOV R4, RZ, RZ, -R4 ;  /* 0x000000ffff047224 */ /* 0x000fe200078e0a04 */
[----:B------:R-:W-:Y:S01]  /*0770*/  R2UR UR33, R0 ;  /* 0x00000000002172ca */ /* 0x000fe200000e0000 */
[----:B------:R-:W-:Y:S02]  /*0780*/  UIADD3 UR18, URZ, -UR13, URZ ;  /* 0x8000000d3f127290 */ /* 0x000fe4000fffe03f */
[----:B------:R-:W-:Y:S01]  /*0790*/  UIMAD.WIDE.U32 UR4, UR5, UR12, UR4 ;  /* 0x0000000c050472a5 */ /* 0x000fe2000f8e0004 */
[----:B------:R-:W-:Y:S01]  /*07a0*/  IMAD.MOV.U32 R0, RZ, RZ, R4 ;  /* 0x000000ffff007224 */ /* 0x000fe200078e0004 */
[----:B------:R-:W-:Y:S01]  /*07b0*/  UIMAD UR18, UR18, UR27, URZ ;  /* 0x0000001b121272a4 */ /* 0x000fe2000f8e023f */
[----:B------:R-:W-:-:S03]  /*07c0*/  UMOV UR12, URZ ;  /* 0x0000003f000c7c82 */ /* 0x000fc60008000000 */
[----:B------:R-:W-:Y:S01]  /*07d0*/  UIMAD.WIDE.U32 UR18, UR13, UR18, UR12 ;  /* 0x000000120d1272a5 */ /* 0x000fe2000f8e000c */
[----:B------:R-:W-:Y:S01]  /*07e0*/  R2UR UR32, R0 ;  /* 0x00000000002072ca */ /* 0x000fe200000e0000 */
[----:B------:R-:W-:Y:S01]  /*07f0*/  ULOP3.LUT UR12, URZ, UR9, URZ, 0x33, !UPT ;  /* 0x000000093f0c7292 */ /* 0x000fe2000f8e333f */
[----:B------:R-:W-:Y:S01]  /*0800*/  SHF.R.U32.HI R0, RZ, 0x7, R33 ;  /* 0x00000007ff007819 */ /* 0x000fe20000011621 */
[----:B------:R-:W-:Y:S01]  /*0810*/  UMOV UR13, UR5 ;  /* 0x00000005000d7c82 */ /* 0x000fe20008000000 */
[----:B------:R-:W-:Y:S02]  /*0820*/  UIMAD.WIDE.U32 UR24, UR19, UR33, URZ ;  /* 0x00000021131872a5 */ /* 0x000fe4000f8e003f */
[----:B------:R-:W-:Y:S02]  /*0830*/  UIMAD.WIDE.U32 UR4, UR13, UR29, URZ ;  /* 0x0000001d0d0472a5 */ /* 0x000fe4000f8e003f */
[----:B------:R-:W2:Y:S02]  /*0840*/  SHFL.IDX PT, R0, R0, RZ, 0x1f ;  /* 0x00001fff00007589 */ /* 0x000ea400000e0000 */
[----:B------:R-:W-:Y:S01]  /*0850*/  UIMAD UR5, UR5, UR31, UR29 ;  /* 0x0000001f050572a4 */ /* 0x000fe2000f8e021d */
[----:B-1----:R-:W-:-:S02]  /*0860*/  R2UR UR29, R2 ;  /* 0x00000000021d72ca */ /* 0x002fc400000e0000 */
[----:B------:R-:W-:Y:S02]  /*0870*/  UIMAD UR25, UR25, UR32, UR33 ;  /* 0x00000020191972a4 */ /* 0x000fe4000f8e0221 */
[----:B------:R-:W-:Y:S02]  /*0880*/  UISETP.GT.U32.AND UP1, UPT, UR28, UR5, UPT ;  /* 0x000000051c00728c */ /* 0x000fe4000bf24070 */
[----:B------:R-:W-:Y:S02]  /*0890*/  UISETP.GT.U32.AND UP2, UPT, UR27, UR25, UPT ;  /* 0x000000191b00728c */ /* 0x000fe4000bf44070 */
[----:B------:R-:W-:-:S05]  /*08a0*/  ULOP3.LUT UR33, URZ, UR10, URZ, 0x33, !UPT ;  /* 0x0000000a3f217292 */ /* 0x000fca000f8e333f */
[----:B------:R-:W-:Y:S02]  /*08b0*/  USHF.R.S32.HI UR4, URZ, 0x1f, UR29 ;  /* 0x0000001f3f047899 */ /* 0x000fe4000801141d */
[----:B------:R-:W-:Y:S01]  /*08c0*/  ISETP.NE.AND P1, PT, RZ, UR29, PT ;  /* 0x0000001dff007c0c */ /* 0x000fe2000bf25270 */
[----:B------:R-:W-:Y:S02]  /*08d0*/  @!UP1 UIADD3 UR5, UR5, -UR28, URZ ;  /* 0x8000001c05059290 */ /* 0x000fe4000fffe03f */
[----:B------:R-:W-:Y:S02]  /*08e0*/  @!UP2 UIADD3 UR25, UR25, -UR27, URZ ;  /* 0x8000001b1919a290 */ /* 0x000fe4000fffe03f */
[----:B------:R-:W-:Y:S01]  /*08f0*/  UISETP.GT.U32.AND UP6, UPT, UR28, UR5, UPT ;  /* 0x000000051c00728c */ /* 0x000fe2000bfc4070 */
[----:B--2---:R-:W-:Y:S01]  /*0900*/  R2UR UR18, R0 ;  /* 0x00000000001272ca */ /* 0x004fe200000e0000 */
[----:B------:R-:W-:Y:S02]  /*0910*/  UISETP.GT.U32.AND UP1, UPT, UR27, UR25, UPT ;  /* 0x000000191b00728c */ /* 0x000fe4000bf24070 */
[----:B------:R-:W-:-:S02]  /*0920*/  UISETP.NE.AND UP2, UPT, UR10, URZ, UPT ;  /* 0x0000003f0a00728c */ /* 0x000fc4000bf45270 */
[----:B------:R-:W-:-:S04]  /*0930*/  ULEA.HI UR4, UR4, UR29, URZ, 0x2 ;  /* 0x0000001d04047291 */ /* 0x000fc8000f8f103f */
[----:B------:R-:W-:Y:S02]  /*0940*/  ULOP3.LUT UR4, UR4, 0xfffffffc, URZ, 0xc0, !UPT ;  /* 0xfffffffc04047892 */ /* 0x000fe4000f8ec03f */
[----:B------:R-:W-:Y:S02]  /*0950*/  @!UP6 UIADD3 UR5, UR5, -UR28, URZ ;  /* 0x8000001c0505e290 */ /* 0x000fe4000fffe03f */
[----:B------:R-:W-:Y:S02]  /*0960*/  UISETP.GE.AND UP6, UPT, UR6, URZ, UPT ;  /* 0x0000003f0600728c */ /* 0x000fe4000bfc6270 */
[----:B------:R-:W-:Y:S02]  /*0970*/  @!UP1 UIADD3 UR25, UR25, -UR27, URZ ;  /* 0x8000001b19199290 */ /* 0x000fe4000fffe03f */
[----:B------:R-:W-:Y:S02]  /*0980*/  @!UP5 UIADD3 UR5, -UR5, URZ, URZ ;  /* 0x0000003f0505d290 */ /* 0x000fe4000fffe13f */
[----:B------:R-:W-:-:S02]  /*0990*/  UIADD3 UR43, UR29, -UR4, URZ ;  /* 0x800000041d2b7290 */ /* 0x000fc4000fffe03f */
[----:B------:R-:W-:Y:S02]  /*09a0*/  USEL UR5, UR12, UR5, !UP4 ;  /* 0x000000050c057287 */ /* 0x000fe4000e000000 */
[----:B------:R-:W-:Y:S02]  /*09b0*/  UISETP.NE.AND UP1, UPT, UR18, URZ, UPT ;  /* 0x0000003f1200728c */ /* 0x000fe4000bf25270 */
[----:B------:R-:W-:Y:S02]  /*09c0*/  @!UP6 UIADD3 UR25, -UR25, URZ, URZ ;  /* 0x0000003f1919e290 */ /* 0x000fe4000fffe13f */
[----:B------:R-:W-:Y:S02]  /*09d0*/  UIADD3 UR5, UR11, -UR5, URZ ;  /* 0x800000050b057290 */ /* 0x000fe4000fffe03f */
[----:B------:R-:W-:Y:S02]  /*09e0*/  USEL UR25, UR33, UR25, !UP2 ;  /* 0x0000001921197287 */ /* 0x000fe4000d000000 */
[----:B------:R-:W-:-:S02]  /*09f0*/  UISETP.EQ.AND UP5, UPT, UR43, 0x3, !UP1 ;  /* 0x000000032b00788c */ /* 0x000fc4000cfa2270 */
[----:B------:R-:W-:Y:S02]  /*0a00*/  UIADD3 UR25, UR6, -UR25, URZ ;  /* 0x8000001906197290 */ /* 0x000fe4000fffe03f */
[----:B------:R-:W-:Y:S02]  /*0a10*/  USEL UR59, UR59, 0x2, UP5 ;  /* 0x000000023b3b7887 */ /* 0x000fe4000a800000 */
[----:B------:R-:W-:Y:S02]  /*0a20*/  UIMAD UR24, UR5, UR25, URZ ;  /* 0x00000019051872a4 */ /* 0x000fe4000f8e023f */
[----:B------:R-:W-:Y:S02]  /*0a30*/  USEL UR4, UR25, UR5, !UP3 ;  /* 0x0000000519047287 */ /* 0x000fe4000d800000 */
[----:B------:R-:W-:Y:S02]  /*0a40*/  USHF.R.S32.HI UR25, URZ, 0x1f, UR24 ;  /* 0x0000001f3f197899 */ /* 0x000fe40008011418 */
[----:B------:R-:W-:Y:S01]  /*0a50*/  USHF.R.S32.HI UR5, URZ, 0x1f, UR4 ;  /* 0x0000001f3f057899 */ /* 0x000fe20008011404 */
[----:B------:R-:W-:-:S02]  /*0a60*/  IMAD.U32 R6, RZ, RZ, UR24 ;  /* 0x00000018ff067e24 */ /* 0x000fc4000f8e00ff */
[----:B------:R-:W-:Y:S02]  /*0a70*/  IMAD.U32 R4, RZ, RZ, UR4 ;  /* 0x00000004ff047e24 */ /* 0x000fe4000f8e00ff */
[----:B------:R-:W-:Y:S02]  /*0a80*/  IMAD.U32 R7, RZ, RZ, UR25 ;  /* 0x00000019ff077e24 */ /* 0x000fe4000f8e00ff */
[----:B------:R-:W-:Y:S01]  /*0a90*/  IMAD.U32 R5, RZ, RZ, UR5 ;  /* 0x00000005ff057e24 */ /* 0x000fe2000f8e00ff */
[----:B------:R-:W-:Y:S06]  /*0aa0*/  @P1 BRA `(.L_x_1) ;  /* 0x0000000000841947 */ /* 0x000fec0003800000 */
[----:B------:R-:W-:Y:S01]  /*0ab0*/  ELECT P1, URZ, PT ;  /* 0x00000000003f782f */ /* 0x000fe20003820000 */
[----:B------:R-:W-:-:S12]  /*0ac0*/  BSSY B0, `(.L_x_1) ;  /* 0x000001f000007945 */ /* 0x000fd80003800000 */
[----:B------:R-:W-:Y:S05]  /*0ad0*/  @!P1 BRA `(.L_x_2) ;  /* 0x0000000000749947 */ /* 0x000fea0003800000 */
[----:B------:R-:W1:Y:S01]  /*0ae0*/  S2UR UR6, SR_CgaCtaId ;  /* 0x00000000000679c3 */ /* 0x000e620000008800 */
[----:B------:R-:W-:Y:S01]  /*0af0*/  UMOV UR4, 0x400 ;  /* 0x0000040000047882 */ /* 0x000fe20000000000 */
[----:B------:R-:W-:Y:S01]  /*0b00*/  UMOV UR5, 0x1 ;  /* 0x0000000100057882 */ /* 0x000fe20000000000 */
[----:B------:R-:W-:Y:S02]  /*0b10*/  UMOV UR24, 0x140 ;  /* 0x0000014000187882 */ /* 0x000fe40000000000 */
[----:B------:R-:W-:-:S04]  /*0b20*/  UIADD3 UR24, -UR24, 0x100000, URZ ;  /* 0x0010000018187890 */ /* 0x000fc8000fffe13f */
[----:B------:R-:W-:Y:S02]  /*0b30*/  USHF.L.U32 UR25, UR24, 0xb, URZ ;  /* 0x0000000b18197899 */ /* 0x000fe4000800063f */
[----:B------:R-:W-:Y:S02]  /*0b40*/  USHF.L.U32 UR24, UR24, 0x1, URZ ;  /* 0x0000000118187899 */ /* 0x000fe4000800063f */
[----:B-1----:R-:W-:Y:S02]  /*0b50*/  ULEA UR6, UR6, UR4, 0x18 ;  /* 0x0000000406067291 */ /* 0x002fe4000f8ec03f */
[----:B------:R-:W-:-:S04]  /*0b60*/  UIADD3 UR4, -UR5, 0x100000, URZ ;  /* 0x0010000005047890 */ /* 0x000fc8000fffe13f */
[----:B------:R-:W-:Y:S02]  /*0b70*/  USHF.L.U32 UR5, UR4, 0xb, URZ ;  /* 0x0000000b04057899 */ /* 0x000fe4000800063f */
[----:B------:R-:W-:Y:S01]  /*0b80*/  USHF.L.U32 UR4, UR4, 0x1, URZ ;  /* 0x0000000104047899 */ /* 0x000fe2000800063f */
[----:B------:R-:W1:Y:S11]  /*0b90*/  FENCE.VIEW.ASYNC.S ;  /* 0x00000000000073c6 */ /* 0x000e760000000000 */
[----:B-1----:R1:W2:Y:S01]  /*0ba0*/  SYNCS.EXCH.64 URZ, [UR6+0x34400], UR4 ;  /* 0x03440004063f75b2 */ /* 0x0022a20008000100 */
[----:B------:R1:W3:Y:S01]  /*0bb0*/  SYNCS.EXCH.64 URZ, [UR6+0x34440], UR24 ;  /* 0x03444018063f75b2 */ /* 0x0002e20008000100 */
[----:B------:R1:W4:Y:S01]  /*0bc0*/  SYNCS.EXCH.64 URZ, [UR6+0x34408], UR4 ;  /* 0x03440804063f75b2 */ /* 0x0003220008000100 */
[----:B------:R1:W1:Y:S01]  /*0bd0*/  SYNCS.EXCH.64 URZ, [UR6+0x34448], UR24 ;  /* 0x03444818063f75b2 */ /* 0x0002620008000100 */
        /* <DEDUP_REMOVED lines=12> */
[----:B------:R-:W-:Y:S01]  /*0ca0*/  NOP ;  /* 0x0000000000007918 */ /* 0x000fe20000000000 */
.L_x_2:
[----:B-1----:R-:W-:Y:S05]  /*0cb0*/  BSYNC B0 ;  /* 0x0000000000007941 */ /* 0x002fea0003800000 */
.L_x_1:
[----:B------:R-:W1:Y:S01]  /*0cc0*/  SHFL.IDX PT, R0, R13, RZ, 0x1f ;  /* 0x00001fff0d007589 */ /* 0x000e6200000e0000 */
[----:B------:R-:W-:Y:S01]  /*0cd0*/  UIADD3 UR29, UR18, -0x1, URZ ;  /* 0xffffffff121d7890 */ /* 0x000fe2000fffe03f */
[----:B------:R-:W-:Y:S01]  /*0ce0*/  NOP ;  /* 0x0000000000007918 */ /* 0x000fe20000000000 */
[----:B------:R-:W-:Y:S02]  /*0cf0*/  UISETP.LT.U32.AND UP6, UPT, UR43, 0x2, !UP1 ;  /* 0x000000022b00788c */ /* 0x000fe4000cfc1070 */
[----:B------:R-:W-:Y:S02]  /*0d00*/  UISETP.GE.U32.AND UP5, UPT, UR29, 0x2, UPT ;  /* 0x000000021d00788c */ /* 0x000fe4000bfa6070 */
[----:B------:R-:W-:-:S04]  /*0d10*/  USEL UR47, URZ, 0x1, !UP6 ;  /* 0x000000013f2f7887 */ /* 0x000fc8000f000000 */
[----:B------:R-:W-:Y:S01]  /*0d20*/  USEL UR47, UR47, 0x2, UP5 ;  /* 0x000000022f2f7887 */ /* 0x000fe2000a800000 */
[----:B-1----:R-:W-:-:S13]  /*0d30*/  ISETP.NE.AND P1, PT, R0, RZ, PT ;  /* 0x000000ff0000720c */ /* 0x002fda0003f25270 */
[----:B------:R-:W-:Y:S05]  /*0d40*/  @P1 BRA `(.L_x_3) ;  /* 0x0000000000681947 */ /* 0x000fea0003800000 */
[----:B------:R-:W1:Y:S01]  /*0d50*/  S2UR UR5, SR_CgaCtaId ;  /* 0x00000000000579c3 */ /* 0x000e620000008800 */
[----:B------:R-:W-:Y:S01]  /*0d60*/  UMOV UR4, 0x400 ;  /* 0x0000040000047882 */ /* 0x000fe20000000000 */
[----:B------:R-:W-:Y:S01]  /*0d70*/  UMOV UR24, 0x1 ;  /* 0x0000000100187882 */ /* 0x000fe20000000000 */
[----:B------:R-:W-:Y:S01]  /*0d80*/  UMOV UR11, 0x80 ;  /* 0x00000080000b7882 */ /* 0x000fe20000000000 */
[----:B------:R-:W-:-:S04]  /*0d90*/  UIADD3 UR24, -UR24, 0x100000, URZ ;  /* 0x0010000018187890 */ /* 0x000fc8000fffe13f */
[----:B------:R-:W-:Y:S02]  /*0da0*/  USHF.L.U32 UR25, UR24, 0xb, URZ ;  /* 0x0000000b18197899 */ /* 0x000fe4000800063f */
[----:B------:R-:W-:Y:S01]  /*0db0*/  USHF.L.U32 UR24, UR24, 0x1, URZ ;  /* 0x0000000118187899 */ /* 0x000fe2000800063f */
[----:B------:R-:W-:Y:S01]  /*0dc0*/  ELECT P1, URZ, PT ;  /* 0x00000000003f782f */ /* 0x000fe20003820000 */
[----:B-1----:R-:W-:Y:S02]  /*0dd0*/  ULEA UR6, UR5, UR4, 0x18 ;  /* 0x0000000405067291 */ /* 0x002fe4000f8ec03f */
[----:B------:R-:W-:-:S04]  /*0de0*/  UIADD3 UR4, -UR11, 0x100000, URZ ;  /* 0x001000000b047890 */ /* 0x000fc8000fffe13f */
[----:B------:R-:W-:Y:S02]  /*0df0*/  USHF.L.U32 UR5, UR4, 0xb, URZ ;  /* 0x0000000b04057899 */ /* 0x000fe4000800063f */
[----:B------:R-:W-:Y:S01]  /*0e00*/  USHF.L.U32 UR4, UR4, 0x1, URZ ;  /* 0x0000000104047899 */ /* 0x000fe2000800063f */
[----:B------:R-:W1:Y:S03]  /*0e10*/  FENCE.VIEW.ASYNC.S ;  /* 0x00000000000073c6 */ /* 0x000e660000000000 */
[----:B-1----:R1:W1:Y:S08]  /*0e20*/  SYNCS.EXCH.64 URZ, [UR6+0x34480], UR24 ;  /* 0x03448018063f75b2 */ /* 0x0022700008000100 */
        /* <DEDUP_REMOVED lines=12> */
.L_x_3:
[----:B------:R-:W2:Y:S01]  /*0ef0*/  SHFL.IDX PT, R0, R13, RZ, 0x1f ;  /* 0x00001fff0d007589 */ /* 0x000ea200000e0000 */
[----:B------:R-:W-:Y:S01]  /*0f00*/  UISETP.EQ.AND UP6, UPT, UR43, 0x2, !UP1 ;  /* 0x000000022b00788c */ /* 0x000fe2000cfc2270 */
[----:B------:R-:W-:-:S03]  /*0f10*/  NOP ;  /* 0x0000000000007918 */ /* 0x000fc60000000000 */
[----:B------:R-:W-:-:S04]  /*0f20*/  USEL UR61, URZ, 0x1, !UP6 ;  /* 0x000000013f3d7887 */ /* 0x000fc8000f000000 */
[----:B------:R-:W-:Y:S01]  /*0f30*/  USEL UR61, UR61, 0x2, UP5 ;  /* 0x000000023d3d7887 */ /* 0x000fe2000a800000 */
[----:B--2---:R-:W-:-:S13]  /*0f40*/  ISETP.NE.AND P1, PT, R0, RZ, PT ;  /* 0x000000ff0000720c */ /* 0x004fda0003f25270 */
[----:B------:R-:W-:Y:S05]  /*0f50*/  @P1 BRA `(.L_x_4) ;  /* 0x0000000000581947 */ /* 0x000fea0003800000 */
[----:B-1----:R-:W1:Y:S01]  /*0f60*/  S2UR UR5, SR_CgaCtaId ;  /* 0x00000000000579c3 */ /* 0x002e620000008800 */
[----:B------:R-:W-:Y:S01]  /*0f70*/  UMOV UR4, 0x400 ;  /* 0x0000040000047882 */ /* 0x000fe20000000000 */
[----:B------:R-:W-:Y:S01]  /*0f80*/  UMOV UR11, 0x20 ;  /* 0x00000020000b7882 */ /* 0x000fe20000000000 */
[----:B------:R-:W-:Y:S01]  /*0f90*/  UMOV UR24, 0x80 ;  /* 0x0000008000187882 */ /* 0x000fe20000000000 */
[----:B------:R-:W-:Y:S01]  /*0fa0*/  ELECT P1, URZ, PT ;  /* 0x00000000003f782f */ /* 0x000fe20003820000 */
        /* <DEDUP_REMOVED lines=8> */
[----:B-1----:R2:W1:Y:S01]  /*1030*/  SYNCS.EXCH.64 URZ, [UR6+0x344e0], UR4 ;  /* 0x0344e004063f75b2 */ /* 0x0024620008000100 */
[----:B------:R2:W1:Y:S01]  /*1040*/  SYNCS.EXCH.64 URZ, [UR6+0x34500], UR24 ;  /* 0x03450018063f75b2 */ /* 0x0004620008000100 */
[----:B------:R2:W1:Y:S01]  /*1050*/  SYNCS.EXCH.64 URZ, [UR6+0x344e8], UR4 ;  /* 0x0344e804063f75b2 */ /* 0x0004620008000100 */
[----:B------:R2:W1:Y:S01]  /*1060*/  SYNCS.EXCH.64 URZ, [UR6+0x34508], UR24 ;  /* 0x03450818063f75b2 */ /* 0x0004620008000100 */
[----:B------:R2:W1:Y:S01]  /*1070*/  SYNCS.EXCH.64 URZ, [UR6+0x344f0], UR4 ;  /* 0x0344f004063f75b2 */ /* 0x0004620008000100 */
[----:B------:R2:W1:Y:S01]  /*1080*/  SYNCS.EXCH.64 URZ, [UR6+0x34510], UR24 ;  /* 0x03451018063f75b2 */ /* 0x0004620008000100 */
[----:B------:R2:W1:Y:S01]  /*1090*/  SYNCS.EXCH.64 URZ, [UR6+0x344f8], UR4 ;  /* 0x0344f804063f75b2 */ /* 0x0004620008000100 */
[----:B------:R2:W1:Y:S02]  /*10a0*/  SYNCS.EXCH.64 URZ, [UR6+0x34518], UR24 ;  /* 0x03451818063f75b2 */ /* 0x0004640008000100 */
[----:B--2---:R-:W-:Y:S01]  /*10b0*/  NOP ;  /* 0x0000000000007918 */ /* 0x004fe20000000000 */
.L_x_4:
[----:B------:R-:W2:Y:S01]  /*10c0*/  SHFL.IDX PT, R2, R13, RZ, 0x1f ;  /* 0x00001fff0d027589 */ /* 0x000ea200000e0000 */
[----:B------:R-:W-:Y:S01]  /*10d0*/  ELECT P1, URZ, PT ;  /* 0x00000000003f782f */ /* 0x000fe20003820000 */
[----:B------:R-:W3:Y:S01]  /*10e0*/  LDC.64 R14, c[0x0][0x8f8] ;  /* 0x00023e00ff0e7b82 */ /* 0x000ee20000000a00 */
[----:B------:R-:W-:Y:S01]  /*10f0*/  ELECT P2, URZ, PT ;  /* 0x00000000003f782f */ /* 0x000fe20003840000 */
[----:B------:R-:W4:Y:S01]  /*1100*/  SHFL.IDX PT, R0, R13, RZ, 0x1f ;  /* 0x00001fff0d007589 */ /* 0x000f2200000e0000 */
[----:B------:R-:W-:Y:S01]  /*1110*/  UMOV UR11, 0x20 ;  /* 0x00000020000b7882 */ /* 0x000fe20000000000 */
[----:B-1----:R-:W-:Y:S01]  /*1120*/  UMOV UR25, 0x80 ;  /* 0x0000008000197882 */ /* 0x002fe20000000000 */
[----:B------:R-:W-:Y:S01]  /*1130*/  NOP ;  /* 0x0000000000007918 */ /* 0x000fe20000000000 */
[----:B------:R-:W-:Y:S01]  /*1140*/  ULDC UR60, c[0x0][0xc] ;  /* 0x00000300003c7ab9 */ /* 0x000fe20000000800 */
[----:B------:R-:W-:Y:S01]  /*1150*/  IMAD.MOV.U32 R16, RZ, RZ, -0x1 ;  /* 0xffffffffff107424 */ /* 0x000fe200078e00ff */
[----:B------:R-:W-:Y:S01]  /*1160*/  MOV R17, 0xffffffff ;  /* 0xffffffff00117802 */ /* 0x000fe20000000f00 */
[----:B------:R-:W-:Y:S01]  /*1170*/  IMAD.MOV.U32 R18, RZ, RZ, -0x1 ;  /* 0xffffffffff127424 */ /* 0x000fe200078e00ff */
[----:B--2---:R-:W-:-:S02]  /*1180*/  ISETP.NE.OR P1, PT, R2, RZ, !P1 ;  /* 0x000000ff0200720c */ /* 0x004fc40004f25670 */
[----:B----4-:R-:W-:Y:S01]  /*1190*/  ISETP.NE.OR P2, PT, R0, RZ, !P2 ;  /* 0x000000ff0000720c */ /* 0x010fe20005745670 */
[----:B------:R-:W-:-:S10]  /*11a0*/  IMAD.U32 R0, RZ, RZ, UR7 ;  /* 0x00000007ff007e24 */ /* 0x000fd4000f8e00ff */
[----:B------:R-:W-:Y:S02]  /*11b0*/  VOTEU.ALL UP6, P1 ;  /* 0x00000000003f7886 */ /* 0x000fe400008c0000 */
[----:B------:R-:W-:-:S03]  /*11c0*/  VOTEU.ALL UP5, P2 ;  /* 0x00000000003f7886 */ /* 0x000fc600010a0000 */
[----:B------:R-:W1:Y:S01]  /*11d0*/  @!UP6 S2UR UR5, SR_CgaCtaId ;  /* 0x000000000005e9c3 */ /* 0x000e620000008800 */
[----:B------:R-:W-:-:S07]  /*11e0*/  @!UP6 UMOV UR4, 0x400 ;  /* 0x000004000004e882 */ /* 0x000fce0000000000 */
[----:B------:R-:W2:Y:S01]  /*11f0*/  @!UP5 S2UR UR24, SR_CgaCtaId ;  /* 0x000000000018d9c3 */ /* 0x000ea20000008800 */
[----:B-1----:R-:W-:Y:S02]  /*1200*/  @!UP6 ULEA UR6, UR5, UR4, 0x18 ;  /* 0x000000040506e291 */ /* 0x002fe4000f8ec03f */
[----:B------:R-:W-:-:S04]  /*1210*/  @!UP6 UIADD3 UR4, -UR11, 0x100000, URZ ;  /* 0x001000000b04e890 */ /* 0x000fc8000fffe13f */
[----:B------:R-:W-:Y:S02]  /*1220*/  @!UP6 USHF.L.U32 UR5, UR4, 0xb, URZ ;  /* 0x0000000b0405e899 */ /* 0x000fe4000800063f */
[----:B------:R-:W-:Y:S01]  /*1230*/  @!UP6 USHF.L.U32 UR4, UR4, 0x1, URZ ;  /* 0x000000010404e899 */ /* 0x000fe2000800063f */
[----:B------:R-:W-:Y:S01]  /*1240*/  VOTEU.ALL UP6, P1 ;  /* 0x00000000003f7886 */ /* 0x000fe200008c0000 */
[----:B------:R-:W-:Y:S02]  /*1250*/  @!UP5 UMOV UR11, 0x400 ;  /* 0x00000400000bd882 */ /* 0x000fe40000000000 */
[----:B--2---:R-:W-:Y:S02]  /*1260*/  @!UP5 ULEA UR11, UR24, UR11, 0x18 ;  /* 0x0000000b180bd291 */ /* 0x004fe4000f8ec03f */
[----:B------:R-:W-:-:S04]  /*1270*/  @!UP5 UIADD3 UR24, -UR25, 0x100000, URZ ;  /* 0x001000001918d890 */ /* 0x000fc8000fffe13f */
[----:B------:R-:W-:Y:S02]  /*1280*/  @!UP5 USHF.L.U32 UR25, UR24, 0xb, URZ ;  /* 0x0000000b1819d899 */ /* 0x000fe4000800063f */
[----:B------:R-:W-:Y:S01]  /*1290*/  @!UP5 USHF.L.U32 UR24, UR24, 0x1, URZ ;  /* 0x000000011818d899 */ /* 0x000fe2000800063f */
[----:B------:R-:W-:Y:S01]  /*12a0*/  VOTEU.ALL UP5, P1 ;  /* 0x00000000003f7886 */ /* 0x000fe200008a0000 */
[----:B---3--:R-:W-:Y:S01]  /*12b0*/  ISETP.LE.U32.AND P1, PT, R14, UR8, PT ;  /* 0x000000080e007c0c */ /* 0x008fe2000bf23070 */
[----:B------:R-:W1:Y:S02]  /*12c0*/  FENCE.VIEW.ASYNC.S ;  /* 0x00000000000073c6 */ /* 0x000e640000000000 */
[----:B-1----:R-:W1:Y:S01]  /*12d0*/  @!UP6 SYNCS.EXCH.64 URZ, [UR6+0x34520], UR4 ;  /* 0x03452004063fe5b2 */ /* 0x002e620008000100 */
[----:B------:R-:W-:Y:S01]  /*12e0*/  VOTEU.ALL UP6, P2 ;  /* 0x00000000003f7886 */ /* 0x000fe200010c0000 */
[----:B------:R-:W-:Y:S01]  /*12f0*/  ISETP.GE.U32.AND.EX P1, PT, R0, R15, PT, P1 ;  /* 0x0000000f0000720c */ /* 0x000fe20003f26110 */
[----:B------:R2:W1:Y:S01]  /*1300*/  @!UP5 SYNCS.EXCH.64 URZ, [UR6+0x34528], UR4 ;  /* 0x03452804063fd5b2 */ /* 0x0004620008000100 */
[----:B------:R-:W-:Y:S01]  /*1310*/  VOTEU.ALL UP5, P2 ;  /* 0x00000000003f7886 */ /* 0x000fe200010a0000 */
[----:B------:R-:W-:Y:S01]  /*1320*/  NOP ;  /* 0x0000000000007918 */ /* 0x000fe20000000000 */
[----:B--2---:R-:W-:Y:S01]  /*1330*/  ULDC.U8 UR4, c[0x0][0x900] ;  /* 0x0002400000047ab9 */ /* 0x004fe20000000000 */
[----:B------:R-:W-:Y:S01]  /*1340*/  UMOV UR5, URZ ;  /* 0x0000003f00057c82 */ /* 0x000fe20008000000 */
[----:B------:R-:W-:Y:S01]  /*1350*/  ISETP.NE.AND P3, PT, RZ, UR4, PT ;  /* 0x00000004ff007c0c */ /* 0x000fe2000bf65270 */
[----:B------:R-:W-:Y:S01]  /*1360*/  UMOV UR4, URZ ;  /* 0x0000003f00047c82 */ /* 0x000fe20008000000 */
[----:B------:R-:W1:Y:S01]  /*1370*/  @!UP6 SYNCS.EXCH.64 URZ, [UR11+0x34530], UR24 ;  /* 0x034530180b3fe5b2 */ /* 0x000e620008000100 */
[----:B------:R-:W-:Y:S01]  /*1380*/  VOTEU.ALL UP6, P2 ;  /* 0x00000000003f7886 */ /* 0x000fe200010c0000 */
[----:B------:R-:W-:Y:S01]  /*1390*/  UMOV UR6, URZ ;  /* 0x0000003f00067c82 */ /* 0x000fe20008000000 */
[----:B------:R-:W-:Y:S01]  /*13a0*/  P2R R20, PR, RZ, 0x8 ;  /* 0x00000008ff147803 */ /* 0x000fe20000000000 */
[----:B------:R-:W1:Y:S01]  /*13b0*/  @!UP5 SYNCS.EXCH.64 URZ, [UR11+0x34538], UR24 ;  /* 0x034538180b3fd5b2 */ /* 0x000e620008000100 */
[----:B------:R-:W-:Y:S01]  /*13c0*/  VOTEU.ALL UP5, P2 ;  /* 0x00000000003f7886 */ /* 0x000fe200010a0000 */
[----:B------:R-:W1:Y:S04]  /*13d0*/  @!UP6 SYNCS.EXCH.64 URZ, [UR11+0x34540], UR24 ;  /* 0x034540180b3fe5b2 */ /* 0x000e680008000100 */
[----:B------:R2:W1:Y:S01]  /*13e0*/  @!UP5 SYNCS.EXCH.64 URZ, [UR11+0x34548], UR24 ;  /* 0x034548180b3fd5b2 */ /* 0x0004620008000100 */
[----:B------:R-:W-:Y:S01]  /*13f0*/  NOP ;  /* 0x0000000000007918 */ /* 0x000fe20000000000 */
[----:B--2---:R-:W-:Y:S01]  /*1400*/  UMOV UR11, URZ ;  /* 0x0000003f000b7c82 */ /* 0x004fe20008000000 */
[----:B-1----:R-:W-:Y:S06]  /*1410*/  BAR.SYNC.DEFER_BLOCKING 0x0 ;  /* 0x0000000000007b1d */ /* 0x002fec0000010000 */
[----:B------:R-:W-:Y:S05]  /*1420*/  @P3 BRA P1, `(.L_x_5) ;  /* 0x0000001400f43947 */ /* 0x000fea0000800000 */
[----:B------:R-:W-:Y:S01]  /*1430*/  IMAD.U32 R15, RZ, RZ, UR7 ;  /* 0x00000007ff0f7e24 */ /* 0x000fe2000f8e00ff */
[----:B------:R-:W-:Y:S01]  /*1440*/  ISETP.LE.U32.AND P1, PT, R6, UR8, PT ;  /* 0x0000000806007c0c */ /* 0x000fe2000bf23070 */
[----:B------:R-:W-:Y:S01]  /*1450*/  UMOV UR5, URZ ;  /* 0x0000003f00057c82 */ /* 0x000fe20008000000 */
[----:B------:R-:W-:Y:S01]  /*1460*/  UMOV UR6, URZ ;  /* 0x0000003f00067c82 */ /* 0x000fe20008000000 */
[----:B------:R-:W-:Y:S01]  /*1470*/  UMOV UR11, URZ ;  /* 0x0000003f000b7c82 */ /* 0x000fe20008000000 */
[----:B------:R-:W-:Y:S01]  /*1480*/  ISETP.GE.U32.AND.EX P1, PT, R15, R7, PT, P1 ;  /* 0x000000070f00720c */ /* 0x000fe20003f26110 */
[----:B------:R-:W-:-:S12]  /*1490*/  UMOV UR4, URZ ;  /* 0x0000003f00047c82 */ /* 0x000fd80008000000 */
[----:B------:R-:W-:Y:S05]  /*14a0*/  @!P1 BRA `(.L_x_6) ;  /* 0x0000001000c09947 */ /* 0x000fea0003800000 */
[----:B------:R-:W-:Y:S02]  /*14b0*/  VIADD R2, R34, 0x20 ;  /* 0x0000002022027836 */ /* 0x000fe40000000000 */
[----:B------:R-:W-:Y:S02]  /*14c0*/  IMAD.MOV.U32 R0, RZ, RZ, R34 ;  /* 0x000000ffff007224 */ /* 0x000fe400078e0022 */
[----:B-----5:R-:W-:Y:S01]  /*14d0*/  IMAD.MOV.U32 R12, RZ, RZ, R8 ;  /* 0x000000ffff0c7224 */ /* 0x020fe200078e0008 */
[----:B------:R-:W-:Y:S01]  /*14e0*/  ISETP.GE.AND P1, PT, R2, R3, PT ;  /* 0x000000030200720c */ /* 0x000fe20003f26270 */
[----:B------:R-:W-:-:S12]  /*14f0*/  IMAD.MOV.U32 R17, RZ, RZ, R9 ;  /* 0x000000ffff117224 */ /* 0x000fd800078e0009 */
[----:B------:R-:W1:Y:S01]  /*1500*/  @!P1 LDC.64 R14, c[0x0][0x918] ;  /* 0x00024600ff0e9b82 */ /* 0x000e620000000a00 */
[----:B------:R-:W-:Y:S01]  /*1510*/  @!P1 VIADD R7, R0, 0x20 ;  /* 0x0000002000079836 */ /* 0x000fe20000000000 */
[----:B------:R-:W-:Y:S02]  /*1520*/  UIADD3 UR16, UP5, UR16, -0x1, URZ ;  /* 0xffffffff10107890 */ /* 0x000fe4000ffbe03f */
[----:B------:R-:W-:Y:S01]  /*1530*/  UIADD3 UR14, UP6, UR14, -0x1, URZ ;  /* 0xffffffff0e0e7890 */ /* 0x000fe2000ffde03f */
[----:B------:R-:W-:Y:S01]  /*1540*/  BSSY B0, `(.L_x_7) ;  /* 0x000004f000007945 */ /* 0x000fe20003800000 */
[----:B------:R-:W-:Y:S01]  /*1550*/  UIADD3.X UR17, UR17, -0x1, URZ, UP5, !UPT ;  /* 0xffffffff11117890 */ /* 0x000fe2000affe43f */
[----:B-1----:R-:W-:-:S05]  /*1560*/  @!P1 IMAD.WIDE R14, R7, 0xc, R14 ;  /* 0x0000000c070e9825 */ /* 0x002fca00078e020e */
[----:B------:R1:W5:Y:S04]  /*1570*/  @!P1 LDG.E R8, desc[UR38][R14.64] ;  /* 0x000000260e089981 */ /* 0x000368000c1e1900 */
[----:B------:R1:W5:Y:S01]  /*1580*/  @!P1 LDG.E R9, desc[UR38][R14.64+0x4] ;  /* 0x000004260e099981 */ /* 0x000362000c1e1900 */
[----:B------:R-:W-:Y:S01]  /*1590*/  ISETP.GE.AND P1, PT, R0, R3, PT ;  /* 0x000000030000720c */ /* 0x000fe20003f26270 */
[----:B------:R-:W-:Y:S01]  /*15a0*/  UIADD3.X UR15, UR15, -0x1, URZ, UP6, !UPT ;  /* 0xffffffff0f0f7890 */ /* 0x000fe2000b7fe43f */
[----:B------:R-:W-:Y:S01]  /*15b0*/  CS2R R6, SRZ ;  /* 0x0000000000067805 */ /* 0x000fe2000001ff00 */
[----:B------:R-:W-:Y:S01]  /*15c0*/  UIADD3 UR4, UR9, -0x1, URZ ;  /* 0xffffffff09047890 */ /* 0x000fe2000fffe03f */
[----:B------:R-:W-:Y:S01]  /*15d0*/  IMAD.MOV.U32 R27, RZ, RZ, 0x7fffffff ;  /* 0x7fffffffff1b7424 */ /* 0x000fe200078e00ff */
[----:B------:R-:W-:Y:S01]  /*15e0*/  UIADD3 UR5, UR10, -0x1, URZ ;  /* 0xffffffff0a057890 */ /* 0x000fe2000fffe03f */
[----:B------:R-:W-:-:S07]  /*15f0*/  IMAD.MOV.U32 R29, RZ, RZ, RZ ;  /* 0x000000ffff1d7224 */ /* 0x000fce00078e00ff */
[----:B-1----:R-:W-:Y:S05]  /*1600*/  @P1 BRA `(.L_x_8) ;  /* 0x0000000400081947 */ /* 0x002fea0003800000 */
[----:B------:R-:W-:Y:S02]  /*1610*/  PLOP3.LUT P3, PT, PT, PT, UP0, 0x80, 0x0 ;  /* 0x000000000000781c */ /* 0x000fe40003f6f008 */
[C---:B------:R-:W-:Y:S02]  /*1620*/  IADD3 R21, P2, R17.reuse, UR16, RZ ;  /* 0x0000001011157c10 */ /* 0x040fe4000ff5e0ff */
[C---:B------:R-:W-:Y:S02]  /*1630*/  IADD3 R23, P1, R12.reuse, UR14, RZ ;  /* 0x0000000e0c177c10 */ /* 0x040fe4000ff3e0ff */
[----:B------:R-:W-:Y:S02]  /*1640*/  LEA.HI.X.SX32 R22, R17, UR17, 0x1, P2 ;  /* 0x0000001111167c11 */ /* 0x000fe400090f0eff */
[----:B------:R-:W-:-:S05]  /*1650*/  LEA.HI.X.SX32 R12, R12, UR15, 0x1, P1 ;  /* 0x0000000f0c0c7c11 */ /* 0x000fca00088f0eff */
[----:B------:R-:W-:Y:S05]  /*1660*/  @!P3 BRA `(.L_x_9) ;  /* 0x000000000030b947 */ /* 0x000fea0003800000 */
[----:B------:R-:W-:Y:S02]  /*1670*/  ULDC UR6, c[0x0][0x8dc] ;  /* 0x0002370000067ab9 */ /* 0x000fe40000000800 */
[----:B------:R-:W-:-:S04]  /*1680*/  IADD3 R17, P1, R23, UR6, RZ ;  /* 0x0000000617117c10 */ /* 0x000fc8000ff3e0ff */
[----:B------:R-:W-:-:S05]  /*1690*/  IADD3.X R23, RZ, R12, RZ, P1, !PT ;  /* 0x0000000cff177210 */ /* 0x000fca0000ffe4ff */
[----:B------:R-:W-:-:S04]  /*16a0*/  IMAD.WIDE.U32 R4, R23, UR20, RZ ;  /* 0x0000001417047c25 */ /* 0x000fc8000f8e00ff */
[----:B------:R-:W-:-:S04]  /*16b0*/  IMAD.WIDE.U32 R14, P1, R17, UR21, R4 ;  /* 0x00000015110e7c25 */ /* 0x000fc8000f820004 */
[----:B------:R-:W-:-:S04]  /*16c0*/  IMAD.WIDE.U32 R4, R17, UR20, RZ ;  /* 0x0000001411047c25 */ /* 0x000fc8000f8e00ff */
[----:B------:R-:W-:Y:S01]  /*16d0*/  IMAD.X R19, RZ, RZ, RZ, P1 ;  /* 0x000000ffff137224 */ /* 0x000fe200008e06ff */
[----:B------:R-:W-:Y:S01]  /*16e0*/  IADD3 RZ, P1, R5, R14, RZ ;  /* 0x0000000e05ff7210 */ /* 0x000fe20007f3e0ff */
[----:B------:R-:W-:-:S04]  /*16f0*/  IMAD.MOV.U32 R18, RZ, RZ, R15 ;  /* 0x000000ffff127224 */ /* 0x000fc800078e000f */
[----:B------:R-:W-:-:S04]  /*1700*/  IMAD.WIDE.U32.X R4, R23, UR21, R18, P1 ;  /* 0x0000001517047c25 */ /* 0x000fc800088e0412 */
[----:B------:R-:W-:Y:S02]  /*1710*/  IMAD.MOV.U32 R23, RZ, RZ, R4 ;  /* 0x000000ffff177224 */ /* 0x000fe400078e0004 */
[----:B------:R-:W-:-:S07]  /*1720*/  IMAD.MOV.U32 R12, RZ, RZ, R5 ;  /* 0x000000ffff0c7224 */ /* 0x000fce00078e0005 */
.L_x_9:
[----:B------:R-:W-:Y:S05]  /*1730*/  @!P0 BRA `(.L_x_10) ;  /* 0x0000000000308947 */ /* 0x000fea0003800000 */
[----:B------:R-:W-:Y:S02]  /*1740*/  ULDC UR6, c[0x0][0x8f4] ;  /* 0x00023d0000067ab9 */ /* 0x000fe40000000800 */
[----:B------:R-:W-:-:S05]  /*1750*/  IADD3 R17, P1, R21, UR6, RZ ;  /* 0x0000000615117c10 */ /* 0x000fca000ff3e0ff */
[----:B------:R-:W-:-:S04]  /*1760*/  IMAD.X R21, RZ, RZ, R22, P1 ;  /* 0x000000ffff157224 */ /* 0x000fc800008e0616 */
        /* <DEDUP_REMOVED lines=9> */
.L_x_10:
[----:B------:R-:W-:Y:S02]  /*1800*/  SHF.R.U64 R4, R21, UR30, R22 ;  /* 0x0000001e15047c19 */ /* 0x000fe40008001216 */
[----:B------:R-:W-:-:S03]  /*1810*/  SHF.R.U64 R5, R23, UR26, R12 ;  /* 0x0000001a17057c19 */ /* 0x000fc6000800120c */
[----:B------:R-:W-:Y:S01]  /*1820*/  VIADD R14, R4, UR5 ;  /* 0x00000005040e7c36 */ /* 0x000fe20008000000 */
[----:B------:R-:W-:-:S04]  /*1830*/  IADD3 R17, R5, UR4, RZ ;  /* 0x0000000405117c10 */ /* 0x000fc8000fffe0ff */
[----:B------:R-:W-:Y:S02]  /*1840*/  IABS R15, R17 ;  /* 0x00000011000f7213 */ /* 0x000fe40000000000 */
[----:B------:R-:W-:-:S03]  /*1850*/  IABS R12, R14 ;  /* 0x0000000e000c7213 */ /* 0x000fc60000000000 */
[----:B------:R-:W-:-:S04]  /*1860*/  IMAD.HI.U32 R4, R15, UR13, RZ ;  /* 0x0000000d0f047c27 */ /* 0x000fc8000f8e00ff */
[----:B------:R-:W-:-:S04]  /*1870*/  IMAD.HI.U32 R5, R12, UR19, RZ ;  /* 0x000000130c057c27 */ /* 0x000fc8000f8e00ff */
[----:B------:R-:W-:Y:S02]  /*1880*/  IMAD R4, R4, UR31, R15 ;  /* 0x0000001f04047c24 */ /* 0x000fe4000f8e020f */
[----:B------:R-:W-:Y:S02]  /*1890*/  IMAD R5, R5, UR32, R12 ;  /* 0x0000002005057c24 */ /* 0x000fe4000f8e020c */
[----:B------:R-:W-:Y:S01]  /*18a0*/  IMAD.U32 R15, RZ, RZ, UR12 ;  /* 0x0000000cff0f7e24 */ /* 0x000fe2000f8e00ff */
[----:B------:R-:W-:Y:S01]  /*18b0*/  ISETP.LT.U32.AND P1, PT, R4, UR28, PT ;  /* 0x0000001c04007c0c */ /* 0x000fe2000bf21070 */
[----:B------:R-:W-:Y:S01]  /*18c0*/  IMAD.U32 R12, RZ, RZ, UR33 ;  /* 0x00000021ff0c7e24 */ /* 0x000fe2000f8e00ff */
[----:B------:R-:W-:-:S11]  /*18d0*/  ISETP.LT.U32.AND P2, PT, R5, UR27, PT ;  /* 0x0000001b05007c0c */ /* 0x000fd6000bf41070 */
[----:B------:R-:W-:Y:S01]  /*18e0*/  @!P1 VIADD R4, R4, -UR28 ;  /* 0x8000001c04049c36 */ /* 0x000fe20008000000 */
[----:B------:R-:W-:Y:S01]  /*18f0*/  ISETP.GE.AND P1, PT, R14, RZ, PT ;  /* 0x000000ff0e00720c */ /* 0x000fe20003f26270 */
[----:B------:R-:W-:Y:S01]  /*1900*/  @!P2 VIADD R5, R5, -UR27 ;  /* 0x8000001b0505ac36 */ /* 0x000fe20008000000 */
[----:B------:R-:W-:Y:S02]  /*1910*/  ISETP.GE.AND P2, PT, R17, RZ, PT ;  /* 0x000000ff1100720c */ /* 0x000fe40003f46270 */
[----:B------:R-:W-:Y:S02]  /*1920*/  ISETP.LT.U32.AND P3, PT, R4, UR28, PT ;  /* 0x0000001c04007c0c */ /* 0x000fe4000bf61070 */
[----:B------:R-:W-:-:S11]  /*1930*/  ISETP.LT.U32.AND P4, PT, R5, UR27, PT ;  /* 0x0000001b05007c0c */ /* 0x000fd6000bf81070 */
[----:B------:R-:W-:Y:S01]  /*1940*/  @!P3 VIADD R4, R4, -UR28 ;  /* 0x8000001c0404bc36 */ /* 0x000fe20008000000 */
[----:B------:R-:W-:Y:S01]  /*1950*/  PLOP3.LUT P3, PT, PT, PT, UP4, 0x80, 0x0 ;  /* 0x000000000000781c */ /* 0x000fe20003f6f048 */
[----:B------:R-:W-:Y:S01]  /*1960*/  @!P4 VIADD R5, R5, -UR27 ;  /* 0x8000001b0505cc36 */ /* 0x000fe20008000000 */
[----:B------:R-:W-:Y:S01]  /*1970*/  PLOP3.LUT P4, PT, PT, PT, UP2, 0x80, 0x0 ;  /* 0x000000000000781c */ /* 0x000fe20003f8f028 */
[----:B------:R-:W-:Y:S02]  /*1980*/  @!P2 IMAD.MOV R4, RZ, RZ, -R4 ;  /* 0x000000ffff04a224 */ /* 0x000fe400078e0a04 */
[----:B------:R-:W-:Y:S01]  /*1990*/  @!P1 IMAD.MOV R5, RZ, RZ, -R5 ;  /* 0x000000ffff059224 */ /* 0x000fe200078e0a05 */
[----:B------:R-:W-:Y:S02]  /*19a0*/  PLOP3.LUT P1, PT, PT, PT, UP3, 0x80, 0x0 ;  /* 0x000000000000781c */ /* 0x000fe40003f2f038 */
[----:B------:R-:W-:Y:S02]  /*19b0*/  SEL R4, R15, R4, !P3 ;  /* 0x000000040f047207 */ /* 0x000fe40005800000 */
[----:B------:R-:W-:-:S02]  /*19c0*/  SEL R5, R12, R5, !P4 ;  /* 0x000000050c057207 */ /* 0x000fc40006000000 */
[----:B------:R-:W-:-:S03]  /*19d0*/  IADD3 R12, R17, -R4, RZ ;  /* 0x80000004110c7210 */ /* 0x000fc60007ffe0ff */
[----:B------:R-:W-:-:S04]  /*19e0*/  IMAD.IADD R5, R14, 0x1, -R5 ;  /* 0x000000010e057824 */ /* 0x000fc800078e0a05 */
[----:B------:R-:W-:Y:S01]  /*19f0*/  IMAD R27, R12, R5, RZ ;  /* 0x000000050c1b7224 */ /* 0x000fe200078e02ff */
[----:B------:R-:W-:-:S04]  /*1a00*/  SEL R4, R5, R12, !P1 ;  /* 0x0000000c05047207 */ /* 0x000fc80004800000 */
[----:B------:R-:W-:Y:S02]  /*1a10*/  SHF.R.S32.HI R5, RZ, 0x1f, R4 ;  /* 0x0000001fff057819 */ /* 0x000fe40000011404 */
[----:B------:R-:W-:-:S07]  /*1a20*/  SHF.R.S32.HI R29, RZ, 0x1f, R27 ;  /* 0x0000001fff1d7819 */ /* 0x000fce000001141b */
.L_x_8:
[----:B------:R-:W-:Y:S05]  /*1a30*/  BSYNC B0 ;  /* 0x0000000000007941 */ /* 0x000fea0003800000 */
.L_x_7:
[----:B------:R-:W1:Y:S01]  /*1a40*/  SHFL.UP PT, R14, R27, 0x1, RZ ;  /* 0x042000001b0e7989 */ /* 0x000e6200000e00ff */
[C---:B------:R-:W-:Y:S02]  /*1a50*/  ISETP.NE.AND P2, PT, R34.reuse, RZ, PT ;  /* 0x000000ff2200720c */ /* 0x040fe40003f45270 */
[C---:B------:R-:W-:Y:S01]  /*1a60*/  ISETP.GE.U32.AND P3, PT, R34.reuse, 0x2, PT ;  /* 0x000000022200780c */ /* 0x040fe20003f66070 */
[----:B------:R-:W2:Y:S01]  /*1a70*/  SHFL.UP PT, R12, R29, 0x1, RZ ;  /* 0x042000001d0c7989 */ /* 0x000ea200000e00ff */
[C---:B------:R-:W-:Y:S02]  /*1a80*/  ISETP.GE.U32.AND P4, PT, R34.reuse, 0x4, PT ;  /* 0x000000042200780c */ /* 0x040fe40003f86070 */
[C---:B------:R-:W-:Y:S02]  /*1a90*/  ISETP.GE.U32.AND P5, PT, R34.reuse, 0x8, PT ;  /* 0x000000082200780c */ /* 0x040fe40003fa6070 */
[----:B------:R-:W-:Y:S02]  /*1aa0*/  ISETP.GE.U32.AND P6, PT, R34, 0x10, PT ;  /* 0x000000102200780c */ /* 0x000fe40003fc6070 */
[----:B-1----:R-:W-:-:S02]  /*1ab0*/  SEL R14, R14, RZ, P2 ;  /* 0x000000ff0e0e7207 */ /* 0x002fc40001000000 */
[----:B--2---:R-:W-:Y:S02]  /*1ac0*/  SEL R12, R12, RZ, P2 ;  /* 0x000000ff0c0c7207 */ /* 0x004fe40001000000 */
[----:B------:R-:W-:-:S05]  /*1ad0*/  IADD3 R19, P1, R14, R27, RZ ;  /* 0x0000001b0e137210 */ /* 0x000fca0007f3e0ff */
[----:B------:R-:W-:Y:S01]  /*1ae0*/  IMAD.X R21, R12, 0x1, R29, P1 ;  /* 0x000000010c157824 */ /* 0x000fe200008e061d */
[----:B------:R-:W1:Y:S04]  /*1af0*/  SHFL.UP PT, R14, R19, 0x2, RZ ;  /* 0x04400000130e7989 */ /* 0x000e6800000e00ff */
[----:B------:R-:W2:Y:S01]  /*1b00*/  SHFL.UP PT, R12, R21, 0x2, RZ ;  /* 0x04400000150c7989 */ /* 0x000ea200000e00ff */
[----:B-1----:R-:W-:-:S04]  /*1b10*/  SEL R14, R14, RZ, P3 ;  /* 0x000000ff0e0e7207 */ /* 0x002fc80001800000 */
[----:B------:R-:W-:Y:S02]  /*1b20*/  IADD3 R15, P1, R14, R19, RZ ;  /* 0x000000130e0f7210 */ /* 0x000fe40007f3e0ff */
[----:B--2---:R-:W-:-:S03]  /*1b30*/  SEL R12, R12, RZ, P3 ;  /* 0x000000ff0c0c7207 */ /* 0x004fc60001800000 */
[----:B------:R-:W1:Y:S02]  /*1b40*/  SHFL.UP PT, R14, R15, 0x4, RZ ;  /* 0x048000000f0e7989 */ /* 0x000e6400000e00ff */
[----:B------:R-:W-:-:S05]  /*1b50*/  IMAD.X R17, R12, 0x1, R21, P1 ;  /* 0x000000010c117824 */ /* 0x000fca00008e0615 */
        /* <DEDUP_REMOVED lines=15> */
[----:B--2---:R-:W-:-:S05]  /*1c50*/  SEL R12, R12, RZ, P6 ;  /* 0x000000ff0c0c7207 */ /* 0x004fca0003000000 */
[----:B------:R-:W-:Y:S01]  /*1c60*/  IMAD.X R19, R12, 0x1, R17, P1 ;  /* 0x000000010c137824 */ /* 0x000fe200008e0611 */
[----:B------:R-:W-:-:S04]  /*1c70*/  ISETP.GT.U32.AND P1, PT, R18, UR8, PT ;  /* 0x0000000812007c0c */ /* 0x000fc8000bf24070 */
[----:B------:R-:W-:-:S13]  /*1c80*/  ISETP.GT.U32.AND.EX P1, PT, R19, UR7, PT, P1 ;  /* 0x0000000713007c0c */ /* 0x000fda000bf24110 */
[----:B------:R-:W-:-:S04]  /*1c90*/  VOTE.ANY R12, PT, P1 ;  /* 0x00000000000c7806 */ /* 0x000fc800008e0100 */
[----:B------:R-:W-:-:S13]  /*1ca0*/  ISETP.NE.AND P1, PT, R12, RZ, PT ;  /* 0x000000ff0c00720c */ /* 0x000fda0003f25270 */
[----:B------:R-:W-:Y:S05]  /*1cb0*/  @P1 BRA `(.L_x_11) ;  /* 0x00000008006c1947 */ /* 0x000fea0003800000 */
[----:B------:R-:W1:Y:S01]  /*1cc0*/  LDC R3, c[0x0][0x910] ;  /* 0x00024400ff037b82 */ /* 0x000e620000000800 */
[----:B------:R-:W-:Y:S01]  /*1cd0*/  ULDC UR19, c[0x0][0x8f4] ;  /* 0x00023d0000137ab9 */ /* 0x000fe20000000800 */
[----:B------:R-:W-:Y:S01]  /*1ce0*/  ULDC UR6, c[0x0][0x8dc] ;  /* 0x0002370000067ab9 */ /* 0x000fe20000000800 */
[----:B------:R-:W-:Y:S01]  /*1cf0*/  ULDC UR22, c[0x0][0x8d8] ;  /* 0x0002360000167ab9 */ /* 0x000fe20000000800 */
[----:B------:R-:W-:Y:S01]  /*1d00*/  ULDC UR23, c[0x0][0x8f0] ;  /* 0x00023c0000177ab9 */ /* 0x000fe20000000800 */
[----:B------:R-:W-:Y:S01]  /*1d10*/  ULDC.64 UR12, c[0x0][0x8d0] ;  /* 0x00023400000c7ab9 */ /* 0x000fe20000000a00 */
[----:B------:R-:W-:-:S05]  /*1d20*/  ULDC.64 UR20, c[0x0][0x8e8] ;  /* 0x00023a0000147ab9 */ /* 0x000fca0000000a00 */
.L_x_16:
[----:B------:R-:W-:Y:S01]  /*1d30*/  IMAD.MOV.U32 R0, RZ, RZ, R2 ;  /* 0x000000ffff007224 */ /* 0x000fe200078e0002 */
[----:B-----5:R-:W-:Y:S01]  /*1d40*/  MOV R12, R8 ;  /* 0x00000008000c7202 */ /* 0x020fe20000000f00 */
[----:B------:R-:W-:Y:S02]  /*1d50*/  VIADD R2, R2, 0x20 ;  /* 0x0000002002027836 */ /* 0x000fe40000000000 */
[----:B------:R-:W-:-:S03]  /*1d60*/  IMAD.MOV.U32 R17, RZ, RZ, R9 ;  /* 0x000000ffff117224 */ /* 0x000fc600078e0009 */
[----:B-1----:R-:W-:-:S13]  /*1d70*/  ISETP.GE.AND P1, PT, R2, R3, PT ;  /* 0x000000030200720c */ /* 0x002fda0003f26270 */
[----:B------:R-:W1:Y:S01]  /*1d80*/  @!P1 LDC.64 R6, c[0x0][0x918] ;  /* 0x00024600ff069b82 */ /* 0x000e620000000a00 */
[----:B------:R-:W-:Y:S01]  /*1d90*/  @!P1 VIADD R15, R0, 0x20 ;  /* 0x00000020000f9836 */ /* 0x000fe20000000000 */
[----:B------:R-:W-:Y:S01]  /*1da0*/  BSSY B0, `(.L_x_12) ;  /* 0x0000065000007945 */ /* 0x000fe20003800000 */
[----:B------:R-:W-:Y:S02]  /*1db0*/  IMAD.MOV.U32 R27, RZ, RZ, 0x7fffffff ;  /* 0x7fffffffff1b7424 */ /* 0x000fe400078e00ff */
[----:B-1----:R-:W-:-:S05]  /*1dc0*/  @!P1 IMAD.WIDE R14, R15, 0xc, R6 ;  /* 0x0000000c0f0e9825 */ /* 0x002fca00078e0206 */
[----:B------:R1:W5:Y:S04]  /*1dd0*/  @!P1 LDG.E R8, desc[UR38][R14.64] ;  /* 0x000000260e089981 */ /* 0x000368000c1e1900 */
[----:B------:R1:W5:Y:S01]  /*1de0*/  @!P1 LDG.E R9, desc[UR38][R14.64+0x4] ;  /* 0x000004260e099981 */ /* 0x000362000c1e1900 */
[----:B------:R-:W-:Y:S01]  /*1df0*/  ISETP.GE.AND P1, PT, R0, R3, PT ;  /* 0x000000030000720c */ /* 0x000fe20003f26270 */
[----:B------:R-:W-:Y:S02]  /*1e00*/  IMAD.MOV.U32 R29, RZ, RZ, RZ ;  /* 0x000000ffff1d7224 */ /* 0x000fe400078e00ff */
[----:B------:R1:W2:Y:S04]  /*1e10*/  SHFL.IDX PT, R6, R19, 0x1f, 0x1f ;  /* 0x03e01f0013067f89 */ /* 0x0002a800000e0000 */
[----:B------:R1:W3:Y:S06]  /*1e20*/  SHFL.IDX PT, R7, R18, 0x1f, 0x1f ;  /* 0x03e01f0012077f89 */ /* 0x0002ec00000e0000 */
[----:B------:R-:W-:Y:S05]  /*1e30*/  @P1 BRA `(.L_x_13) ;  /* 0x00000004006c1947 */ /* 0x000fea0003800000 */
[----:B------:R-:W-:Y:S02]  /*1e40*/  IABS R25, R11 ;  /* 0x0000000b00197213 */ /* 0x000fe40000000000 */
[C---:B------:R-:W-:Y:S02]  /*1e50*/  IADD3 R21, P1, R12.reuse, UR14, RZ ;  /* 0x0000000e0c157c10 */ /* 0x040fe4000ff3e0ff */
[----:B------:R-:W4:Y:S02]  /*1e60*/  I2F.RP R4, R25 ;  /* 0x0000001900047306 */ /* 0x000f240000209400 */
[----:B------:R-:W-:Y:S02]  /*1e70*/  LEA.HI.X.SX32 R22, R12, UR15, 0x1, P1 ;  /* 0x0000000f0c167c11 */ /* 0x000fe400088f0eff */
[----:B------:R-:W-:-:S04]  /*1e80*/  IADD3 R12, P1, R17, UR16, RZ ;  /* 0x00000010110c7c10 */ /* 0x000fc8000ff3e0ff */
[----:B------:R-:W-:Y:S02]  /*1e90*/  LEA.HI.X.SX32 R17, R17, UR17, 0x1, P1 ;  /* 0x0000001111117c11 */ /* 0x000fe400088f0eff */
[----:B------:R-:W-:Y:S01]  /*1ea0*/  PLOP3.LUT P1, PT, PT, PT, UP0, 0x80, 0x0 ;  /* 0x000000000000781c */ /* 0x000fe20003f2f008 */
[----:B----4-:R-:W4:Y:S02]  /*1eb0*/  MUFU.RCP R4, R4 ;  /* 0x0000000400047308 */ /* 0x010f240000001000 */
[----:B----4-:R-:W-:-:S06]  /*1ec0*/  VIADD R5, R4, 0xffffffe ;  /* 0x0ffffffe04057836 */ /* 0x010fcc0000000000 */
[----:B------:R-:W4:Y:S02]  /*1ed0*/  F2I.FTZ.U32.TRUNC.NTZ R27, R5 ;  /* 0x00000005001b7305 */ /* 0x000f24000021f000 */
[----:B----4-:R-:W-:Y:S02]  /*1ee0*/  IMAD.MOV R24, RZ, RZ, -R27 ;  /* 0x000000ffff187224 */ /* 0x010fe400078e0a1b */
[----:B------:R-:W-:Y:S05]  /*1ef0*/  @!P1 BRA `(.L_x_14) ;  /* 0x00000000002c9947 */ /* 0x000fea0003800000 */
[----:B------:R-:W-:-:S05]  /*1f00*/  IADD3 R21, P1, R21, UR6, RZ ;  /* 0x0000000615157c10 */ /* 0x000fca000ff3e0ff */
[----:B------:R-:W-:-:S04]  /*1f10*/  IMAD.X R23, RZ, RZ, R22, P1 ;  /* 0x000000ffff177224 */ /* 0x000fc800008e0616 */
[----:B------:R-:W-:-:S04]  /*1f20*/  IMAD.WIDE.U32 R4, R23, UR12, RZ ;  /* 0x0000000c17047c25 */ /* 0x000fc8000f8e00ff */
[----:B-1----:R-:W-:-:S04]  /*1f30*/  IMAD.WIDE.U32 R14, P1, R21, UR13, R4 ;  /* 0x0000000d150e7c25 */ /* 0x002fc8000f820004 */
[----:B------:R-:W-:-:S04]  /*1f40*/  IMAD.WIDE.U32 R4, R21, UR12, RZ ;  /* 0x0000000c15047c25 */ /* 0x000fc8000f8e00ff */
[----:B------:R-:W-:Y:S01]  /*1f50*/  IMAD.X R19, RZ, RZ, RZ, P1 ;  /* 0x000000ffff137224 */ /* 0x000fe200008e06ff */
[----:B------:R-:W-:Y:S01]  /*1f60*/  IADD3 RZ, P1, R5, R14, RZ ;  /* 0x0000000e05ff7210 */ /* 0x000fe20007f3e0ff */
[----:B------:R-:W-:-:S04]  /*1f70*/  IMAD.MOV.U32 R18, RZ, RZ, R15 ;  /* 0x000000ffff127224 */ /* 0x000fc800078e000f */
[----:B------:R-:W-:-:S04]  /*1f80*/  IMAD.WIDE.U32.X R4, R23, UR13, R18, P1 ;  /* 0x0000000d17047c25 */ /* 0x000fc800088e0412 */
[----:B------:R-:W-:Y:S01]  /*1f90*/  IMAD.MOV.U32 R21, RZ, RZ, R4 ;  /* 0x000000ffff157224 */ /* 0x000fe200078e0004 */
[----:B------:R-:W-:-:S07]  /*1fa0*/  MOV R22, R5 ;  /* 0x0000000500167202 */ /* 0x000fce0000000f00 */
.L_x_14:
        /* <DEDUP_REMOVED lines=10> */
[----:B------:R-:W-:Y:S02]  /*2050*/  IMAD.MOV.U32 R12, RZ, RZ, R4 ;  /* 0x000000ffff0c7224 */ /* 0x000fe400078e0004 */
[----:B------:R-:W-:-:S07]  /*2060*/  IMAD.MOV.U32 R17, RZ, RZ, R5 ;  /* 0x000000ffff117224 */ /* 0x000fce00078e0005 */
.L_x_15:
[----:B------:R-:W-:Y:S01]  /*2070*/  SHF.R.U64 R12, R12, UR23, R17 ;  /* 0x000000170c0c7c19 */ /* 0x000fe20008001211 */
[----:B------:R-:W-:Y:S01]  /*2080*/  IMAD.MOV.U32 R4, RZ, RZ, R24 ;  /* 0x000000ffff047224 */ /* 0x000fe200078e0018 */
[----:B------:R-:W-:Y:S02]  /*2090*/  IABS R5, R11 ;  /* 0x0000000b00057213 */ /* 0x000fe40000000000 */
[-C--:B-1----:R-:W-:Y:S01]  /*20a0*/  IABS R18, R10.reuse ;  /* 0x0000000a00127213 */ /* 0x082fe20000000000 */
[----:B------:R-:W-:Y:S01]  /*20b0*/  VIADD R15, R12, UR5 ;  /* 0x000000050c0f7c36 */ /* 0x000fe20008000000 */
[----:B------:R-:W-:Y:S01]  /*20c0*/  SHF.R.U64 R21, R21, UR22, R22 ;  /* 0x0000001615157c19 */ /* 0x000fe20008001216 */
[----:B------:R-:W-:Y:S01]  /*20d0*/  IMAD.MOV R17, RZ, RZ, -R5 ;  /* 0x000000ffff117224 */ /* 0x000fe200078e0a05 */
[----:B------:R-:W-:Y:S01]  /*20e0*/  MOV R5, R27 ;  /* 0x0000001b00057202 */ /* 0x000fe20000000f00 */
[----:B------:R-:W-:Y:S01]  /*20f0*/  IMAD R12, R4, R25, RZ ;  /* 0x00000019040c7224 */ /* 0x000fe200078e02ff */
[----:B------:R-:W-:Y:S01]  /*2100*/  IABS R14, R15 ;  /* 0x0000000f000e7213 */ /* 0x000fe20000000000 */
[----:B------:R-:W-:Y:S01]  /*2110*/  IMAD.MOV.U32 R4, RZ, RZ, RZ ;  /* 0x000000ffff047224 */ /* 0x000fe200078e00ff */
[----:B------:R-:W-:-:S03]  /*2120*/  IABS R23, R10 ;  /* 0x0000000a00177213 */ /* 0x000fc60000000000 */
[----:B------:R-:W-:-:S04]  /*2130*/  IMAD.HI.U32 R4, R27, R12, R4 ;  /* 0x0000000c1b047227 */ /* 0x000fc800078e0004 */
[----:B------:R-:W-:Y:S02]  /*2140*/  IMAD.MOV.U32 R12, RZ, RZ, R17 ;  /* 0x000000ffff0c7224 */ /* 0x000fe400078e0011 */
[----:B------:R-:W1:Y:S01]  /*2150*/  I2F.RP R17, R18 ;  /* 0x0000001200117306 */ /* 0x000e620000209400 */
[----:B------:R-:W-:Y:S02]  /*2160*/  IMAD.MOV.U32 R5, RZ, RZ, R14 ;  /* 0x000000ffff057224 */ /* 0x000fe400078e000e */
[----:B------:R-:W-:Y:S02]  /*2170*/  VIADD R14, R21, UR4 ;  /* 0x00000004150e7c36 */ /* 0x000fe40008000000 */
[----:B------:R-:W-:-:S03]  /*2180*/  IMAD.HI.U32 R4, R4, R5, RZ ;  /* 0x0000000504047227 */ /* 0x000fc600078e00ff */
[----:B------:R-:W-:Y:S01]  /*2190*/  IABS R21, R14 ;  /* 0x0000000e00157213 */ /* 0x000fe20000000000 */
[----:B------:R-:W-:-:S05]  /*21a0*/  IMAD R12, R4, R12, R5 ;  /* 0x0000000c040c7224 */ /* 0x000fca00078e0205 */
[----:B------:R-:W-:Y:S01]  /*21b0*/  ISETP.GT.U32.AND P1, PT, R25, R12, PT ;  /* 0x0000000c1900720c */ /* 0x000fe20003f24070 */
[----:B-1----:R-:W1:-:S12]  /*21c0*/  MUFU.RCP R17, R17 ;  /* 0x0000001100117308 */ /* 0x002e580000001000 */
[----:B------:R-:W-:Y:S02]  /*21d0*/  @!P1 IMAD.IADD R12, R12, 0x1, -R25 ;  /* 0x000000010c0c9824 */ /* 0x000fe400078e0a19 */
[----:B-1----:R-:W-:Y:S02]  /*21e0*/  VIADD R4, R17, 0xffffffe ;  /* 0x0ffffffe11047836 */ /* 0x002fe40000000000 */
[----:B------:R-:W-:Y:S02]  /*21f0*/  IMAD.MOV R17, RZ, RZ, -R23 ;  /* 0x000000ffff117224 */ /* 0x000fe400078e0a17 */
[----:B------:R1:W4:Y:S02]  /*2200*/  F2I.FTZ.U32.TRUNC.NTZ R5, R4 ;  /* 0x0000000400057305 */ /* 0x000324000021f000 */
[----:B-1----:R-:W-:Y:S02]  /*2210*/  IMAD.MOV.U32 R4, RZ, RZ, RZ ;  /* 0x000000ffff047224 */ /* 0x002fe400078e00ff */
[----:B----4-:R-:W-:-:S04]  /*2220*/  IMAD.MOV R19, RZ, RZ, -R5 ;  /* 0x000000ffff137224 */ /* 0x010fc800078e0a05 */
[----:B------:R-:W-:-:S04]  /*2230*/  IMAD R19, R19, R18, RZ ;  /* 0x0000001213137224 */ /* 0x000fc800078e02ff */
[----:B------:R-:W-:-:S04]  /*2240*/  IMAD.HI.U32 R22, R5, R19, R4 ;  /* 0x0000001305167227 */ /* 0x000fc800078e0004 */
[----:B------:R-:W-:-:S04]  /*2250*/  IMAD.MOV.U32 R5, RZ, RZ, R21 ;  /* 0x000000ffff057224 */ /* 0x000fc800078e0015 */
[----:B------:R-:W-:-:S04]  /*2260*/  IMAD.HI.U32 R4, R22, R5, RZ ;  /* 0x0000000516047227 */ /* 0x000fc800078e00ff */
[----:B------:R-:W-:-:S05]  /*2270*/  IMAD R5, R4, R17, R5 ;  /* 0x0000001104057224 */ /* 0x000fca00078e0205 */
[----:B------:R-:W-:-:S13]  /*2280*/  ISETP.GT.U32.AND P1, PT, R18, R5, PT ;  /* 0x000000051200720c */ /* 0x000fda0003f24070 */
[----:B------:R-:W-:Y:S02]  /*2290*/  @!P1 IADD3 R5, R5, -R18, RZ ;  /* 0x8000001205059210 */ /* 0x000fe40007ffe0ff */
[----:B------:R-:W-:-:S13]  /*22a0*/  ISETP.GT.U32.AND P1, PT, R25, R12, PT ;  /* 0x0000000c1900720c */ /* 0x000fda0003f24070 */
[----:B------:R-:W-:Y:S01]  /*22b0*/  @!P1 IMAD.IADD R12, R12, 0x1, -R25 ;  /* 0x000000010c0c9824 */ /* 0x000fe200078e0a19 */
[----:B------:R-:W-:-:S03]  /*22c0*/  ISETP.GT.U32.AND P1, PT, R18, R5, PT ;  /* 0x000000051200720c */ /* 0x000fc60003f24070 */
[----:B------:R-:W-:-:S10]  /*22d0*/  IMAD.MOV.U32 R4, RZ, RZ, R12 ;  /* 0x000000ffff047224 */ /* 0x000fd400078e000c */
[----:B------:R-:W-:Y:S01]  /*22e0*/  @!P1 IMAD.IADD R5, R5, 0x1, -R18 ;  /* 0x0000000105059824 */ /* 0x000fe200078e0a12 */
[----:B------:R-:W-:-:S13]  /*22f0*/  ISETP.GE.AND P1, PT, R15, RZ, PT ;  /* 0x000000ff0f00720c */ /* 0x000fda0003f26270 */
[----:B------:R-:W-:Y:S01]  /*2300*/  @!P1 IMAD.MOV R4, RZ, RZ, -R4 ;  /* 0x000000ffff049224 */ /* 0x000fe200078e0a04 */
[----:B------:R-:W-:-:S13]  /*2310*/  ISETP.GE.AND P1, PT, R14, RZ, PT ;  /* 0x000000ff0e00720c */ /* 0x000fda0003f26270 */
[----:B------:R-:W-:Y:S01]  /*2320*/  @!P1 IMAD.MOV R5, RZ, RZ, -R5 ;  /* 0x000000ffff059224 */ /* 0x000fe200078e0a05 */
[----:B------:R-:W-:-:S13]  /*2330*/  ISETP.NE.AND P1, PT, RZ, UR10, PT ;  /* 0x0000000aff007c0c */ /* 0x000fda000bf25270 */
[----:B------:R-:W-:Y:S02]  /*2340*/  @!P1 LOP3.LUT R4, RZ, UR10, RZ, 0x33, !PT ;  /* 0x0000000aff049c12 */ /* 0x000fe4000f8e33ff */
[----:B------:R-:W-:-:S03]  /*2350*/  ISETP.NE.AND P1, PT, RZ, UR9, PT ;  /* 0x00000009ff007c0c */ /* 0x000fc6000bf25270 */
[----:B------:R-:W-:-:S10]  /*2360*/  IMAD.IADD R4, R15, 0x1, -R4 ;  /* 0x000000010f047824 */ /* 0x000fd400078e0a04 */
[----:B------:R-:W-:Y:S02]  /*2370*/  @!P1 LOP3.LUT R5, RZ, UR9, RZ, 0x33, !PT ;  /* 0x00000009ff059c12 */ /* 0x000fe4000f8e33ff */
[----:B------:R-:W-:-:S03]  /*2380*/  PLOP3.LUT P1, PT, PT, PT, UP3, 0x80, 0x0 ;  /* 0x000000000000781c */ /* 0x000fc60003f2f038 */
[----:B------:R-:W-:-:S04]  /*2390*/  IMAD.IADD R5, R14, 0x1, -R5 ;  /* 0x000000010e057824 */ /* 0x000fc800078e0a05 */
[CC--:B------:R-:W-:Y:S01]  /*23a0*/  IMAD R27, R4.reuse, R5.reuse, RZ ;  /* 0x00000005041b7224 */ /* 0x0c0fe200078e02ff */
[----:B------:R-:W-:-:S04]  /*23b0*/  SEL R15, R4, R5, !P1 ;  /* 0x00000005040f7207 */ /* 0x000fc80004800000 */
[--C-:B------:R-:W-:Y:S01]  /*23c0*/  SHF.R.S32.HI R5, RZ, 0x1f, R15.reuse ;  /* 0x0000001fff057819 */ /* 0x100fe2000001140f */
[----:B------:R-:W-:Y:S01]  /*23d0*/  IMAD.MOV.U32 R4, RZ, RZ, R15 ;  /* 0x000000ffff047224 */ /* 0x000fe200078e000f */
[----:B------:R-:W-:-:S07]  /*23e0*/  SHF.R.S32.HI R29, RZ, 0x1f, R27 ;  /* 0x0000001fff1d7819 */ /* 0x000fce000001141b */
.L_x_13:
[----:B------:R-:W-:Y:S05]  /*23f0*/  BSYNC B0 ;  /* 0x0000000000007941 */ /* 0x000fea0003800000 */
.L_x_12:
[----:B-1----:R-:W1:Y:S04]  /*2400*/  SHFL.UP PT, R14, R27, 0x1, RZ ;  /* 0x042000001b0e7989 */ /* 0x002e6800000e00ff */
[----:B------:R-:W4:Y:S01]  /*2410*/  SHFL.UP PT, R12, R29, 0x1, RZ ;  /* 0x042000001d0c7989 */ /* 0x000f2200000e00ff */
[----:B-1----:R-:W-:Y:S02]  /*2420*/  SEL R14, R14, RZ, P2 ;  /* 0x000000ff0e0e7207 */ /* 0x002fe40001000000 */
[----:B----4-:R-:W-:Y:S02]  /*2430*/  SEL R12, R12, RZ, P2 ;  /* 0x000000ff0c0c7207 */ /* 0x010fe40001000000 */
[----:B------:R-:W-:-:S05]  /*2440*/  IADD3 R17, P1, R14, R27, RZ ;  /* 0x0000001b0e117210 */ /* 0x000fca0007f3e0ff */
[----:B------:R-:W-:Y:S01]  /*2450*/  IMAD.X R25, R12, 0x1, R29, P1 ;  /* 0x000000010c197824 */ /* 0x000fe200008e061d */
[----:B------:R-:W1:Y:S04]  /*2460*/  SHFL.UP PT, R14, R17, 0x2, RZ ;  /* 0x04400000110e7989 */ /* 0x000e6800000e00ff */
[----:B------:R-:W4:Y:S01]  /*2470*/  SHFL.UP PT, R12, R25, 0x2, RZ ;  /* 0x04400000190c7989 */ /* 0x000f2200000e00ff */
[----:B-1----:R-:W-:Y:S02]  /*2480*/  SEL R14, R14, RZ, P3 ;  /* 0x000000ff0e0e7207 */ /* 0x002fe40001800000 */
[----:B----4-:R-:W-:Y:S02]  /*2490*/  SEL R12, R12, RZ, P3 ;  /* 0x000000ff0c0c7207 */ /* 0x010fe40001800000 */
[----:B------:R-:W-:-:S04]  /*24a0*/  IADD3 R19, P1, R14, R17, RZ ;  /* 0x000000110e137210 */ /* 0x000fc80007f3e0ff */
[----:B------:R-:W-:Y:S01]  /*24b0*/  IADD3.X R23, R12, R25, RZ, P1, !PT ;  /* 0x000000190c177210 */ /* 0x000fe20000ffe4ff */
[----:B------:R-:W1:Y:S04]  /*24c0*/  SHFL.UP PT, R14, R19, 0x4, RZ ;  /* 0x04800000130e7989 */ /* 0x000e6800000e00ff */
        /* <DEDUP_REMOVED lines=17> */
[----:B---3--:R-:W-:-:S05]  /*25e0*/  IADD3 R18, P1, R14, R7, RZ ;  /* 0x000000070e127210 */ /* 0x008fca0007f3e0ff */
[----:B--2---:R-:W-:Y:S01]  /*25f0*/  IMAD.X R19, R15, 0x1, R6, P1 ;  /* 0x000000010f137824 */ /* 0x004fe200008e0606 */
[----:B------:R-:W-:-:S04]  /*2600*/  ISETP.GT.U32.AND P1, PT, R18, UR8, PT ;  /* 0x0000000812007c0c */ /* 0x000fc8000bf24070 */
[----:B------:R-:W-:-:S13]  /*2610*/  ISETP.GT.U32.AND.EX P1, PT, R19, UR7, PT, P1 ;  /* 0x0000000713007c0c */ /* 0x000fda000bf24110 */
[----:B------:R-:W-:-:S04]  /*2620*/  VOTE.ANY R12, PT, P1 ;  /* 0x00000000000c7806 */ /* 0x000fc800008e0100 */
[----:B------:R-:W-:-:S13]  /*2630*/  ISETP.NE.AND P1, PT, R12, RZ, PT ;  /* 0x000000ff0c00720c */ /* 0x000fda0003f25270 */
[----:B------:R-:W-:Y:S05]  /*2640*/  @!P1 BRA `(.L_x_16) ;  /* 0xfffffff400b89947 */ /* 0x000fea000383ffff */
[----:B------:R-:W-:Y:S02]  /*2650*/  IMAD.MOV.U32 R18, RZ, RZ, R14 ;  /* 0x000000ffff127224 */ /* 0x000fe400078e000e */
[----:B------:R-:W-:-:S07]  /*2660*/  IMAD.MOV.U32 R19, RZ, RZ, R15 ;  /* 0x000000ffff137224 */ /* 0x000fce00078e000f */
.L_x_11:
[----:B------:R-:W1:Y:S08]  /*2670*/  BREV R12, R12 ;  /* 0x0000000c000c7301 */ /* 0x000e700000000000 */
[----:B-1----:R-:W1:Y:S02]  /*2680*/  FLO.U32.SH R17, R12 ;  /* 0x0000000c00117300 */ /* 0x002e6400000e0400 */
[----:B-1----:R-:W1:Y:S02]  /*2690*/  SHFL.IDX PT, R0, R0, R17, 0x1f ;  /* 0x00001f1100007589 */ /* 0x002e6400000e0000 */
[----:B-1----:R-:W-:-:S13]  /*26a0*/  R2UR UR4, R0 ;  /* 0x00000000000472ca */ /* 0x002fda00000e0000 */
[----:B------:R-:W-:-:S05]  /*26b0*/  VIADD R2, R34, UR4 ;  /* 0x0000000422027c36 */ /* 0x000fca0008000000 */
[----:B------:R-:W-:-:S13]  /*26c0*/  ISETP.GE.AND P1, PT, R2, R3, PT ;  /* 0x000000030200720c */ /* 0x000fda0003f26270 */
[----:B------:R-:W1:Y:S02]  /*26d0*/  @!P1 LDC.64 R14, c[0x0][0x918] ;  /* 0x00024600ff0e9b82 */ /* 0x000e640000000a00 */
[----:B-1----:R-:W-:-:S05]  /*26e0*/  @!P1 IMAD.WIDE R14, R2, 0xc, R14 ;  /* 0x0000000c020e9825 */ /* 0x002fca00078e020e */
[----:B-----5:R1:W5:Y:S04]  /*26f0*/  @!P1 LDG.E R8, desc[UR38][R14.64] ;  /* 0x000000260e089981 */ /* 0x020368000c1e1900 */
[----:B------:R1:W5:Y:S01]  /*2700*/  @!P1 LDG.E R9, desc[UR38][R14.64+0x4] ;  /* 0x000004260e099981 */ /* 0x000362000c1e1900 */
[----:B------:R-:W-:-:S03]  /*2710*/  IADD3 R2, P1, P2, R18, R7, -R27 ;  /* 0x0000000712027210 */ /* 0x000fc60007a3e81b */
[----:B------:R-:W-:Y:S01]  /*2720*/  SHFL.IDX PT, R7, R29, R17, 0x1f ;  /* 0x00001f111d077589 */ /* 0x000fe200000e0000 */
[----:B------:R-:W-:-:S03]  /*2730*/  IADD3.X R18, R19, R6, ~R29, P1, P2 ;  /* 0x0000000613127210 */ /* 0x000fc60000fe4c1d */
[----:B------:R-:W2:Y:S04]  /*2740*/  SHFL.IDX PT, R2, R2, R17, 0x1f ;  /* 0x00001f1102027589 */ /* 0x000ea800000e0000 */
[----:B------:R-:W3:Y:S04]  /*2750*/  SHFL.IDX PT, R18, R18, R17, 0x1f ;  /* 0x00001f1112127589 */ /* 0x000ee800000e0000 */
[----:B------:R1:W4:Y:S04]  /*2760*/  SHFL.IDX PT, R6, R27, R17, 0x1f ;  /* 0x00001f111b067589 */ /* 0x00032800000e0000 */
[----:B------:R1:W1:Y:S04]  /*2770*/  SHFL.IDX PT, R5, R5, R17, 0x1f ;  /* 0x00001f1105057589 */ /* 0x00026800000e0000 */
[----:B------:R1:W1:Y:S01]  /*2780*/  SHFL.IDX PT, R4, R4, R17, 0x1f ;  /* 0x00001f1104047589 */ /* 0x00026200000e0000 */
[----:B--2---:R-:W-:-:S02]  /*2790*/  R2UR UR5, R2 ;  /* 0x00000000020572ca */ /* 0x004fc400000e0000 */
[----:B---3--:R-:W-:-:S15]  /*27a0*/  R2UR UR6, R18 ;  /* 0x00000000120672ca */ /* 0x008fde00000e0000 */
.L_x_6:
[----:B------:R-:W-:Y:S01]  /*27b0*/  ISETP.LE.AND P1, PT, R3, UR4, PT ;  /* 0x0000000403007c0c */ /* 0x000fe2000bf23270 */
[----:B-1----:R-:W-:Y:S02]  /*27c0*/  IMAD.MOV.U32 R17, RZ, RZ, -0x1 ;  /* 0xffffffffff117424 */ /* 0x002fe400078e00ff */
[----:B------:R-:W-:-:S10]  /*27d0*/  IMAD.MOV.U32 R18, RZ, RZ, -0x1 ;  /* 0xffffffffff127424 */ /* 0x000fd400078e00ff */
[----:B------:R-:W-:Y:S05]  /*27e0*/  @P1 BRA `(.L_x_5) ;  /* 0x0000000400041947 */ /* 0x000fea0003800000 */
[----:B------:R-:W-:Y:S01]  /*27f0*/  UIADD3 UR14, UP2, -UR5, UR8, URZ ;  /* 0x00000008050e7290 */ /* 0x000fe2000ff5e13f */
[----:B------:R-:W1:Y:S01]  /*2800*/  S2UR UR17, SR_CTAID.Y ;  /* 0x00000000001179c3 */ /* 0x000e620000002600 */
[----:B------:R-:W-:Y:S01]  /*2810*/  ULDC UR16, c[0x0][0x8c0] ;  /* 0x0002300000107ab9 */ /* 0x000fe20000000800 */
[----:B------:R-:W-:Y:S01]  /*2820*/  ULDC UR20, c[0x0][0x8b0] ;  /* 0x00022c0000147ab9 */ /* 0x000fe20000000800 */
[----:B------:R-:W-:Y:S01]  /*2830*/  UIADD3.X UR11, ~UR6, UR7, URZ, UP2, !UPT ;  /* 0x00000007060b7290 */ /* 0x000fe200097fe53f */
[--C-:B------:R-:W-:Y:S01]  /*2840*/  SHF.R.U32.HI R23, RZ, UR20, R5.reuse ;  /* 0x00000014ff177c19 */ /* 0x100fe20008011605 */
[----:B------:R-:W-:Y:S01]  /*2850*/  ULDC UR19, c[0x0][0x904] ;  /* 0x0002410000137ab9 */ /* 0x000fe20000000800 */
[----:B------:R-:W-:Y:S01]  /*2860*/  ULDC UR12, c[0x0][0x8a8] ;  /* 0x00022a00000c7ab9 */ /* 0x000fe20000000800 */
[----:B------:R-:W-:Y:S01]  /*2870*/  USHF.R.U32.HI UR15, URZ, UR16, UR11 ;  /* 0x000000103f0f7299 */ /* 0x000fe2000801160b */
[----:B------:R-:W-:Y:S01]  /*2880*/  SHF.R.U64 R16, R4, UR20, R5 ;  /* 0x0000001404107c19 */ /* 0x000fe20008001205 */
[----:B------:R-:W-:-:S02]  /*2890*/  USHF.R.U64 UR14, UR14, UR16, UR11 ;  /* 0x000000100e0e7299 */ /* 0x000fc4000800120b */
[----:B------:R-:W-:Y:S02]  /*28a0*/  USHF.R.U32.HI UR13, URZ, UR20, UR15 ;  /* 0x000000143f0d7299 */ /* 0x000fe4000801160f */
[----:B------:R-:W-:Y:S02]  /*28b0*/  UIADD3 UR12, UR12, -0x1, URZ ;  /* 0xffffffff0c0c7890 */ /* 0x000fe4000fffe03f */
[----:B------:R-:W-:Y:S02]  /*28c0*/  USHF.R.U32.HI UR21, URZ, UR19, UR13 ;  /* 0x000000133f157299 */ /* 0x000fe4000801160d */
[----:B------:R-:W-:Y:S02]  /*28d0*/  USHF.R.U64 UR15, UR14, UR20, UR15 ;  /* 0x000000140e0f7299 */ /* 0x000fe4000800120f */
[----:B------:R-:W-:Y:S02]  /*28e0*/  ULOP3.LUT UR14, UR14, UR12, URZ, 0xc0, !UPT ;  /* 0x0000000c0e0e7292 */ /* 0x000fe4000f8ec03f */
[----:B------:R-:W-:Y:S01]  /*28f0*/  LOP3.LUT R0, R23, UR21, RZ, 0xfc, !PT ;  /* 0x0000001517007c12 */ /* 0x000fe2000f8efcff */
[----:B------:R-:W-:-:S02]  /*2900*/  USHF.R.U64 UR13, UR15, UR19, UR13 ;  /* 0x000000130f0d7299 */ /* 0x000fc4000800120d */
[----:B-1----:R-:W-:Y:S01]  /*2910*/  USEL UR11, UR42, UR17, !UP3 ;  /* 0x000000112a0b7287 */ /* 0x002fe2000d800000 */
[----:B------:R-:W-:-:S13]  /*2920*/  ISETP.NE.U32.AND P1, PT, R0, RZ, PT ;  /* 0x000000ff0000720c */ /* 0x000fda0003f25070 */
[----:B------:R-:W-:Y:S05]  /*2930*/  @!P1 BRA `(.L_x_17) ;  /* 0x0000000000149947 */ /* 0x000fea0003800000 */
[----:B------:R-:W-:-:S07]  /*2940*/  MOV R12, 0x2960 ;  /* 0x00002960000c7802 */ /* 0x000fce0000000f00 */
[----:B----45:R-:W-:Y:S05]  /*2950*/  CALL.REL.NOINC `($__internal_0_$__cuda_sm20_div_u64) ;  /* 0x000000cc00607944 */ /* 0x030fea0003c00000 */
[----:B------:R-:W-:-:S05]  /*2960*/  IADD3 R12, -R0, RZ, RZ ;  /* 0x000000ff000c7210 */ /* 0x000fca0007ffe1ff */
[----:B------:R-:W-:Y:S01]  /*2970*/  IMAD R12, R16, R12, UR13 ;  /* 0x0000000d100c7e24 */ /* 0x000fe2000f8e020c */
[----:B------:R-:W-:Y:S06]  /*2980*/  BRA `(.L_x_18) ;  /* 0x0000000000507947 */ /* 0x000fec0003800000 */
.L_x_17:
[----:B------:R-:W1:Y:S01]  /*2990*/  I2F.U32.RP R0, R16 ;  /* 0x0000001000007306 */ /* 0x000e620000209000 */
[----:B------:R-:W-:-:S07]  /*29a0*/  ISETP.NE.U32.AND P3, PT, R16, RZ, PT ;  /* 0x000000ff1000720c */ /* 0x000fce0003f65070 */
[----:B-1----:R-:W1:Y:S02]  /*29b0*/  MUFU.RCP R0, R0 ;  /* 0x0000000000007308 */ /* 0x002e640000001000 */
[----:B-1----:R-:W-:-:S06]  /*29c0*/  VIADD R2, R0, 0xffffffe ;  /* 0x0ffffffe00027836 */ /* 0x002fcc0000000000 */
[----:B------:R1:W2:Y:S02]  /*29d0*/  F2I.FTZ.U32.TRUNC.NTZ R3, R2 ;  /* 0x0000000200037305 */ /* 0x0002a4000021f000 */
[----:B-1----:R-:W-:Y:S02]  /*29e0*/  IMAD.MOV.U32 R2, RZ, RZ, RZ ;  /* 0x000000ffff027224 */ /* 0x002fe400078e00ff */
[----:B--2---:R-:W-:-:S04]  /*29f0*/  IMAD.MOV R15, RZ, RZ, -R3 ;  /* 0x000000ffff0f7224 */ /* 0x004fc800078e0a03 */
[----:B------:R-:W-:-:S04]  /*2a00*/  IMAD R15, R15, R16, RZ ;  /* 0x000000100f0f7224 */ /* 0x000fc800078e02ff */
[----:B------:R-:W-:-:S06]  /*2a10*/  IMAD.HI.U32 R3, R3, R15, R2 ;  /* 0x0000000f03037227 */ /* 0x000fcc00078e0002 */
[----:B------:R-:W-:-:S04]  /*2a20*/  IMAD.HI.U32 R0, R3, UR13, RZ ;  /* 0x0000000d03007c27 */ /* 0x000fc8000f8e00ff */
[----:B------:R-:W-:-:S04]  /*2a30*/  IMAD.MOV R3, RZ, RZ, -R0 ;  /* 0x000000ffff037224 */ /* 0x000fc800078e0a00 */
[----:B------:R-:W-:-:S05]  /*2a40*/  IMAD R3, R16, R3, UR13 ;  /* 0x0000000d10037e24 */ /* 0x000fca000f8e0203 */
[----:B------:R-:W-:-:S13]  /*2a50*/  ISETP.GE.U32.AND P1, PT, R3, R16, PT ;  /* 0x000000100300720c */ /* 0x000fda0003f26070 */
[----:B------:R-:W-:Y:S02]  /*2a60*/  @P1 IMAD.IADD R3, R3, 0x1, -R16 ;  /* 0x0000000103031824 */ /* 0x000fe400078e0a10 */
[----:B------:R-:W-:-:S03]  /*2a70*/  @P1 VIADD R0, R0, 0x1 ;  /* 0x0000000100001836 */ /* 0x000fc60000000000 */
[----:B------:R-:W-:-:S13]  /*2a80*/  ISETP.GE.U32.AND P2, PT, R3, R16, PT ;  /* 0x000000100300720c */ /* 0x000fda0003f46070 */
[----:B------:R-:W-:Y:S01]  /*2a90*/  @P2 VIADD R0, R0, 0x1 ;  /* 0x0000000100002836 */ /* 0x000fe20000000000 */
[----:B------:R-:W-:-:S05]  /*2aa0*/  @!P3 LOP3.LUT R0, RZ, R16, RZ, 0x33, !PT ;  /* 0x00000010ff00b212 */ /* 0x000fca00078e33ff */
[----:B------:R-:W-:-:S04]  /*2ab0*/  IMAD.MOV R12, RZ, RZ, -R0 ;  /* 0x000000ffff0c7224 */ /* 0x000fc800078e0a00 */
[----:B------:R-:W-:-:S07]  /*2ac0*/  IMAD R12, R16, R12, UR13 ;  /* 0x0000000d100c7e24 */ /* 0x000fce000f8e020c */
.L_x_18:
[----:B------:R-:W1:Y:S01]  /*2ad0*/  LDC R15, c[0x0][0x8a8] ;  /* 0x00022a00ff0f7b82 */ /* 0x000e620000000800 */
[----:B------:R-:W-:Y:S01]  /*2ae0*/  ULDC UR13, c[0x0][0x904] ;  /* 0x00024100000d7ab9 */ /* 0x000fe20000000800 */
[----:B------:R-:W-:Y:S01]  /*2af0*/  UMOV UR12, 0xffffffff ;  /* 0xffffffff000c7882 */ /* 0x000fe20000000000 */
[----:B------:R-:W-:Y:S01]  /*2b00*/  PLOP3.LUT P1, PT, PT, PT, UP3, 0x80, 0x0 ;  /* 0x000000000000781c */ /* 0x000fe20003f2f038 */
[----:B------:R-:W-:-:S04]  /*2b10*/  USHF.L.U32 UR12, UR12, UR13, URZ ;  /* 0x0000000d0c0c7299 */ /* 0x000fc8000800063f */
[----:B------:R-:W2:Y:S02]  /*2b20*/  LDC R17, c[0x0][0x8b8] ;  /* 0x00022e00ff117b82 */ /* 0x000ea40000000800 */
[----:B------:R-:W-:Y:S01]  /*2b30*/  LOP3.LUT R2, RZ, UR12, RZ, 0x33, !PT ;  /* 0x0000000cff027c12 */ /* 0x000fe2000f8e33ff */
[----:B------:R-:W-:Y:S02]  /*2b40*/  UMOV UR12, 0x1 ;  /* 0x00000001000c7882 */ /* 0x000fe40000000000 */
[----:B------:R-:W-:Y:S01]  /*2b50*/  USHF.L.U32 UR12, UR12, UR13, URZ ;  /* 0x0000000d0c0c7299 */ /* 0x000fe2000800063f */
[----:B------:R-:W-:Y:S02]  /*2b60*/  LOP3.LUT R3, R2, UR15, RZ, 0xc0, !PT ;  /* 0x0000000f02037c12 */ /* 0x000fe4000f8ec0ff */
[----:B------:R-:W-:Y:S02]  /*2b70*/  @P1 IMAD.U32 R18, RZ, RZ, UR4 ;  /* 0x00000004ff121e24 */ /* 0x000fe4000f8e00ff */
[----:B------:R-:W-:-:S02]  /*2b80*/  @!P1 IMAD.U32 R18, RZ, RZ, UR4 ;  /* 0x00000004ff129e24 */ /* 0x000fc4000f8e00ff */
[----:B------:R-:W-:Y:S02]  /*2b90*/  IMAD R0, R0, UR12, R3 ;  /* 0x0000000c00007c24 */ /* 0x000fe4000f8e0203 */
[----:B-1----:R-:W-:-:S05]  /*2ba0*/  IMAD R12, R12, R15, UR14 ;  /* 0x0000000e0c0c7e24 */ /* 0x002fca000f8e020f */
[----:B------:R-:W-:Y:S01]  /*2bb0*/  @P1 MOV R16, R12 ;  /* 0x0000000c00101202 */ /* 0x000fe20000000f00 */
[----:B--2---:R-:W-:Y:S01]  /*2bc0*/  IMAD R17, R0, R17, UR11 ;  /* 0x0000000b00117e24 */ /* 0x004fe2000f8e0211 */
[----:B------:R-:W-:-:S03]  /*2bd0*/  UMOV UR11, 0x1 ;  /* 0x00000001000b7882 */ /* 0x000fc60000000000 */
[----:B------:R-:W-:Y:S02]  /*2be0*/  @!P1 IMAD.MOV.U32 R16, RZ, RZ, R17 ;  /* 0x000000ffff109224 */ /* 0x000fe400078e0011 */
[----:B------:R-:W-:-:S07]  /*2bf0*/  @!P1 IMAD.MOV.U32 R17, RZ, RZ, R12 ;  /* 0x000000ffff119224 */ /* 0x000fce00078e000c */
.L_x_5:
[----:B------:R-:W-:-:S13]  /*2c00*/  ISETP.NE.AND P1, PT, RZ, UR11, PT ;  /* 0x0000000bff007c0c */ /* 0x000fda000bf25270 */
[----:B------:R-:W-:Y:S05]  /*2c10*/  @!P1 EXIT ;  /* 0x000000000000994d */ /* 0x000fea0003800000 */
[----:B------:R-:W1:Y:S02]  /*2c20*/  LDC.64 R24, c[0x0][0x290] ;  /* 0x0000a400ff187b82 */ /* 0x000e640000000a00 */
[----:B-1----:R-:W-:-:S05]  /*2c30*/  IMAD.WIDE R14, R18, 0xc, R24 ;  /* 0x0000000c120e7825 */ /* 0x002fca00078e0218 */
[----:B------:R1:W5:Y:S01]  /*2c40*/  LDG.E R19, desc[UR38][R14.64+0x8] ;  /* 0x000008260e137981 */ /* 0x000362000c1e1900 */
[----:B------:R-:W-:Y:S01]  /*2c50*/  UISETP.NE.AND UP2, UPT, UR18, 0x2, UPT ;  /* 0x000000021200788c */ /* 0x000fe2000bf45270 */
[----:B------:R-:W2:Y:S01]  /*2c60*/  S2UR UR58, SR_CgaCtaId ;  /* 0x00000000003a79c3 */ /* 0x000ea20000008800 */
[----:B------:R-:W-:Y:S01]  /*2c70*/  UMOV UR40, URZ ;  /* 0x0000003f00287c82 */ /* 0x000fe20008000000 */
[----:B------:R-:W-:Y:S01]  /*2c80*/  UMOV UR41, URZ ;  /* 0x0000003f00297c82 */ /* 0x000fe20008000000 */
[--C-:B------:R-:W-:Y:S01]  /*2c90*/  SHF.R.S32.HI R23, RZ, 0x1f, R18.reuse ;  /* 0x0000001fff177819 */ /* 0x100fe20000011412 */
[----:B------:R-:W-:Y:S01]  /*2ca0*/  IMAD.MOV.U32 R2, RZ, RZ, RZ ;  /* 0x000000ffff027224 */ /* 0x000fe200078e00ff */
[----:B------:R-:W-:Y:S01]  /*2cb0*/  PLOP3.LUT P1, PT, PT, PT, UP2, 0x80, 0x0 ;  /* 0x000000000000781c */ /* 0x000fe20003f2f028 */
[----:B------:R-:W-:-:S12]  /*2cc0*/  IMAD.MOV.U32 R22, RZ, RZ, R18 ;  /* 0x000000ffff167224 */ /* 0x000fd800078e0012 */
[----:B-1----:R-:W-:Y:S05]  /*2cd0*/  @P1 BRA `(.L_x_19) ;  /* 0x0000000000a01947 */ /* 0x002fea0003800000 */
[----:B-----5:R-:W-:Y:S01]  /*2ce0*/  R2UR UR11, R19 ;  /* 0x00000000130b72ca */ /* 0x020fe200000e0000 */
[----:B------:R-:W-:-:S04]  /*2cf0*/  ULOP3.LUT UR13, UR59, 0x1, URZ, 0xfc, !UPT ;  /* 0x000000013b0d7892 */ /* 0x000fc8000f8efc3f */
[----:B------:R-:W-:-:S06]  /*2d00*/  UISETP.NE.AND UP2, UPT, UR13, 0x3, UPT ;  /* 0x000000030d00788c */ /* 0x000fcc000bf45270 */
[----:B------:R-:W-:Y:S02]  /*2d10*/  PLOP3.LUT P2, PT, PT, PT, UP2, 0x80, 0x0 ;  /* 0x000000000000781c */ /* 0x000fe40003f4f028 */
[----:B------:R-:W-:-:S04]  /*2d20*/  UIADD3 UR11, UR11, 0x3f, URZ ;  /* 0x0000003f0b0b7890 */ /* 0x000fc8000fffe03f */
[----:B------:R-:W-:-:S04]  /*2d30*/  USHF.R.S32.HI UR12, URZ, 0x1f, UR11 ;  /* 0x0000001f3f0c7899 */ /* 0x000fc8000801140b */
[----:B------:R-:W-:-:S04]  /*2d40*/  ULEA.HI UR12, UR12, UR11, URZ, 0x6 ;  /* 0x0000000b0c0c7291 */ /* 0x000fc8000f8f303f */
[----:B------:R-:W-:Y:S01]  /*2d50*/  USHF.R.S32.HI UR40, URZ, 0x6, UR12 ;  /* 0x000000063f287899 */ /* 0x000fe2000801140c */
[----:B------:R-:W-:Y:S11]  /*2d60*/  @!P2 BRA `(.L_x_20) ;  /* 0x000000000004a947 */ /* 0x000ff60003800000 */
[----:B--2---:R-:W-:Y:S01]  /*2d70*/  BPT.TRAP 0x1 ;  /* 0x000000040000795c */ /* 0x004fe20000300000 */
.L_x_20:
[----:B------:R-:W-:Y:S01]  /*2d80*/  UMOV UR11, 0x400 ;  /* 0x00000400000b7882 */ /* 0x000fe20000000000 */
[----:B------:R-:W-:Y:S01]  /*2d90*/  SHF.L.U32 R0, RZ, 0x1f, RZ ;  /* 0x0000001fff007819 */ /* 0x000fe200000006ff */
[----:B--2---:R-:W-:-:S09]  /*2da0*/  ULEA UR11, UR58, UR11, 0x18 ;  /* 0x0000000b3a0b7291 */ /* 0x004fd2000f8ec03f */
[----:B------:R-:W1:Y:S02]  /*2db0*/  SYNCS.PHASECHK.TRANS64.TRYWAIT P1, [UR11+0x34400], R0 ;  /* 0x03440000ff0075a7 */ /* 0x000e64000802014b */
[----:B-1----:R-:W-:Y:S05]  /*2dc0*/  @!P1 BRA `(.L_x_21) ;  /* 0x000000b400c89947 */ /* 0x002fea0003800000 */
.L_x_272:
[----:B------:R-:W2:Y:S01]  /*2dd0*/  LDS.128 R16, [UR11+0x34550] ;  /* 0x0345500bff107984 */ /* 0x000ea20008000c00 */
[----:B------:R-:W-:Y:S01]  /*2de0*/  @!PT LDS RZ, [RZ] ;  /* 0x00000000fffff984 */ /* 0x000fe20000000800 */
[----:B------:R-:W-:Y:S01]  /*2df0*/  @!PT LDS RZ, [RZ] ;  /* 0x00000000fffff984 */ /* 0x000fe20000000800 */
[----:B------:R-:W-:Y:S01]  /*2e00*/  @!PT LDS RZ, [RZ] ;  /* 0x00000000fffff984 */ /* 0x000fe20000000800 */
[----:B------:R-:W-:Y:S01]  /*2e10*/  @!PT LDS RZ, [RZ] ;  /* 0x00000000fffff984 */ /* 0x000fe20000000800 */
[----:B------:R3:W-:Y:S06]  /*2e20*/  MEMBAR.ALL.CTA ;  /* 0x0000000000007992 */ /* 0x0007ec0000008000 */
[----:B---3--:R-:W3:Y:S01]  /*2e30*/  FENCE.VIEW.ASYNC.S ;  /* 0x00000000000073c6 */ /* 0x008ee20000000000 */
[----:B------:R-:W-:Y:S05]  /*2e40*/  @!P2 BRA `(.L_x_22) ;  /* 0x000000000004a947 */ /* 0x000fea0003800000 */
[----:B------:R-:W-:Y:S01]  /*2e50*/  BPT.TRAP 0x1 ;  /* 0x000000040000795c */ /* 0x000fe20000300000 */
.L_x_22:
[----:B------:R-:W-:Y:S01]  /*2e60*/  UIADD3 UR11, UR11, 0x34440, URZ ;  /* 0x000344400b0b7890 */ /* 0x000fe2000fffe03f */
[----:B--2---:R-:W-:-:S03]  /*2e70*/  ISETP.NE.AND P1, PT, R19, RZ, PT ;  /* 0x000000ff1300720c */ /* 0x004fc60003f25270 */
[----:B------:R-:W-:-:S09]  /*2e80*/  UPRMT UR11, UR58, 0x654, UR11 ;  /* 0x000006543a0b7896 */ /* 0x000fd2000800000b */
[----:B---3--:R-:W-:Y:S01]  /*2e90*/  SYNCS.ARRIVE.TRANS64.RED.A1T0 RZ, [UR11], RZ ;  /* 0x000000ffffff79a7 */ /* 0x008fe2000810040b */
[----:B------:R-:W-:Y:S05]  /*2ea0*/  @!P1 EXIT ;  /* 0x000000000000994d */ /* 0x000fea0003800000 */
[----:B------:R-:W-:-:S05]  /*2eb0*/  IMAD.WIDE R14, R18, 0xc, R24 ;  /* 0x0000000c120e7825 */ /* 0x000fca00078e0218 */
[----:B------:R3:W5:Y:S01]  /*2ec0*/  LDG.E R19, desc[UR38][R14.64+0x8] ;  /* 0x000008260e137981 */ /* 0x000762000c1e1900 */
[----:B------:R-:W-:Y:S01]  /*2ed0*/  UISETP.GE.U32.AND UP2, UPT, UR40, 0x6, UPT ;  /* 0x000000062800788c */ /* 0x000fe2000bf46070 */
[--C-:B------:R-:W-:Y:S01]  /*2ee0*/  SHF.R.S32.HI R23, RZ, 0x1f, R18.reuse ;  /* 0x0000001fff177819 */ /* 0x100fe20000011412 */
[----:B------:R-:W-:Y:S01]  /*2ef0*/  UIMAD.WIDE.U32 UR12, UR40, -0x55555555, URZ ;  /* 0xaaaaaaab280c78a5 */ /* 0x000fe2000f8e003f */
[----:B------:R-:W-:Y:S01]  /*2f00*/  IMAD.MOV.U32 R2, RZ, RZ, 0x1 ;  /* 0x00000001ff027424 */ /* 0x000fe200078e00ff */
[----:B------:R-:W-:Y:S01]  /*2f10*/  UMOV UR41, URZ ;  /* 0x0000003f00297c82 */ /* 0x000fe20008000000 */
[----:B------:R-:W-:Y:S01]  /*2f20*/  IMAD.MOV.U32 R22, RZ, RZ, R18 ;  /* 0x000000ffff167224 */ /* 0x000fe200078e0012 */
[----:B------:R-:W-:-:S04]  /*2f30*/  USHF.R.U32.HI UR12, URZ, 0x2, UR13 ;  /* 0x000000023f0c7899 */ /* 0x000fc8000801160d */
[----:B------:R-:W-:Y:S02]  /*2f40*/  UIMAD UR40, UR12, -0x6, UR40 ;  /* 0xfffffffa0c2878a4 */ /* 0x000fe4000f8e0228 */
[----:B---3--:R-:W-:-:S12]  /*2f50*/  @UP2 ULOP3.LUT UR41, UR12, 0x1, URZ, 0xc0, !UPT ;  /* 0x000000010c292892 */ /* 0x008fd8000f8ec03f */
.L_x_19:
[----:B------:R-:W-:-:S04]  /*2f60*/  IMAD.WIDE.U32 R14, R22, 0xc, R24 ;  /* 0x0000000c160e7825 */ /* 0x000fc800078e0018 */
[----:B-1----:R-:W-:-:S04]  /*2f70*/  IMAD R3, R23, 0xc, RZ ;  /* 0x0000000c17037824 */ /* 0x002fc800078e02ff */
[----:B------:R-:W-:-:S05]  /*2f80*/  IMAD.IADD R15, R15, 0x1, R3 ;  /* 0x000000010f0f7824 */ /* 0x000fca00078e0203 */
[----:B------:R1:W5:Y:S04]  /*2f90*/  LDG.E R3, desc[UR38][R14.64+0x4] ;  /* 0x000004260e037981 */ /* 0x000368000c1e1900 */
[----:B------:R1:W5:Y:S01]  /*2fa0*/  LDG.E R0, desc[UR38][R14.64] ;  /* 0x000000260e007981 */ /* 0x000362000c1e1900 */
[----:B------:R-:W-:-:S13]  /*2fb0*/  PLOP3.LUT P1, PT, PT, PT, UP1, 0x80, 0x0 ;  /* 0x000000000000781c */ /* 0x000fda0003f2f018 */
[----:B-1----:R-:W-:Y:S05]  /*2fc0*/  @!P1 BRA `(.L_x_23) ;  /* 0x0000005800389947 */ /* 0x002fea0003800000 */
[----:B------:R-:W-:-:S06]  /*2fd0*/  UISETP.GT.U32.AND UP0, UPT, UR29, 0x1, UPT ;  /* 0x000000011d00788c */ /* 0x000fcc000bf04070 */
[----:B------:R-:W-:-:S13]  /*2fe0*/  PLOP3.LUT P0, PT, PT, PT, UP0, 0x80, 0x0 ;  /* 0x000000000000781c */ /* 0x000fda0003f0f008 */
[----:B--2---:R-:W-:Y:S05]  /*2ff0*/  @P0 EXIT ;  /* 0x000000000000094d */ /* 0x004fea0003800000 */
.L_x_24:
[----:B------:R-:W-:-:S08]  /*3000*/  NOP ;  /* 0x0000000000007918 */ /* 0x000fd00000000000 */
[----:B------:R-:W1:Y:S02]  /*3010*/  USETMAXREG.TRY_ALLOC.CTAPOOL UP0, 0xe8 ;  /* 0x000000e8000079c8 */ /* 0x000e640008000600 */
[----:B-1----:R-:W-:-:S13]  /*3020*/  PLOP3.LUT P0, PT, PT, PT, UP0, 0x80, 0x0 ;  /* 0x000000000000781c */ /* 0x002fda0003f0f008 */
[----:B------:R-:W-:Y:S05]  /*3030*/  @!P0 BRA `(.L_x_24) ;  /* 0xfffffffc00f08947 */ /* 0x000fea000383ffff */
[----:B------:R-:W1:Y:S01]  /*3040*/  SHFL.IDX PT, R13, R13, RZ, 0x1f ;  /* 0x00001fff0d0d7589 */ /* 0x000e6200000e0000 */
[----:B------:R-:W2:Y:S01]  /*3050*/  S2UR UR4, SR_CTAID.Y ;  /* 0x00000000000479c3 */ /* 0x000ea20000002600 */
[----:B------:R-:W-:Y:S01]  /*3060*/  UMOV UR36, URZ ;  /* 0x0000003f00247c82 */ /* 0x000fe20008000000 */
[----:B------:R-:W-:Y:S01]  /*3070*/  UMOV UR37, URZ ;  /* 0x0000003f00257c82 */ /* 0x000fe20008000000 */
[----:B-1----:R-:W-:Y:S01]  /*3080*/  LOP3.LUT P0, RZ, R13, 0x3, RZ, 0xc0, !PT ;  /* 0x000000030dff7812 */ /* 0x002fe2000780c0ff */
[----:B--2---:R-:W-:-:S12]  /*3090*/  UIMAD UR4, UR4, UR60, UR42 ;  /* 0x0000003c040472a4 */ /* 0x004fd8000f8e022a */
[----:B------:R-:W-:Y:S05]  /*30a0*/  @P0 BRA `(.L_x_25) ;  /* 0x0000000000a40947 */ /* 0x000fea0003800000 */
[----:B------:R-:W-:Y:S01]  /*30b0*/  ELECT P0, URZ, PT ;  /* 0x00000000003f782f */ /* 0x000fe20003800000 */
[----:B------:R-:W-:-:S12]  /*30c0*/  BSSY B0, `(.L_x_26) ;  /* 0x0000020000007945 */ /* 0x000fd80003800000 */
[----:B------:R-:W-:Y:S05]  /*30d0*/  @!P0 BRA `(.L_x_27) ;  /* 0x0000000000788947 */ /* 0x000fea0003800000 */
[----:B------:R-:W1:Y:S01]  /*30e0*/  S2UR UR6, SR_CgaCtaId ;  /* 0x00000000000679c3 */ /* 0x000e620000008800 */
[----:B------:R-:W-:Y:S01]  /*30f0*/  UISETP.NE.AND UP0, UPT, UR18, 0x1, UPT ;  /* 0x000000011200788c */ /* 0x000fe2000bf05270 */
[----:B------:R-:W-:-:S06]  /*3100*/  UMOV UR5, 0x400 ;  /* 0x0000040000057882 */ /* 0x000fcc0000000000 */
[----:B------:R-:W2:Y:S08]  /*3110*/  LDC.64 R4, c[0x0][0x700] ;  /* 0x0001c000ff047b82 */ /* 0x000eb00000000a00 */
[----:B----4-:R-:W2:Y:S08]  /*3120*/  LDC.64 R6, c[0x0][0x708] ;  /* 0x0001c200ff067b82 */ /* 0x010eb00000000a00 */
[----:B-----5:R-:W3:Y:S01]  /*3130*/  LDC.64 R8, c[0x0][0x710] ;  /* 0x0001c400ff087b82 */ /* 0x020ee20000000a00 */
[----:B-1----:R-:W-:-:S04]  /*3140*/  ULEA UR5, UR6, UR5, 0x18 ;  /* 0x0000000506057291 */ /* 0x002fc8000f8ec03f */
[----:B------:R-:W-:Y:S02]  /*3150*/  UIADD3 UR6, UR5, 0x80, URZ ;  /* 0x0000008005067890 */ /* 0x000fe4000fffe03f */
[----:B------:R-:W-:Y:S01]  /*3160*/  @!UP0 UIADD3 UR6, UR5, URZ, URZ ;  /* 0x0000003f05068290 */ /* 0x000fe2000fffe03f */
[----:B------:R-:W3:Y:S08]  /*3170*/  LDC.64 R10, c[0x0][0x718] ;  /* 0x0001c600ff0a7b82 */ /* 0x000ef00000000a00 */
[----:B------:R-:W1:Y:S01]  /*3180*/  LDC.64 R12, c[0x0][0x720] ;  /* 0x0001c800ff0c7b82 */ /* 0x000e620000000a00 */
[----:B--2---:R2:W-:Y:S07]  /*3190*/  STS.128 [UR6+0x34780], R4 ;  /* 0x03478004ff007988 */ /* 0x0045ee0008000c06 */
[----:B------:R-:W1:Y:S08]  /*31a0*/  LDC.64 R14, c[0x0][0x728] ;  /* 0x0001ca00ff0e7b82 */ /* 0x000e700000000a00 */
[----:B------:R-:W4:Y:S01]  /*31b0*/  LDC.64 R20, c[0x0][0x730] ;  /* 0x0001cc00ff147b82 */ /* 0x000f220000000a00 */
[----:B---3--:R2:W-:Y:S07]  /*31c0*/  STS.128 [UR6+0x34790], R8 ;  /* 0x03479008ff007988 */ /* 0x0085ee0008000c06 */
[----:B------:R-:W4:Y:S08]  /*31d0*/  LDC.64 R22, c[0x0][0x738] ;  /* 0x0001ce00ff167b82 */ /* 0x000f300000000a00 */
[----:B------:R-:W3:Y:S01]  /*31e0*/  LDC.64 R24, c[0x0][0x740] ;  /* 0x0001d000ff187b82 */ /* 0x000ee20000000a00 */
[----:B-1----:R2:W-:Y:S07]  /*31f0*/  STS.128 [UR6+0x347a0], R12 ;  /* 0x0347a00cff007988 */ /* 0x0025ee0008000c06 */
[----:B------:R-:W3:Y:S08]  /*3200*/  LDC.64 R26, c[0x0][0x748] ;  /* 0x0001d200ff1a7b82 */ /* 0x000ef00000000a00 */
[----:B------:R-:W1:Y:S01]  /*3210*/  LDC.64 R28, c[0x0][0x750] ;  /* 0x0001d400ff1c7b82 */ /* 0x000e620000000a00 */
[----:B----4-:R2:W-:Y:S07]  /*3220*/  STS.128 [UR6+0x347b0], R20 ;  /* 0x0347b014ff007988 */ /* 0x0105ee0008000c06 */
[----:B------:R-:W1:Y:S08]  /*3230*/  LDC.64 R30, c[0x0][0x758] ;  /* 0x0001d600ff1e7b82 */ /* 0x000e700000000a00 */
[----:B------:R-:W4:Y:S01]  /*3240*/  LDC.64 R36, c[0x0][0x760] ;  /* 0x0001d800ff247b82 */ /* 0x000f220000000a00 */
[----:B---3--:R2:W-:Y:S07]  /*3250*/  STS.128 [UR6+0x347c0], R24 ;  /* 0x0347c018ff007988 */ /* 0x0085ee0008000c06 */
[----:B------:R-:W4:Y:S08]  /*3260*/  LDC.64 R38, c[0x0][0x768] ;  /* 0x0001da00ff267b82 */ /* 0x000f300000000a00 */
[----:B------:R-:W3:Y:S01]  /*3270*/  LDC.64 R40, c[0x0][0x770] ;  /* 0x0001dc00ff287b82 */ /* 0x000ee20000000a00 */
[----:B-1----:R2:W-:Y:S07]  /*3280*/  STS.128 [UR6+0x347d0], R28 ;  /* 0x0347d01cff007988 */ /* 0x0025ee0008000c06 */
[----:B------:R-:W3:Y:S01]  /*3290*/  LDC.64 R42, c[0x0][0x778] ;  /* 0x0001de00ff2a7b82 */ /* 0x000ee20000000a00 */
[----:B----4-:R2:W-:Y:S04]  /*32a0*/  STS.128 [UR6+0x347e0], R36 ;  /* 0x0347e024ff007988 */ /* 0x0105e80008000c06 */
[----:B---3--:R2:W-:Y:S02]  /*32b0*/  STS.128 [UR6+0x347f0], R40 ;  /* 0x0347f028ff007988 */ /* 0x0085e40008000c06 */
.L_x_27:
[----:B------:R-:W-:Y:S05]  /*32c0*/  BSYNC B0 ;  /* 0x0000000000007941 */ /* 0x000fea0003800000 */
.L_x_26:
[----:B------:R-:W-:Y:S01]  /*32d0*/  UISETP.NE.AND UP0, UPT, UR18, 0x1, UPT ;  /* 0x000000011200788c */ /* 0x000fe2000bf05270 */
[----:B------:R-:W-:Y:S01]  /*32e0*/  NOP ;  /* 0x0000000000007918 */ /* 0x000fe20000000000 */
[----:B------:R-:W-:Y:S01]  /*32f0*/  ULDC UR5, c[0x0][0x884] ;  /* 0x0002210000057ab9 */ /* 0x000fe20000000800 */
[----:B------:R-:W-:Y:S01]  /*3300*/  ULDC.64 UR36, c[0x0][0x800] ;  /* 0x0002000000247ab9 */ /* 0x000fe20000000a00 */
[----:B------:R-:W-:-:S04]  /*3310*/  USEL UR5, UR5, URZ, UP0 ;  /* 0x0000003f05057287 */ /* 0x000fc80008000000 */
[----:B------:R-:W-:-:S04]  /*3320*/  UIADD3 UR5, UR4, UR5, URZ ;  /* 0x0000000504057290 */ /* 0x000fc8000fffe03f */
[----:B------:R-:W-:-:S12]  /*3330*/  UIMAD.WIDE UR36, UR5, 0x80, UR36 ;  /* 0x00000080052478a5 */ /* 0x000fd8000f8e0224 */
.L_x_25:
[----:B------:R-:W-:-:S13]  /*3340*/  ISETP.NE.AND P0, PT, RZ, UR43, PT ;  /* 0x0000002bff007c0c */ /* 0x000fda000bf05270 */
[----:B------:R-:W-:Y:S05]  /*3350*/  @P0 BRA `(.L_x_28) ;  /* 0x00000004000c0947 */ /* 0x000fea0003800000 */
[----:B------:R-:W-:Y:S01]  /*3360*/  ELECT P0, URZ, PT ;  /* 0x00000000003f782f */ /* 0x000fe20003800000 */
[----:B------:R-:W-:-:S12]  /*3370*/  BSSY B0, `(.L_x_29) ;  /* 0x000002c000007945 */ /* 0x000fd80003800000 */
[----:B------:R-:W-:Y:S05]  /*3380*/  @!P0 BRA `(.L_x_30) ;  /* 0x0000000000a88947 */ /* 0x000fea0003800000 */
[----:B--2-4-:R-:W1:Y:S08]  /*3390*/  LDC.64 R6, c[0x0][0x820] ;  /* 0x00020800ff067b82 */ /* 0x014e700000000a00 */
[----:B------:R-:W2:Y:S01]  /*33a0*/  LDC.64 R4, c[0x0][0x818] ;  /* 0x00020600ff047b82 */ /* 0x000ea20000000a00 */
[----:B-1----:R-:W-:-:S06]  /*33b0*/  IMAD.WIDE R6, R18, 0x8, R6 ;  /* 0x0000000812067825 */ /* 0x002fcc00078e0206 */
[----:B------:R-:W3:Y:S01]  /*33c0*/  LDG.E.64 R6, desc[UR38][R6.64] ;  /* 0x0000002606067981 */ /* 0x000ee2000c1e1b00 */
[----:B--2---:R-:W-:-:S06]  /*33d0*/  IMAD.WIDE R4, R18, 0x8, R4 ;  /* 0x0000000812047825 */ /* 0x004fcc00078e0204 */
[----:B------:R-:W2:Y:S01]  /*33e0*/  LDG.E.64 R4, desc[UR38][R4.64] ;  /* 0x0000002604047981 */ /* 0x000ea2000c1e1b00 */
[----:B------:R-:W1:Y:S01]  /*33f0*/  S2UR UR5, SR_CgaCtaId ;  /* 0x00000000000579c3 */ /* 0x000e620000008800 */
[----:B------:R-:W-:Y:S01]  /*3400*/  UISETP.NE.AND UP0, UPT, UR18, 0x1, UPT ;  /* 0x000000011200788c */ /* 0x000fe2000bf05270 */
[----:B------:R-:W-:Y:S01]  /*3410*/  CS2R R10, SRZ ;  /* 0x00000000000a7805 */ /* 0x000fe2000001ff00 */
[----:B------:R-:W-:Y:S02]  /*3420*/  UMOV UR4, 0x400 ;  /* 0x0000040000047882 */ /* 0x000fe40000000000 */
[----:B-1----:R-:W-:-:S04]  /*3430*/  ULEA UR4, UR5, UR4, 0x18 ;  /* 0x0000000405047291 */ /* 0x002fc8000f8ec03f */
[----:B------:R-:W-:-:S03]  /*3440*/  UIADD3 UR5, UR4, 0x80, URZ ;  /* 0x0000008004057890 */ /* 0x000fc6000fffe03f */
[----:B------:R-:W-:-:S04]  /*3450*/  @!UP0 UIADD3 UR5, UR4, URZ, URZ ;  /* 0x0000003f04058290 */ /* 0x000fc8000fffe03f */
[----:B------:R-:W-:-:S05]  /*3460*/  UIADD3 UR4, UR5, 0x34780, URZ ;  /* 0x0003478005047890 */ /* 0x000fca000fffe03f */
[----:B-----5:R-:W1:Y:S01]  /*3470*/  LDS R8, [UR5+0x3479c] ;  /* 0x03479c05ff087984 */ /* 0x020e620008000800 */
[----:B------:R-:W-:-:S03]  /*3480*/  IMAD.U32 R14, RZ, RZ, UR4 ;  /* 0x00000004ff0e7e24 */ /* 0x000fc6000f8e00ff */
[----:B------:R-:W-:Y:S02]  /*3490*/  STS [UR5+0x347b0], RZ ;  /* 0x0347b0ffff007988 */ /* 0x000fe40008000805 */
[----:B------:R-:W-:-:S05]  /*34a0*/  SHF.R.U64 R14, R14, 0x4, RZ ;  /* 0x000000040e0e7819 */ /* 0x000fca00000012ff */
[----:B------:R-:W-:Y:S04]  /*34b0*/  STS [UR5+0x34790], R14 ;  /* 0x0347900eff007988 */ /* 0x000fe80008000805 */
[----:B------:R-:W-:Y:S01]  /*34c0*/  STS [UR5+0x34794], R14 ;  /* 0x0347940eff007988 */ /* 0x000fe20008000805 */
[C---:B---3--:R-:W-:Y:S02]  /*34d0*/  SHF.L.U64.HI R13, R6.reuse, 0x1, R7 ;  /* 0x00000001060d7819 */ /* 0x048fe40000010207 */
[----:B------:R-:W-:Y:S02]  /*34e0*/  SHF.L.U32 R6, R6, 0x1, RZ ;  /* 0x0000000106067819 */ /* 0x000fe400000006ff */
[----:B------:R-:W-:-:S04]  /*34f0*/  LOP3.LUT R13, R13, 0x1fffffff, RZ, 0xc0, !PT ;  /* 0x1fffffff0d0d7812 */ /* 0x000fc800078ec0ff */
[----:B------:R-:W-:Y:S01]  /*3500*/  SHF.R.U32.HI R7, RZ, 0x4, R13 ;  /* 0x00000004ff077819 */ /* 0x000fe2000001160d */
[----:B--2---:R-:W-:Y:S03]  /*3510*/  STS.64 [UR5+0x34780], R4 ;  /* 0x03478004ff007988 */ /* 0x004fe60008000a05 */
[----:B-1----:R-:W-:-:S05]  /*3520*/  LOP3.LUT R8, R8, 0xf, R7, 0xb8, !PT ;  /* 0x0000000f08087812 */ /* 0x002fca00078eb807 */
[----:B------:R1:W-:Y:S04]  /*3530*/  STS [UR5+0x3479c], R8 ;  /* 0x03479c08ff007988 */ /* 0x0003e80008000805 */
[----:B------:R-:W2:Y:S01]  /*3540*/  LDS R7, [UR5+0x3479c] ;  /* 0x03479c05ff077984 */ /* 0x000ea20008000800 */
[----:B-1----:R-:W-:Y:S01]  /*3550*/  VIADD R8, R0, 0xffffffff ;  /* 0xffffffff00087836 */ /* 0x002fe20000000000 */
[----:B------:R-:W-:-:S04]  /*3560*/  LOP3.LUT R0, R6, 0xfffffffe, RZ, 0xc0, !PT ;  /* 0xfffffffe06007812 */ /* 0x000fc800078ec0ff */
[----:B------:R-:W-:-:S05]  /*3570*/  SHF.R.U64 R0, R0, 0x4, R13 ;  /* 0x0000000400007819 */ /* 0x000fca000000120d */
[----:B------:R-:W-:Y:S01]  /*3580*/  STS [UR5+0x3478c], R0 ;  /* 0x03478c00ff007988 */ /* 0x000fe20008000805 */
[----:B--2---:R-:W-:-:S05]  /*3590*/  LOP3.LUT R7, R7, 0xf0, RZ, 0xb8, !PT ;  /* 0x000000f007077812 */ /* 0x004fca00078eb8ff */
[----:B------:R-:W-:Y:S04]  /*35a0*/  STS [UR5+0x3479c], R7 ;  /* 0x03479c07ff007988 */ /* 0x000fe80008000805 */
[----:B------:R-:W1:Y:S02]  /*35b0*/  LDS R9, [UR5+0x3479c] ;  /* 0x03479c05ff097984 */ /* 0x000e640008000800 */
[----:B-1----:R-:W-:Y:S01]  /*35c0*/  LOP3.LUT R15, R9, 0xf00, RZ, 0xb8, !PT ;  /* 0x00000f00090f7812 */ /* 0x002fe200078eb8ff */
[----:B------:R-:W-:-:S04]  /*35d0*/  VIADD R9, R3, 0xffffffff ;  /* 0xffffffff03097836 */ /* 0x000fc80000000000 */
[----:B------:R-:W-:Y:S04]  /*35e0*/  STS.64 [UR5+0x34798], R14 ;  /* 0x0347980eff007988 */ /* 0x000fe80008000a05 */
[----:B------:R-:W1:Y:S04]  /*35f0*/  LDS R12, [UR5+0x3479c] ;  /* 0x03479c05ff0c7984 */ /* 0x000e680008000800 */
[----:B------:R3:W-:Y:S01]  /*3600*/  STS.128 [UR5+0x347a0], R8 ;  /* 0x0347a008ff007988 */ /* 0x0007e20008000c05 */
[----:B-1----:R-:W-:-:S05]  /*3610*/  LOP3.LUT R12, R12, 0xf000, RZ, 0xb8, !PT ;  /* 0x0000f0000c0c7812 */ /* 0x002fca00078eb8ff */
[----:B------:R3:W-:Y:S02]  /*3620*/  STS [UR5+0x3479c], R12 ;  /* 0x03479c0cff007988 */ /* 0x0007e40008000805 */
.L_x_30:
[----:B------:R-:W-:Y:S05]  /*3630*/  BSYNC B0 ;  /* 0x0000000000007941 */ /* 0x000fea0003800000 */
.L_x_29:
[----:B------:R-:W-:Y:S01]  /*3640*/  ELECT P0, URZ, PT ;  /* 0x00000000003f782f */ /* 0x000fe20003800000 */
[----:B------:R-:W-:Y:S01]  /*3650*/  NOP ;  /* 0x0000000000007918 */ /* 0x000fe20000000000 */
[----:B------:R-:W-:Y:S11]  /*3660*/  BSSY B0, `(.L_x_31) ;  /* 0x0000004000007945 */ /* 0x000ff60003800000 */
[----:B------:R-:W-:Y:S05]  /*3670*/  @!P0 BRA `(.L_x_32) ;  /* 0x0000000000088947 */ /* 0x000fea0003800000 */
[----:B------:R0:W-:Y:S01]  /*3680*/  UTMACMDFLUSH ;  /* 0x00000000000079b7 */ /* 0x0001e20000000000 */
[----:B------:R-:W-:-:S04]  /*3690*/  DEPBAR.LE SB0, 0x0 ;  /* 0x000080000000791a */ /* 0x000fc80000000000 */
.L_x_32:
[----:B------:R-:W-:Y:S05]  /*36a0*/  BSYNC B0 ;  /* 0x0000000000007941 */ /* 0x000fea0003800000 */
.L_x_31:
[----:B------:R-:W1:Y:S01]  /*36b0*/  S2UR UR5, SR_CgaCtaId ;  /* 0x00000000000579c3 */ /* 0x000e620000008800 */
[----:B-----5:R-:W2:Y:S01]  /*36c0*/  S2R R0, SR_LANEID ;  /* 0x0000000000007919 */ /* 0x020ea20000000000 */
[----:B------:R-:W-:Y:S01]  /*36d0*/  UISETP.NE.AND UP0, UPT, UR18, 0x1, UPT ;  /* 0x000000011200788c */ /* 0x000fe2000bf05270 */
[----:B------:R-:W-:Y:S02]  /*36e0*/  UMOV UR4, 0x400 ;  /* 0x0000040000047882 */ /* 0x000fe40000000000 */
[----:B-1----:R-:W-:-:S04]  /*36f0*/  ULEA UR4, UR5, UR4, 0x18 ;  /* 0x0000000405047291 */ /* 0x002fc8000f8ec03f */
[----:B------:R-:W-:-:S04]  /*3700*/  UIADD3 UR5, UR4, 0x80, URZ ;  /* 0x0000008004057890 */ /* 0x000fc8000fffe03f */
[----:B------:R-:W-:Y:S01]  /*3710*/  @!UP0 UIADD3 UR5, UR4, URZ, URZ ;  /* 0x0000003f04058290 */ /* 0x000fe2000fffe03f */
[----:B--2---:R-:W-:-:S05]  /*3720*/  IMAD.SHL.U32 R0, R0, 0x4, RZ ;  /* 0x0000000400007824 */ /* 0x004fca00078e00ff */
[----:B------:R-:W-:Y:S01]  /*3730*/  IMAD.U32 R3, RZ, RZ, UR5 ;  /* 0x00000005ff037e24 */ /* 0x000fe2000f8e00ff */
[----:B------:R-:W-:-:S04]  /*3740*/  IADD3 R4, P0, R0, UR36, RZ ;  /* 0x0000002400047c10 */ /* 0x000fc8000ff1e0ff */
[----:B------:R-:W-:Y:S01]  /*3750*/  IADD3 R3, R0, 0x34780, R3 ;  /* 0x0003478000037810 */ /* 0x000fe20007ffe003 */
[----:B------:R-:W-:-:S05]  /*3760*/  IMAD.X R5, RZ, RZ, UR37, P0 ;  /* 0x00000025ff057e24 */ /* 0x000fca00080e06ff */
[----:B------:R-:W1:Y:S04]  /*3770*/  LDS R3, [R3] ;  /* 0x0000000003037984 */ /* 0x000e680000000800 */
[----:B-1----:R1:W5:Y:S02]  /*3780*/  ATOMG.E.EXCH.STRONG.GPU PT, RZ, [R4], R3 ;  /* 0x0000000304ff73a8 */ /* 0x00236400041ee100 */
.L_x_28:
[----:B-----5:R-:W-:Y:S01]  /*3790*/  SHF.R.S32.HI R0, RZ, 0x1f, R33 ;  /* 0x0000001fff007819 */ /* 0x020fe20000011421 */
[----:B------:R-:W3:Y:S01]  /*37a0*/  S2UR UR57, SR_CgaCtaId ;  /* 0x00000000003979c3 */ /* 0x000ee20000008800 */
[----:B------:R-:W-:Y:S01]  /*37b0*/  UMOV UR50, 0x400 ;  /* 0x0000040000327882 */ /* 0x000fe20000000000 */
[----:B------:R-:W-:Y:S01]  /*37c0*/  UISETP.NE.AND UP1, UPT, UR18, 0x1, UPT ;  /* 0x000000011200788c */ /* 0x000fe2000bf25270 */
[----:B------:R-:W-:Y:S01]  /*37d0*/  LEA.HI R0, R0, R33, RZ, 0x7 ;  /* 0x0000002100007211 */ /* 0x000fe200078f38ff */
[----:B------:R-:W-:Y:S01]  /*37e0*/  USHF.L.U32 UR48, UR29, 0x3, URZ ;  /* 0x000000031d307899 */ /* 0x000fe2000800063f */
[----:B--2---:R-:W-:Y:S01]  /*37f0*/  IMAD.MOV.U32 R23, RZ, RZ, RZ ;  /* 0x000000ffff177224 */ /* 0x004fe200078e00ff */
[----:B------:R-:W-:Y:S01]  /*3800*/  UISETP.NE.AND UP0, UPT, UR29, URZ, UPT ;  /* 0x0000003f1d00728c */ /* 0x000fe2000bf05270 */
[----:B------:R-:W-:Y:S01]  /*3810*/  LOP3.LUT R0, R0, 0xffffff80, RZ, 0xc0, !PT ;  /* 0xffffff8000007812 */ /* 0x000fe200078ec0ff */
[----:B------:R-:W-:Y:S02]  /*3820*/  ULOP3.LUT UR54, UR48, 0x8, URZ, 0xc0, !UPT ;  /* 0x0000000830367892 */ /* 0x000fe4000f8ec03f */
[----:B------:R-:W-:-:S02]  /*3830*/  USEL UR4, URZ, 0x1, UP0 ;  /* 0x000000013f047887 */ /* 0x000fc40008000000 */
[----:B------:R-:W-:Y:S01]  /*3840*/  IMAD.IADD R0, R33, 0x1, -R0 ;  /* 0x0000000121007824 */ /* 0x000fe200078e0a00 */
[----:B------:R-:W-:Y:S02]  /*3850*/  ULOP3.LUT UR49, UR47, 0x1, URZ, 0xfc, !UPT ;  /* 0x000000012f317892 */ /* 0x000fe4000f8efc3f */
[----:B------:R-:W-:Y:S01]  /*3860*/  ULOP3.LUT UR53, UR59, 0x1, URZ, 0xfc, !UPT ;  /* 0x000000013b357892 */ /* 0x000fe2000f8efc3f */
[C---:B-1----:R-:W-:Y:S01]  /*3870*/  IMAD.SHL.U32 R3, R0.reuse, 0x40, RZ ;  /* 0x0000004000037824 */ /* 0x042fe200078e00ff */
[----:B------:R-:W-:Y:S01]  /*3880*/  SHF.R.S32.HI R5, RZ, 0x1f, R0 ;  /* 0x0000001fff057819 */ /* 0x000fe20000011400 */
[----:B------:R-:W-:Y:S01]  /*3890*/  IMAD.U32 R154, RZ, RZ, UR4 ;  /* 0x00000004ff9a7e24 */ /* 0x000fe2000f8e00ff */
[----:B------:R-:W-:Y:S01]  /*38a0*/  ULOP3.LUT UR55, UR61, 0x1, URZ, 0xfc, !UPT ;  /* 0x000000013d377892 */ /* 0x000fe2000f8efc3f */
[----:B------:R-:W-:Y:S01]  /*38b0*/  VIADD R152, R0, 0x1f ;  /* 0x0000001f00987836 */ /* 0x000fe20000000000 */
[-C--:B------:R-:W-:Y:S01]  /*38c0*/  LEA.HI R4, R5, R0.reuse, RZ, 0x5 ;  /* 0x0000000005047211 */ /* 0x080fe200078f28ff */
[----:B------:R-:W-:Y:S01]  /*38d0*/  ULOP3.LUT UR56, UR48, 0x8, URZ, 0xc, !UPT ;  /* 0x0000000830387892 */ /* 0x000fe2000f8e0c3f */
[----:B----4-:R-:W-:Y:S01]  /*38e0*/  LOP3.LUT R6, R3, 0x40, RZ, 0xc0, !PT ;  /* 0x0000004003067812 */ /* 0x010fe200078ec0ff */
[----:B---3--:R-:W-:Y:S01]  /*38f0*/  ULEA UR50, UR57, UR50, 0x18 ;  /* 0x0000003239327291 */ /* 0x008fe2000f8ec03f */
[----:B------:R-:W-:Y:S01]  /*3900*/  SHF.R.U32.HI R3, RZ, 0x1, R4 ;  /* 0x00000001ff037819 */ /* 0x000fe20000011604 */
[----:B------:R-:W-:Y:S01]  /*3910*/  ULOP3.LUT UR54, UR54, 0x18, URZ, 0x3c, !UPT ;  /* 0x0000001836367892 */ /* 0x000fe2000f8e3c3f */
[CC--:B------:R-:W-:Y:S01]  /*3920*/  LEA.HI R4, R5.reuse, R0.reuse, RZ, 0x3 ;  /* 0x0000000005047211 */ /* 0x0c0fe200078f18ff */
[----:B------:R-:W-:Y:S01]  /*3930*/  UIADD3 UR51, UR50, 0x34530, URZ ;  /* 0x0003453032337890 */ /* 0x000fe2000fffe03f */
[----:B------:R-:W-:Y:S01]  /*3940*/  LOP3.LUT R7, R6, 0x30, R3, 0xf8, !PT ;  /* 0x0000003006077812 */ /* 0x000fe200078ef803 */
[----:B------:R-:W-:Y:S01]  /*3950*/  UIADD3 UR52, UR50, 0x80, URZ ;  /* 0x0000008032347890 */ /* 0x000fe2000fffe03f */
[-C--:B------:R-:W-:Y:S01]  /*3960*/  LEA.HI R3, R0, R0.reuse, RZ, 0x1 ;  /* 0x0000000000037211 */ /* 0x080fe200078f08ff */
[----:B------:R-:W-:Y:S01]  /*3970*/  UIADD3 UR5, UR48, UR51, URZ ;  /* 0x0000003330057290 */ /* 0x000fe2000fffe03f */
[----:B------:R-:W-:Y:S01]  /*3980*/  LEA.HI R5, R5, R0, RZ, 0x4 ;  /* 0x0000000005057211 */ /* 0x000fe200078f20ff */
[----:B------:R-:W-:Y:S01]  /*3990*/  @!UP1 UIADD3 UR52, UR50, URZ, URZ ;  /* 0x0000003f32349290 */ /* 0x000fe2000fffe03f */
[----:B------:R-:W-:-:S02]  /*39a0*/  SHF.R.S32.HI R3, RZ, 0x1, R3 ;  /* 0x00000001ff037819 */ /* 0x000fc40000011403 */
[----:B------:R-:W-:Y:S01]  /*39b0*/  SHF.R.S32.HI R8, RZ, 0x4, R5 ;  /* 0x00000004ff087819 */ /* 0x000fe20000011405 */
[----:B------:R-:W-:Y:S01]  /*39c0*/  UIADD3 UR52, UR52, 0x34780, URZ ;  /* 0x0003478034347890 */ /* 0x000fe2000fffe03f */
[----:B------:R-:W-:Y:S01]  /*39d0*/  LOP3.LUT R4, R7, 0x8, R4, 0xf8, !PT ;  /* 0x0000000807047812 */ /* 0x000fe200078ef804 */
[----:B------:R-:W-:Y:S01]  /*39e0*/  IMAD.SHL.U32 R3, R3, 0x80, RZ ;  /* 0x0000008003037824 */ /* 0x000fe200078e00ff */
[----:B------:R-:W-:-:S04]  /*39f0*/  LEA.HI R5, R5, R8, RZ, 0x1 ;  /* 0x0000000805057211 */ /* 0x000fc800078f08ff */
[----:B------:R-:W-:Y:S02]  /*3a00*/  LOP3.LUT R3, R3, 0x180, RZ, 0xc0, !PT ;  /* 0x0000018003037812 */ /* 0x000fe400078ec0ff */
[----:B------:R-:W-:Y:S02]  /*3a10*/  LOP3.LUT R5, R5, 0x7ffffe, RZ, 0xc0, !PT ;  /* 0x007ffffe05057812 */ /* 0x000fe400078ec0ff */
[----:B------:R-:W-:-:S03]  /*3a20*/  LOP3.LUT R6, R3, R6, RZ, 0xfc, !PT ;  /* 0x0000000603067212 */ /* 0x000fc600078efcff */
[----:B------:R-:W-:Y:S01]  /*3a30*/  IMAD.IADD R5, R8, 0x1, -R5 ;  /* 0x0000000108057824 */ /* 0x000fe200078e0a05 */
[----:B------:R-:W-:-:S04]  /*3a40*/  SHF.R.U32.HI R6, RZ, 0x3, R6 ;  /* 0x00000003ff067819 */ /* 0x000fc80000011606 */
[----:B------:R-:W-:Y:S01]  /*3a50*/  LOP3.LUT R4, R6, R4, R3, 0x1e, !PT ;  /* 0x0000000406047212 */ /* 0x000fe200078e1e03 */
[----:B------:R-:W-:Y:S01]  /*3a60*/  IMAD.U32 R6, RZ, RZ, UR5 ;  /* 0x00000005ff067e24 */ /* 0x000fe2000f8e00ff */
[----:B------:R-:W-:-:S03]  /*3a70*/  MOV R3, 0x1 ;  /* 0x0000000100037802 */ /* 0x000fc60000000f00 */
[----:B------:R-:W-:-:S07]  /*3a80*/  IMAD R22, R5, 0x200, R4 ;  /* 0x0000020005167824 */ /* 0x000fce00078e0204 */
.L_x_116:
[----:B-12---:R-:W1:Y:S02]  /*3a90*/  LDC.64 R4, c[0x0][0x290] ;  /* 0x0000a400ff047b82 */ /* 0x006e640000000a00 */
[----:B-1----:R-:W-:-:S05]  /*3aa0*/  IMAD.WIDE R4, R18, 0xc, R4 ;  /* 0x0000000c12047825 */ /* 0x002fca00078e0204 */
[----:B------:R-:W2:Y:S01]  /*3ab0*/  LDG.E R8, desc[UR38][R4.64+0x8] ;  /* 0x0000082604087981 */ /* 0x000ea2000c1e1900 */
[----:B------:R-:W-:Y:S01]  /*3ac0*/  SHF.L.U32 R6, R154, 0x1f, RZ ;  /* 0x0000001f9a067819 */ /* 0x000fe200000006ff */
[----:B------:R-:W-:Y:S02]  /*3ad0*/  IMAD.U32 R9, RZ, RZ, UR51 ;  /* 0x00000033ff097e24 */ /* 0x000fe4000f8e00ff */
[----:B------:R-:W-:Y:S02]  /*3ae0*/  IMAD.MOV.U32 R153, RZ, RZ, R18 ;  /* 0x000000ffff997224 */ /* 0x000fe400078e0012 */
[----:B------:R-:W1:Y:S01]  /*3af0*/  SYNCS.PHASECHK.TRANS64.TRYWAIT P0, [R9+UR48], R6 ;  /* 0x00000006090075a7 */ /* 0x000e620008000170 */
[----:B--2---:R-:W-:-:S05]  /*3b00*/  VIADD R0, R8, 0x3f ;  /* 0x0000003f08007836 */ /* 0x004fca0000000000 */
[----:B------:R-:W-:-:S04]  /*3b10*/  SHF.R.S32.HI R7, RZ, 0x1f, R0 ;  /* 0x0000001fff077819 */ /* 0x000fc80000011400 */
[----:B------:R-:W-:Y:S01]  /*3b20*/  LEA.HI R7, R7, R0, RZ, 0x6 ;  /* 0x0000000007077211 */ /* 0x000fe200078f30ff */
[----:B-1----:R-:W-:Y:S06]  /*3b30*/  @!P0 BRA `(.L_x_33) ;  /* 0x000000a800848947 */ /* 0x002fec0003800000 */
.L_x_273:
[----:B------:R-:W-:Y:S01]  /*3b40*/  ISETP.GE.AND P0, PT, R8, 0x1, PT ;  /* 0x000000010800780c */ /* 0x000fe20003f06270 */
[----:B------:R-:W-:Y:S01]  /*3b50*/  UMOV UR9, UR40 ;  /* 0x0000002800097c82 */ /* 0x000fe20008000000 */
[----:B------:R-:W-:Y:S01]  /*3b60*/  UMOV UR8, URZ ;  /* 0x0000003f00087c82 */ /* 0x000fe20008000000 */
[----:B------:R-:W-:Y:S01]  /*3b70*/  SHF.R.S32.HI R19, RZ, 0x1f, R18 ;  /* 0x0000001fff137819 */ /* 0x000fe20000011412 */
[----:B-1----:R-:W-:Y:S01]  /*3b80*/  IMAD.U32 R6, RZ, RZ, UR41 ;  /* 0x00000029ff067e24 */ /* 0x002fe2000f8e00ff */
[----:B------:R-:W-:Y:S02]  /*3b90*/  CS2R R86, SRZ ;  /* 0x0000000000567805 */ /* 0x000fe4000001ff00 */
[----:B------:R-:W-:Y:S02]  /*3ba0*/  CS2R R88, SRZ ;  /* 0x0000000000587805 */ /* 0x000fe4000001ff00 */
[----:B------:R-:W-:Y:S02]  /*3bb0*/  CS2R R90, SRZ ;  /* 0x00000000005a7805 */ /* 0x000fe4000001ff00 */
[----:B------:R-:W-:-:S02]  /*3bc0*/  CS2R R92, SRZ ;  /* 0x00000000005c7805 */ /* 0x000fc4000001ff00 */
[----:B------:R-:W-:Y:S02]  /*3bd0*/  CS2R R94, SRZ ;  /* 0x00000000005e7805 */ /* 0x000fe4000001ff00 */
[----:B------:R-:W-:Y:S02]  /*3be0*/  CS2R R96, SRZ ;  /* 0x0000000000607805 */ /* 0x000fe4000001ff00 */
        /* <DEDUP_REMOVED lines=58> */
[----:B------:R-:W-:Y:S01]  /*3f90*/  SHF.R.S32.HI R7, RZ, 0x6, R7 ;  /* 0x00000006ff077819 */ /* 0x000fe20000011407 */
[----:B------:R-:W-:Y:S06]  /*3fa0*/  @!P0 BRA `(.L_x_34) ;  /* 0x0000000400348947 */ /* 0x000fec0003800000 */
[----:B------:R-:W-:-:S06]  /*3fb0*/  UISETP.NE.AND UP0, UPT, UR49, 0x3, UPT ;  /* 0x000000033100788c */ /* 0x000fcc000bf05270 */
[----:B------:R-:W-:-:S13]  /*3fc0*/  PLOP3.LUT P1, PT, PT, PT, UP0, 0x80, 0x0 ;  /* 0x000000000000781c */ /* 0x000fda0003f2f008 */
[----:B------:R-:W-:Y:S05]  /*3fd0*/  @!P1 BRA `(.L_x_35) ;  /* 0x0000000000049947 */ /* 0x000fea0003800000 */
[----:B------:R-:W-:Y:S01]  /*3fe0*/  BPT.TRAP 0x1 ;  /* 0x000000040000795c */ /* 0x000fe20000300000 */
.L_x_35:
[----:B------:R-:W-:Y:S01]  /*3ff0*/  ULEA UR4, UR40, UR50, 0x3 ;  /* 0x0000003228047291 */ /* 0x000fe2000f8e183f */
[----:B------:R-:W-:-:S04]  /*4000*/  MOV R0, UR41 ;  /* 0x0000002900007c02 */ /* 0x000fc80008000f00 */
[----:B------:R-:W-:-:S04]  /*4010*/  SHF.L.U32 R0, R0, 0x1f, RZ ;  /* 0x0000001f00007819 */ /* 0x000fc800000006ff */
[----:B------:R1:W2:Y:S01]  /*4020*/  SYNCS.PHASECHK.TRANS64.TRYWAIT P0, [UR4+0x34480], R0 ;  /* 0x03448000ff0075a7 */ /* 0x0002a20008000144 */
[----:B------:R-:W-:Y:S05]  /*4030*/  @!P1 BRA `(.L_x_36) ;  /* 0x0000000000049947 */ /* 0x000fea0003800000 */
[----:B------:R-:W-:Y:S01]  /*4040*/  BPT.TRAP 0x1 ;  /* 0x000000040000795c */ /* 0x000fe20000300000 */
.L_x_36:
[----:B--2---:R-:W-:Y:S05]  /*4050*/  @P0 BRA `(.L_x_37) ;  /* 0x0000000000080947 */ /* 0x004fea0003800000 */
[----:B------:R-:W2:Y:S02]  /*4060*/  SYNCS.PHASECHK.TRANS64.TRYWAIT P0, [UR4+0x34480], R0 ;  /* 0x03448000ff0075a7 */ /* 0x000ea40008000144 */
[----:B--2---:R-:W-:Y:S05]  /*4070*/  @!P0 BRA `(.L_x_38) ;  /* 0x000000a400508947 */ /* 0x004fea0003800000 */
.L_x_37:
[----:B------:R-:W-:Y:S01]  /*4080*/  UIADD3 UR5, UR50, 0x18000, URZ ;  /* 0x0001800032057890 */ /* 0x000fe2000fffe03f */
[----:B------:R-:W-:Y:S01]  /*4090*/  WARPGROUP.ARRIVE ;  /* 0x00000000000079c5 */ /* 0x000fe20000000000 */
[----:B------:R-:W-:Y:S02]  /*40a0*/  USHF.R.U32.HI UR4, URZ, 0x4, UR50 ;  /* 0x000000043f047899 */ /* 0x000fe40008011632 */
[----:B------:R-:W-:Y:S02]  /*40b0*/  USHF.R.U32.HI UR5, URZ, 0x4, UR5 ;  /* 0x000000043f057899 */ /* 0x000fe40008011605 */
[----:B------:R-:W-:Y:S02]  /*40c0*/  ULOP3.LUT UR4, UR4, 0x3fff, URZ, 0xc0, !UPT ;  /* 0x00003fff04047892 */ /* 0x000fe4000f8ec03f */
[----:B------:R-:W-:Y:S02]  /*40d0*/  ULOP3.LUT UR5, UR5, 0x3fff, URZ, 0xc0, !UPT ;  /* 0x00003fff05057892 */ /* 0x000fe4000f8ec03f */
[----:B------:R-:W-:-:S02]  /*40e0*/  ULOP3.LUT UR4, UR4, 0x10000, URZ, 0xfc, !UPT ;  /* 0x0001000004047892 */ /* 0x000fc4000f8efc3f */
[----:B------:R-:W-:Y:S02]  /*40f0*/  ULOP3.LUT UR5, UR5, 0x10000, URZ, 0xfc, !UPT ;  /* 0x0001000005057892 */ /* 0x000fe4000f8efc3f */
[----:B------:R-:W-:Y:S02]  /*4100*/  ULEA UR8, UR40, UR4, 0xa ;  /* 0x0000000428087291 */ /* 0x000fe4000f8e503f */
[----:B------:R-:W-:Y:S01]  /*4110*/  ULEA UR9, UR40, UR5, 0xa ;  /* 0x0000000528097291 */ /* 0x000fe2000f8e503f */
[----:B------:R-:W-:Y:S02]  /*4120*/  UMOV UR7, 0x40000040 ;  /* 0x4000004000077882 */ /* 0x000fe40000000000 */
[----:B------:R-:W-:Y:S02]  /*4130*/  UMOV UR5, 0x40000040 ;  /* 0x4000004000057882 */ /* 0x000fe40000000000 */
[----:B------:R-:W-:Y:S02]  /*4140*/  UMOV UR4, UR8 ;  /* 0x0000000800047c82 */ /* 0x000fe40008000000 */
[----:B------:R-:W-:-:S02]  /*4150*/  UMOV UR6, UR9 ;  /* 0x0000000900067c82 */ /* 0x000fc40008000000 */
[----:B------:R-:W-:Y:S01]  /*4160*/  HGMMA.64x128x16.F32 R88, gdesc[UR4], RZ, !UPT, gsb0 ;  /* 0x01e00000045879f0 */ /* 0x000fe2000c0008ff */
[----:B------:R-:W-:Y:S01]  /*4170*/  UIADD3 UR4, UR8, 0x200, URZ ;  /* 0x0000020008047890 */ /* 0x000fe2000fffe03f */
[----:B------:R-:W-:Y:S01]  /*4180*/  UMOV UR5, 0x40000040 ;  /* 0x4000004000057882 */ /* 0x000fe20000000000 */
[----:B------:R-:W-:Y:S02]  /*4190*/  WARPGROUP.DEPBAR.LE gsb0, 0x0 ;  /* 0x00008000000079c5 */ /* 0x000fe40000010000 */
[----:B------:R-:W-:-:S07]  /*41a0*/  WARPGROUP.ARRIVE ;  /* 0x00000000000079c5 */ /* 0x000fce0000000000 */
[----:B------:R-:W-:Y:S01]  /*41b0*/  HGMMA.64x128x16.F32 R24, gdesc[UR4], RZ, !UPT, gsb0 ;  /* 0x01e00000041879f0 */ /* 0x000fe2000c0008ff */
[----:B------:R-:W-:Y:S02]  /*41c0*/  UIADD3 UR4, UR8, 0x2, URZ ;  /* 0x0000000208047890 */ /* 0x000fe4000fffe03f */
[----:B------:R-:W-:Y:S01]  /*41d0*/  UIADD3 UR6, UR9, 0x2, URZ ;  /* 0x0000000209067890 */ /* 0x000fe2000fffe03f */
[----:B------:R-:W-:Y:S01]  /*41e0*/  UMOV UR5, 0x40000040 ;  /* 0x4000004000057882 */ /* 0x000fe20000000000 */
[----:B------:R-:W-:Y:S01]  /*41f0*/  UMOV UR7, 0x40000040 ;  /* 0x4000004000077882 */ /* 0x000fe20000000000 */
[----:B------:R-:W-:Y:S02]  /*4200*/  WARPGROUP.DEPBAR.LE gsb0, 0x0 ;  /* 0x00008000000079c5 */ /* 0x000fe40000010000 */
[----:B------:R-:W-:-:S06]  /*4210*/  WARPGROUP.ARRIVE ;  /* 0x00000000000079c5 */ /* 0x000fcc0000000000 */
[----:B------:R-:W-:Y:S01]  /*4220*/  HGMMA.64x128x16.F32 R88, gdesc[UR4], R88, gsb0 ;  /* 0x01e00000045879f0 */ /* 0x000fe20008000858 */
[----:B------:R-:W-:Y:S01]  /*4230*/  UIADD3 UR4, UR8, 0x202, URZ ;  /* 0x0000020208047890 */ /* 0x000fe2000fffe03f */
[----:B------:R-:W-:Y:S01]  /*4240*/  UMOV UR5, 0x40000040 ;  /* 0x4000004000057882 */ /* 0x000fe20000000000 */
[----:B------:R-:W-:Y:S02]  /*4250*/  WARPGROUP.DEPBAR.LE gsb0, 0x0 ;  /* 0x00008000000079c5 */ /* 0x000fe40000010000 */
[----:B------:R-:W-:-:S07]  /*4260*/  WARPGROUP.ARRIVE ;  /* 0x00000000000079c5 */ /* 0x000fce0000000000 */
[----:B------:R-:W-:Y:S01]  /*4270*/  HGMMA.64x128x16.F32 R24, gdesc[UR4], R24, gsb0 ;  /* 0x01e00000041879f0 */ /* 0x000fe20008000818 */
        /* <DEDUP_REMOVED lines=16> */
[----:B------:R-:W-:-:S04]  /*4380*/  UIADD3 UR9, UR40, 0x1, URZ ;  /* 0x0000000128097890 */ /* 0x000fc8000fffe03f */
[----:B------:R-:W-:-:S04]  /*4390*/  UISETP.NE.AND UP0, UPT, UR9, 0x6, UPT ;  /* 0x000000060900788c */ /* 0x000fc8000bf05270 */
[----:B------:R-:W-:Y:S01]  /*43a0*/  USEL UR9, UR9, URZ, UP0 ;  /* 0x0000003f09097287 */ /* 0x000fe20008000000 */
[----:B------:R-:W-:Y:S02]  /*43b0*/  WARPGROUP.DEPBAR.LE gsb0, 0x0 ;  /* 0x00008000000079c5 */ /* 0x000fe40000010000 */
[----:B------:R-:W-:-:S06]  /*43c0*/  WARPGROUP.ARRIVE ;  /* 0x00000000000079c5 */ /* 0x000fcc0000000000 */
[----:B------:R-:W-:Y:S01]  /*43d0*/  HGMMA.64x128x16.F32 R88, gdesc[UR4], R88, gsb0 ;  /* 0x01e00000045879f0 */ /* 0x000fe20008000858 */
[----:B------:R-:W-:Y:S01]  /*43e0*/  UIADD3 UR4, UR8, 0x206, URZ ;  /* 0x0000020608047890 */ /* 0x000fe2000fffe03f */
[----:B------:R-:W-:Y:S02]  /*43f0*/  UMOV UR5, 0x40000040 ;  /* 0x4000004000057882 */ /* 0x000fe40000000000 */
[----:B------:R-:W-:Y:S01]  /*4400*/  UMOV UR8, 0x1 ;  /* 0x0000000100087882 */ /* 0x000fe20000000000 */
[----:B------:R-:W-:Y:S02]  /*4410*/  WARPGROUP.DEPBAR.LE gsb0, 0x0 ;  /* 0x00008000000079c5 */ /* 0x000fe40000010000 */
[----:B------:R-:W-:-:S06]  /*4420*/  WARPGROUP.ARRIVE ;  /* 0x00000000000079c5 */ /* 0x000fcc0000000000 */
[----:B------:R-:W-:Y:S01]  /*4430*/  HGMMA.64x128x16.F32 R24, gdesc[UR4], R24, gsb0 ;  /* 0x01e00000041879f0 */ /* 0x000fe20008000818 */
[----:B------:R-:W-:-:S04]  /*4440*/  USEL UR4, URZ, 0x1, UP0 ;  /* 0x000000013f047887 */ /* 0x000fc80008000000 */
[----:B------:R-:W-:-:S06]  /*4450*/  ULOP3.LUT UR4, UR41, UR4, URZ, 0x3c, !UPT ;  /* 0x0000000429047292 */ /* 0x000fcc000f8e3c3f */
[----:B------:R-:W-:Y:S01]  /*4460*/  IMAD.U32 R6, RZ, RZ, UR4 ;  /* 0x00000004ff067e24 */ /* 0x000fe2000f8e00ff */
[----:B------:R-:W-:-:S06]  /*4470*/  WARPGROUP.DEPBAR.LE gsb0, 0x0 ;  /* 0x00008000000079c5 */ /* 0x000fcc0000010000 */
.L_x_34:
[----:B-12---:R-:W-:-:S05]  /*4480*/  VIMNMX R0, R7, 0x1, PT ;  /* 0x0000000107007848 */ /* 0x006fca0003fe0100 */
[----:B------:R-:W-:-:S05]  /*4490*/  IMAD.IADD R7, R7, 0x1, -R0 ;  /* 0x0000000107077824 */ /* 0x000fca00078e0a00 */
[----:B------:R-:W-:-:S13]  /*44a0*/  ISETP.GE.AND P0, PT, R7, 0x1, PT ;  /* 0x000000010700780c */ /* 0x000fda0003f06270 */
[----:B------:R-:W-:Y:S05]  /*44b0*/  @!P0 BRA `(.L_x_39) ;  /* 0x0000000400748947 */ /* 0x000fea0003800000 */
[----:B------:R-:W-:Y:S01]  /*44c0*/  IMAD.MOV.U32 R0, RZ, RZ, R7 ;  /* 0x000000ffff007224 */ /* 0x000fe200078e0007 */
[----:B------:R-:W-:-:S06]  /*44d0*/  UMOV UR10, UR40 ;  /* 0x00000028000a7c82 */ /* 0x000fcc0008000000 */
.L_x_46:
[----:B------:R-:W-:-:S06]  /*44e0*/  UISETP.NE.AND UP0, UPT, UR49, 0x3, UPT ;  /* 0x000000033100788c */ /* 0x000fcc000bf05270 */
[----:B------:R-:W-:-:S13]  /*44f0*/  PLOP3.LUT P1, PT, PT, PT, UP0, 0x80, 0x0 ;  /* 0x000000000000781c */ /* 0x000fda0003f2f008 */
[----:B-12---:R-:W-:Y:S05]  /*4500*/  @!P1 BRA `(.L_x_40) ;  /* 0x0000000000049947 */ /* 0x006fea0003800000 */
[----:B------:R-:W-:Y:S01]  /*4510*/  BPT.TRAP 0x1 ;  /* 0x000000040000795c */ /* 0x000fe20000300000 */
.L_x_40:
[----:B------:R-:W-:Y:S01]  /*4520*/  ULEA UR4, UR9, UR50, 0x3 ;  /* 0x0000003209047291 */ /* 0x000fe2000f8e183f */
[----:B------:R-:W-:-:S08]  /*4530*/  SHF.L.U32 R4, R6, 0x1f, RZ ;  /* 0x0000001f06047819 */ /* 0x000fd000000006ff */
[----:B------:R1:W2:Y:S01]  /*4540*/  SYNCS.PHASECHK.TRANS64.TRYWAIT P0, [UR4+0x34480], R4 ;  /* 0x03448004ff0075a7 */ /* 0x0002a20008000144 */
[----:B------:R-:W-:Y:S05]  /*4550*/  @!P1 BRA `(.L_x_41) ;  /* 0x0000000000049947 */ /* 0x000fea0003800000 */
[----:B------:R-:W-:Y:S01]  /*4560*/  BPT.TRAP 0x1 ;  /* 0x000000040000795c */ /* 0x000fe20000300000 */
.L_x_41:
[----:B--2---:R-:W-:Y:S05]  /*4570*/  @P0 BRA `(.L_x_42) ;  /* 0x0000000000080947 */ /* 0x004fea0003800000 */
[----:B------:R-:W2:Y:S02]  /*4580*/  SYNCS.PHASECHK.TRANS64.TRYWAIT P0, [UR4+0x34480], R4 ;  /* 0x03448004ff0075a7 */ /* 0x000ea40008000144 */
[----:B--2---:R-:W-:Y:S05]  /*4590*/  @!P0 BRA `(.L_x_43) ;  /* 0x000000a000208947 */ /* 0x004fea0003800000 */
.L_x_42:
        /* <DEDUP_REMOVED lines=8> */
[----:B------:R-:W-:Y:S02]  /*4620*/  UISETP.NE.U32.AND UP0, UPT, UR8, URZ, UPT ;  /* 0x0000003f0800728c */ /* 0x000fe4000bf05070 */
[----:B------:R-:W-:Y:S02]  /*4630*/  ULEA UR11, UR9, UR4, 0xa ;  /* 0x00000004090b7291 */ /* 0x000fe4000f8e503f */
[----:B------:R-:W-:Y:S01]  /*4640*/  ULEA UR12, UR9, UR5, 0xa ;  /* 0x00000005090c7291 */ /* 0x000fe2000f8e503f */
[----:B------:R-:W-:Y:S02]  /*4650*/  UMOV UR7, 0x40000040 ;  /* 0x4000004000077882 */ /* 0x000fe40000000000 */
[----:B------:R-:W-:Y:S02]  /*4660*/  UMOV UR5, 0x40000040 ;  /* 0x4000004000057882 */ /* 0x000fe40000000000 */
[----:B------:R-:W-:-:S02]  /*4670*/  UMOV UR4, UR11 ;  /* 0x0000000b00047c82 */ /* 0x000fc40008000000 */
[----:B------:R-:W-:Y:S02]  /*4680*/  UMOV UR6, UR12 ;  /* 0x0000000c00067c82 */ /* 0x000fe40008000000 */
[----:B------:R-:W-:Y:S01]  /*4690*/  HGMMA.64x128x16.F32 R88, gdesc[UR4], R88, UP0, gsb0 ;  /* 0x01e00000045879f0 */ /* 0x000fe2000b800858 */
[----:B------:R-:W-:Y:S01]  /*46a0*/  UIADD3 UR4, UR11, 0x200, URZ ;  /* 0x000002000b047890 */ /* 0x000fe2000fffe03f */
[----:B------:R-:W-:Y:S01]  /*46b0*/  UMOV UR5, 0x40000040 ;  /* 0x4000004000057882 */ /* 0x000fe20000000000 */
[----:B------:R-:W-:Y:S02]  /*46c0*/  WARPGROUP.DEPBAR.LE gsb0, 0x0 ;  /* 0x00008000000079c5 */ /* 0x000fe40000010000 */
[----:B------:R-:W-:-:S07]  /*46d0*/  WARPGROUP.ARRIVE ;  /* 0x00000000000079c5 */ /* 0x000fce0000000000 */
[----:B------:R-:W-:Y:S01]  /*46e0*/  HGMMA.64x128x16.F32 R24, gdesc[UR4], R24, UP0, gsb0 ;  /* 0x01e00000041879f0 */ /* 0x000fe2000b800818 */
[----:B------:R-:W-:Y:S02]  /*46f0*/  UIADD3 UR4, UR11, 0x2, URZ ;  /* 0x000000020b047890 */ /* 0x000fe4000fffe03f */
[----:B------:R-:W-:Y:S01]  /*4700*/  UIADD3 UR6, UR12, 0x2, URZ ;  /* 0x000000020c067890 */ /* 0x000fe2000fffe03f */
[----:B------:R-:W-:Y:S01]  /*4710*/  UMOV UR5, 0x40000040 ;  /* 0x4000004000057882 */ /* 0x000fe20000000000 */
[----:B------:R-:W-:Y:S01]  /*4720*/  UMOV UR7, 0x40000040 ;  /* 0x4000004000077882 */ /* 0x000fe20000000000 */
[----:B------:R-:W-:Y:S02]  /*4730*/  WARPGROUP.DEPBAR.LE gsb0, 0x0 ;  /* 0x00008000000079c5 */ /* 0x000fe40000010000 */
[----:B------:R-:W-:-:S06]  /*4740*/  WARPGROUP.ARRIVE ;  /* 0x00000000000079c5 */ /* 0x000fcc0000000000 */
        /* <DEDUP_REMOVED lines=29> */
[----:B------:R-:W-:Y:S03]  /*4920*/  HGMMA.64x128x16.F32 R24, gdesc[UR4], R24, UP0, gsb0 ;  /* 0x01e00000041879f0 */ /* 0x000fe6000b800818 */
[----:B------:R-:W-:Y:S02]  /*4930*/  WARPGROUP.DEPBAR.LE gsb0, 0x0 ;  /* 0x00008000000079c5 */ /* 0x000fe40000010000 */
[----:B------:R-:W-:Y:S05]  /*4940*/  @!P1 BRA `(.L_x_44) ;  /* 0x0000000000049947 */ /* 0x000fea0003800000 */
[----:B------:R-:W-:Y:S01]  /*4950*/  BPT.TRAP 0x1 ;  /* 0x000000040000795c */ /* 0x000fe20000300000 */
.L_x_44:
[----:B------:R-:W-:Y:S02]  /*4960*/  UISETP.GT.U32.AND UP0, UPT, UR47, 0x1, UPT ;  /* 0x000000012f00788c */ /* 0x000fe4000bf04070 */
[----:B------:R-:W-:-:S04]  /*4970*/  ULEA UR4, UR10, UR50, 0x3 ;  /* 0x000000320a047291 */ /* 0x000fc8000f8e183f */
[----:B------:R-:W-:Y:S01]  /*4980*/  UIADD3 UR4, UR4, 0x344b0, URZ ;  /* 0x000344b004047890 */ /* 0x000fe2000fffe03f */
[----:B------:R-:W-:-:S03]  /*4990*/  PLOP3.LUT P0, PT, PT, PT, UP0, 0x80, 0x0 ;  /* 0x000000000000781c */ /* 0x000fc60003f0f008 */
[----:B------:R-:W-:-:S09]  /*49a0*/  UPRMT UR4, URZ, 0x654, UR4 ;  /* 0x000006543f047896 */ /* 0x000fd20008000004 */
[----:B------:R-:W-:Y:S01]  /*49b0*/  SYNCS.ARRIVE.TRANS64.RED.A1T0 RZ, [UR4], RZ ;  /* 0x000000ffffff79a7 */ /* 0x000fe20008100404 */
[----:B------:R-:W-:Y:S05]  /*49c0*/  @P0 BRA `(.L_x_45) ;  /* 0x0000000000040947 */ /* 0x000fea0003800000 */
[----:B------:R-:W-:Y:S01]  /*49d0*/  BPT.TRAP 0x1 ;  /* 0x000000040000795c */ /* 0x000fe20000300000 */
.L_x_45:
[----:B------:R-:W-:Y:S01]  /*49e0*/  UIADD3 UR9, UR9, 0x1, URZ ;  /* 0x0000000109097890 */ /* 0x000fe2000fffe03f */
[C---:B------:R-:W-:Y:S01]  /*49f0*/  ISETP.GT.AND P0, PT, R0.reuse, 0x1, PT ;  /* 0x000000010000780c */ /* 0x040fe20003f04270 */
[----:B------:R-:W-:Y:S01]  /*4a00*/  UIADD3 UR10, UR10, 0x1, URZ ;  /* 0x000000010a0a7890 */ /* 0x000fe2000fffe03f */
[----:B------:R-:W-:Y:S01]  /*4a10*/  VIADD R0, R0, 0xffffffff ;  /* 0xffffffff00007836 */ /* 0x000fe20000000000 */
[----:B------:R-:W-:Y:S02]  /*4a20*/  UISETP.NE.AND UP0, UPT, UR9, 0x6, UPT ;  /* 0x000000060900788c */ /* 0x000fe4000bf05270 */
[----:B------:R-:W-:Y:S02]  /*4a30*/  UISETP.NE.AND UP1, UPT, UR10, 0x6, UPT ;  /* 0x000000060a00788c */ /* 0x000fe4000bf25270 */
[----:B------:R-:W-:Y:S02]  /*4a40*/  USEL UR4, URZ, 0x1, UP0 ;  /* 0x000000013f047887 */ /* 0x000fe40008000000 */
[----:B------:R-:W-:-:S02]  /*4a50*/  USEL UR9, UR9, URZ, UP0 ;  /* 0x0000003f09097287 */ /* 0x000fc40008000000 */
[----:B------:R-:W-:Y:S02]  /*4a60*/  USEL UR10, UR10, URZ, UP1 ;  /* 0x0000003f0a0a7287 */ /* 0x000fe40008800000 */
[----:B------:R-:W-:Y:S01]  /*4a70*/  LOP3.LUT R6, R6, UR4, RZ, 0x3c, !PT ;  /* 0x0000000406067c12 */ /* 0x000fe2000f8e3cff */
[----:B------:R-:W-:Y:S09]  /*4a80*/  @P0 BRA `(.L_x_46) ;  /* 0xfffffff800940947 */ /* 0x000ff2000383ffff */
.L_x_39:
[----:B------:R-:W-:Y:S01]  /*4a90*/  ISETP.GE.AND P0, PT, R8, 0x1, PT ;  /* 0x000000010800780c */ /* 0x000fe20003f06270 */
[----:B------:R-:W-:-:S04]  /*4aa0*/  IMAD.U32 R0, RZ, RZ, UR56 ;  /* 0x00000038ff007e24 */ /* 0x000fc8000f8e00ff */
[----:B------:R3:W-:Y:S08]  /*4ab0*/  SYNCS.ARRIVE.TRANS64.A1T0 RZ, [R0+UR51], RZ ;  /* 0x000000ff00ff79a7 */ /* 0x0007f00008100033 */
[----:B---3--:R-:W-:Y:S05]  /*4ac0*/  @!P0 BRA `(.L_x_47) ;  /* 0x0000000000408947 */ /* 0x008fea0003800000 */
[----:B------:R-:W-:-:S06]  /*4ad0*/  UISETP.NE.AND UP0, UPT, UR49, 0x3, UPT ;  /* 0x000000033100788c */ /* 0x000fcc000bf05270 */
[----:B------:R-:W-:-:S13]  /*4ae0*/  PLOP3.LUT P0, PT, PT, PT, UP0, 0x80, 0x0 ;  /* 0x000000000000781c */ /* 0x000fda0003f0f008 */
[----:B------:R-:W-:Y:S05]  /*4af0*/  @!P0 BRA `(.L_x_48) ;  /* 0x0000000000048947 */ /* 0x000fea0003800000 */
[----:B------:R-:W-:Y:S01]  /*4b00*/  BPT.TRAP 0x1 ;  /* 0x000000040000795c */ /* 0x000fe20000300000 */
.L_x_48:
[----:B------:R-:W-:Y:S01]  /*4b10*/  VIADD R0, R7, UR40 ;  /* 0x0000002807007c36 */ /* 0x000fe20008000000 */
[----:B------:R-:W-:-:S03]  /*4b20*/  UISETP.GT.U32.AND UP0, UPT, UR47, 0x1, UPT ;  /* 0x000000012f00788c */ /* 0x000fc6000bf04070 */
[----:B-12---:R-:W-:-:S03]  /*4b30*/  IMAD.WIDE.U32 R4, R0, -0x55555555, RZ ;  /* 0xaaaaaaab00047825 */ /* 0x006fc600078e00ff */
[----:B------:R-:W-:Y:S02]  /*4b40*/  PLOP3.LUT P0, PT, PT, PT, UP0, 0x80, 0x0 ;  /* 0x000000000000781c */ /* 0x000fe40003f0f008 */
[----:B------:R-:W-:-:S05]  /*4b50*/  SHF.R.U32.HI R5, RZ, 0x2, R5 ;  /* 0x00000002ff057819 */ /* 0x000fca0000011605 */
[----:B------:R-:W-:-:S05]  /*4b60*/  IMAD R0, R5, -0x6, R0 ;  /* 0xfffffffa05007824 */ /* 0x000fca00078e0200 */
[----:B------:R-:W-:-:S05]  /*4b70*/  LEA R0, R0, UR50, 0x3 ;  /* 0x0000003200007c11 */ /* 0x000fca000f8e18ff */
[----:B------:R-:W-:-:S05]  /*4b80*/  VIADD R0, R0, 0x344b0 ;  /* 0x000344b000007836 */ /* 0x000fca0000000000 */
[----:B------:R-:W-:-:S04]  /*4b90*/  PRMT R0, RZ, 0x654, R0 ;  /* 0x00000654ff007816 */ /* 0x000fc80000000000 */
[----:B------:R3:W-:Y:S01]  /*4ba0*/  SYNCS.ARRIVE.TRANS64.RED.A1T0 RZ, [R0+URZ], RZ ;  /* 0x000000ff00ff79a7 */ /* 0x0007e2000810043f */
[----:B------:R-:W-:Y:S05]  /*4bb0*/  @P0 BRA `(.L_x_47) ;  /* 0x0000000000040947 */ /* 0x000fea0003800000 */
[----:B------:R-:W-:Y:S01]  /*4bc0*/  BPT.TRAP 0x1 ;  /* 0x000000040000795c */ /* 0x000fe20000300000 */
.L_x_47:
[----:B---3--:R-:W-:Y:S02]  /*4bd0*/  SHF.L.U32 R0, R154, 0x1f, RZ ;  /* 0x0000001f9a007819 */ /* 0x008fe400000006ff */
[----:B------:R-:W-:Y:S02]  /*4be0*/  R2UR UR4, R8 ;  /* 0x00000000080472ca */ /* 0x000fe400000e0000 */
[----:B------:R-:W3:Y:S11]  /*4bf0*/  SYNCS.PHASECHK.TRANS64.TRYWAIT P0, [R9+UR48+0x10], R0 ;  /* 0x00001000090075a7 */ /* 0x000ef60008000170 */
[----:B------:R-:W-:-:S04]  /*4c00*/  UIADD3 UR4, UR4, 0x3f, URZ ;  /* 0x0000003f04047890 */ /* 0x000fc8000fffe03f */
[----:B------:R-:W-:-:S04]  /*4c10*/  USHF.R.S32.HI UR5, URZ, 0x1f, UR4 ;  /* 0x0000001f3f057899 */ /* 0x000fc80008011404 */
[----:B------:R-:W-:-:S04]  /*4c20*/  ULEA.HI UR5, UR5, UR4, URZ, 0x6 ;  /* 0x0000000405057291 */ /* 0x000fc8000f8f303f */
[----:B------:R-:W-:Y:S01]  /*4c30*/  USHF.R.S32.HI UR5, URZ, 0x6, UR5 ;  /* 0x000000063f057899 */ /* 0x000fe20008011405 */
[----:B---3--:R-:W-:Y:S11]  /*4c40*/  @!P0 BRA `(.L_x_49) ;  /* 0x00000098008c8947 */ /* 0x008ff60003800000 */
.L_x_274:
[----:B------:R-:W-:Y:S01]  /*4c50*/  UIADD3 UR40, UR5, UR40, URZ ;  /* 0x0000002805287290 */ /* 0x000fe2000fffe03f */
[----:B------:R-:W-:Y:S01]  /*4c60*/  LOP3.LUT P0, RZ, R3, 0xff, RZ, 0xc0, !PT ;  /* 0x000000ff03ff7812 */ /* 0x000fe2000780c0ff */
[----:B------:R-:W-:Y:S02]  /*4c70*/  UISETP.GE.U32.AND UP1, UPT, UR5, 0x6, UPT ;  /* 0x000000060500788c */ /* 0x000fe4000bf26070 */
[----:B------:R-:W-:-:S04]  /*4c80*/  UISETP.GT.U32.AND UP0, UPT, UR40, 0x5, UPT ;  /* 0x000000052800788c */ /* 0x000fc8000bf04070 */
[----:B------:R-:W-:Y:S02]  /*4c90*/  UISETP.LT.U32.AND UP0, UPT, UR5, 0x6, UP0 ;  /* 0x000000060500788c */ /* 0x000fe40008701070 */
[----:B------:R-:W-:Y:S02]  /*4ca0*/  UIMAD.WIDE.U32 UR4, UR40, -0x55555555, URZ ;  /* 0xaaaaaaab280478a5 */ /* 0x000fe4000f8e003f */
[----:B------:R-:W-:Y:S02]  /*4cb0*/  USEL UR6, URZ, 0x1, !UP0 ;  /* 0x000000013f067887 */ /* 0x000fe4000c000000 */
[----:B------:R-:W-:Y:S02]  /*4cc0*/  USHF.R.U32.HI UR4, URZ, 0x2, UR5 ;  /* 0x000000023f047899 */ /* 0x000fe40008011605 */
[----:B------:R-:W-:Y:S02]  /*4cd0*/  ULOP3.LUT UR41, UR41, UR6, URZ, 0x3c, !UPT ;  /* 0x0000000629297292 */ /* 0x000fe4000f8e3c3f */
[----:B------:R-:W-:-:S02]  /*4ce0*/  UIMAD UR40, UR4, -0x6, UR40 ;  /* 0xfffffffa042878a4 */ /* 0x000fc4000f8e0228 */
[----:B------:R-:W-:Y:S01]  /*4cf0*/  @UP1 ULOP3.LUT UR41, UR41, 0x1, UR4, 0x78, !UPT ;  /* 0x0000000129291892 */ /* 0x000fe2000f8e7804 */
[----:B------:R-:W-:Y:S11]  /*4d00*/  @!P0 BRA `(.L_x_50) ;  /* 0x00000000000c8947 */ /* 0x000ff60003800000 */
[----:B------:R-:W-:-:S04]  /*4d10*/  DEPBAR {5,4,3,2,1,0} ;  /* 0x0000003f0000791a */ /* 0x000fc80000000000 */
[----:B------:R3:W-:Y:S02]  /*4d20*/  UTMACCTL.IV [UR36] ;  /* 0x00000000240079b9 */ /* 0x0007e40008000000 */
[----:B---3--:R-:W-:Y:S01]  /*4d30*/  NOP ;  /* 0x0000000000007918 */ /* 0x008fe20000000000 */
.L_x_50:
[----:B------:R-:W-:Y:S01]  /*4d40*/  UIADD3 UR4, UR50, 0x30000, URZ ;  /* 0x0003000032047890 */ /* 0x000fe2000fffe03f */
[----:B------:R-:W-:Y:S02]  /*4d50*/  R2UR UR45, R16 ;  /* 0x00000000102d72ca */ /* 0x000fe400000e0000 */
[----:B------:R-:W-:Y:S01]  /*4d60*/  R2UR UR46, R17 ;  /* 0x00000000112e72ca */ /* 0x000fe200000e0000 */
[----:B------:R-:W-:-:S06]  /*4d70*/  ULOP3.LUT UP0, URZ, UR4, 0x3ff, URZ, 0xc0, !UPT ;  /* 0x000003ff043f7892 */ /* 0x000fcc000f80c03f */
[----:B------:R-:W-:-:S04]  /*4d80*/  PLOP3.LUT P0, PT, PT, PT, UP0, 0x80, 0x0 ;  /* 0x000000000000781c */ /* 0x000fc80003f0f008 */
[----:B------:R-:W-:Y:S02]  /*4d90*/  USHF.L.U32 UR45, UR45, 0x7, URZ ;  /* 0x000000072d2d7899 */ /* 0x000fe4000800063f */
[----:B------:R-:W-:-:S07]  /*4da0*/  USHF.L.U32 UR46, UR46, 0x7, URZ ;  /* 0x000000072e2e7899 */ /* 0x000fce000800063f */
[----:B------:R-:W-:Y:S05]  /*4db0*/  @!P0 BRA `(.L_x_51) ;  /* 0x00000000007c8947 */ /* 0x000fea0003800000 */
[----:B------:R-:W-:Y:S01]  /*4dc0*/  MOV R16, 0x0 ;  /* 0x0000000000107802 */ /* 0x000fe20000000f00 */
[----:B------:R-:W-:Y:S01]  /*4dd0*/  ULDC.64 UR4, c[0x4][0x68] ;  /* 0x01001a0000047ab9 */ /* 0x000fe20000000a00 */
[----:B------:R-:W-:Y:S01]  /*4de0*/  ULDC.64 UR6, c[0x4][0x8] ;  /* 0x0100020000067ab9 */ /* 0x000fe20000000a00 */
[----:B-12---:R-:W-:Y:S01]  /*4df0*/  IMAD.U32 R4, RZ, RZ, UR4 ;  /* 0x00000004ff047e24 */ /* 0x006fe2000f8e00ff */
[----:B------:R1:W2:Y:S01]  /*4e00*/  LDC.64 R14, c[0x4][R16] ;  /* 0x01000000100e7b82 */ /* 0x0002a20000000a00 */
[----:B------:R-:W-:Y:S01]  /*4e10*/  IMAD.U32 R5, RZ, RZ, UR5 ;  /* 0x00000005ff057e24 */ /* 0x000fe2000f8e00ff */
[----:B------:R-:W-:Y:S01]  /*4e20*/  ULDC.64 UR4, c[0x4][0x70] ;  /* 0x01001c0000047ab9 */ /* 0x000fe20000000a00 */
[----:B------:R-:W-:Y:S01]  /*4e30*/  IMAD.U32 R10, RZ, RZ, UR6 ;  /* 0x00000006ff0a7e24 */ /* 0x000fe2000f8e00ff */
[----:B------:R-:W-:Y:S01]  /*4e40*/  MOV R6, UR4 ;  /* 0x0000000400067c02 */ /* 0x000fe20008000f00 */
[----:B------:R-:W-:Y:S02]  /*4e50*/  IMAD.U32 R7, RZ, RZ, UR5 ;  /* 0x00000005ff077e24 */ /* 0x000fe4000f8e00ff */
[----:B------:R-:W-:-:S02]  /*4e60*/  IMAD.U32 R11, RZ, RZ, UR7 ;  /* 0x00000007ff0b7e24 */ /* 0x000fc4000f8e00ff */
[----:B------:R-:W-:Y:S02]  /*4e70*/  IMAD.MOV.U32 R8, RZ, RZ, 0x70 ;  /* 0x00000070ff087424 */ /* 0x000fe400078e00ff */
[----:B------:R-:W-:Y:S02]  /*4e80*/  IMAD.MOV.U32 R12, RZ, RZ, 0x1 ;  /* 0x00000001ff0c7424 */ /* 0x000fe400078e00ff */
[----:B-1----:R-:W-:-:S07]  /*4e90*/  IMAD.MOV.U32 R13, RZ, RZ, RZ ;  /* 0x000000ffff0d7224 */ /* 0x002fce00078e00ff */
[----:B------:R-:W-:-:S07]  /*4ea0*/  LEPC R20, `(.L_x_52) ;  /* 0x000000001014794e */ /* 0x000fce0000000000 */
[----:B--2---:R-:W-:Y:S05]  /*4eb0*/  CALL.ABS.NOINC R14 ;  /* 0x000000000e007343 */ /* 0x004fea0003c00000 */
.L_x_52:
[----:B------:R-:W1:Y:S01]  /*4ec0*/  LDC.64 R16, c[0x4][R16] ;  /* 0x0100000010107b82 */ /* 0x000e620000000a00 */
[----:B------:R-:W-:Y:S01]  /*4ed0*/  ULDC.64 UR4, c[0x4][0x68] ;  /* 0x01001a0000047ab9 */ /* 0x000fe20000000a00 */
[----:B------:R-:W-:Y:S01]  /*4ee0*/  ULDC.64 UR6, c[0x4][0x8] ;  /* 0x0100020000067ab9 */ /* 0x000fe20000000a00 */
[----:B------:R-:W-:Y:S02]  /*4ef0*/  IMAD.U32 R4, RZ, RZ, UR4 ;  /* 0x00000004ff047e24 */ /* 0x000fe4000f8e00ff */
        /* <DEDUP_REMOVED lines=8> */
[----:B------:R-:W-:-:S07]  /*4f80*/  IMAD.MOV.U32 R13, RZ, RZ, RZ ;  /* 0x000000ffff0d7224 */ /* 0x000fce00078e00ff */
[----:B------:R-:W-:-:S07]  /*4f90*/  LEPC R20, `(.L_x_51) ;  /* 0x000000001014794e */ /* 0x000fce0000000000 */
[----:B-1----:R-:W-:Y:S05]  /*4fa0*/  CALL.ABS.NOINC R16 ;  /* 0x0000000010007343 */ /* 0x002fea0003c00000 */
.L_x_51:
[----:B------:R-:W-:Y:S02]  /*4fb0*/  ULDC.64 UR4, c[0x0][0x590] ;  /* 0x0001640000047ab9 */ /* 0x000fe40000000a00 */
[----:B------:R-:W-:-:S04]  /*4fc0*/  ISETP.NE.U32.AND P0, PT, RZ, UR4, PT ;  /* 0x00000004ff007c0c */ /* 0x000fc8000bf05070 */
[----:B------:R-:W-:-:S13]  /*4fd0*/  ISETP.NE.AND.EX P0, PT, RZ, UR5, PT, P0 ;  /* 0x00000005ff007c0c */ /* 0x000fda000bf05300 */
[----:B------:R-:W-:Y:S05]  /*4fe0*/  @!P0 BRA `(.L_x_53) ;  /* 0x0000000000148947 */ /* 0x000fea0003800000 */
[----:B-12---:R-:W-:-:S04]  /*4ff0*/  LEA R4, P0, R18, UR4, 0x3 ;  /* 0x0000000412047c11 */ /* 0x006fc8000f8018ff */
[----:B------:R-:W-:-:S06]  /*5000*/  LEA.HI.X R5, R18, UR5, R19, 0x3, P0 ;  /* 0x0000000512057c11 */ /* 0x000fcc00080f1c13 */
[----:B------:R-:W2:Y:S04]  /*5010*/  LDG.E.64 R4, desc[UR38][R4.64] ;  /* 0x0000002604047981 */ /* 0x000ea8000c1e1b00 */
[----:B--2---:R1:W5:Y:S01]  /*5020*/  LD.E R0, desc[UR38][R4.64] ;  /* 0x0000002604007980 */ /* 0x004362000c101900 */
[----:B------:R-:W-:Y:S05]  /*5030*/  BRA `(.L_x_54) ;  /* 0x0000000000307947 */ /* 0x000fea0003800000 */
.L_x_53:
[----:B------:R-:W-:Y:S02]  /*5040*/  ULDC.64 UR4, c[0x0][0x588] ;  /* 0x0001620000047ab9 */ /* 0x000fe40000000a00 */
[----:B------:R-:W-:-:S04]  /*5050*/  ISETP.NE.U32.AND P0, PT, RZ, UR4, PT ;  /* 0x00000004ff007c0c */ /* 0x000fc8000bf05070 */
[----:B------:R-:W-:-:S13]  /*5060*/  ISETP.NE.AND.EX P0, PT, RZ, UR5, PT, P0 ;  /* 0x00000005ff007c0c */ /* 0x000fda000bf05300 */
[----:B------:R-:W-:Y:S05]  /*5070*/  @!P0 BRA `(.L_x_55) ;  /* 0x0000000000188947 */ /* 0x000fea0003800000 */
[----:B-12---:R-:W1:Y:S01]  /*5080*/  LDC.64 R4, c[0x0][0x588] ;  /* 0x00016200ff047b82 */ /* 0x006e620000000a00 */
[----:B------:R-:W-:Y:S02]  /*5090*/  ULDC UR4, c[0x0][0x598] ;  /* 0x0001660000047ab9 */ /* 0x000fe40000000800 */
[----:B------:R-:W-:-:S04]  /*50a0*/  IMAD R3, R18, UR4, RZ ;  /* 0x0000000412037c24 */ /* 0x000fc8000f8e02ff */
[----:B-1----:R-:W-:-:S05]  /*50b0*/  IMAD.WIDE R4, R3, 0x4, R4 ;  /* 0x0000000403047825 */ /* 0x002fca00078e0204 */
[----:B------:R2:W5:Y:S01]  /*50c0*/  LDG.E R0, desc[UR38][R4.64] ;  /* 0x0000002604007981 */ /* 0x000562000c1e1900 */
[----:B------:R-:W-:Y:S05]  /*50d0*/  BRA `(.L_x_54) ;  /* 0x0000000000087947 */ /* 0x000fea0003800000 */
.L_x_55:
[----:B------:R-:W-:Y:S02]  /*50e0*/  ULDC UR4, c[0x0][0x580] ;  /* 0x0001600000047ab9 */ /* 0x000fe40000000800 */
[----:B--2---:R-:W-:-:S07]  /*50f0*/  IMAD.U32 R0, RZ, RZ, UR4 ;  /* 0x00000004ff007e24 */ /* 0x004fce000f8e00ff */
.L_x_54:
        /* <DEDUP_REMOVED lines=9> */
.L_x_56:
        /* <DEDUP_REMOVED lines=10> */
.L_x_58:
[----:B------:R-:W-:Y:S02]  /*5230*/  ULDC UR4, c[0x0][0x5a8] ;  /* 0x00016a0000047ab9 */ /* 0x000fe40000000800 */
[----:B------:R-:W-:-:S07]  /*5240*/  IMAD.U32 R3, RZ, RZ, UR4 ;  /* 0x00000004ff037e24 */ /* 0x000fce000f8e00ff */
.L_x_57:
[----:B------:R-:W-:Y:S01]  /*5250*/  ISETP.GT.U32.AND P0, PT, R152, 0x3e, PT ;  /* 0x0000003e9800780c */ /* 0x000fe20003f04070 */
[----:B------:R-:W-:Y:S01]  /*5260*/  BSSY B0, `(.L_x_59) ;  /* 0x0000007000007945 */ /* 0x000fe20003800000 */
[----:B------:R-:W-:-:S11]  /*5270*/  PRMT R8, RZ, 0x7610, R8 ;  /* 0x00007610ff087816 */ /* 0x000fd60000000008 */
[----:B------:R-:W-:Y:S05]  /*5280*/  @P0 BRA `(.L_x_60) ;  /* 0x0000000000100947 */ /* 0x000fea0003800000 */
[----:B------:R-:W-:-:S03]  /*5290*/  UMOV UR4, 0xffffffff ;  /* 0xffffffff00047882 */ /* 0x000fc60000000000 */
[----:B------:R-:W-:Y:S05]  /*52a0*/  BRA.DIV UR4, `(.L_x_61) ;  /* 0x0000009604107947 */ /* 0x000fea000b800000 */
[----:B------:R-:W-:-:S13]  /*52b0*/  ELECT P6, URZ, PT ;  /* 0x00000000003f782f */ /* 0x000fda00038c0000 */
.L_x_276:
[----:B------:R-:W-:-:S07]  /*52c0*/  SEL R8, RZ, 0x1, !P6 ;  /* 0x00000001ff087807 */ /* 0x000fce0007000000 */
.L_x_60:
[----:B------:R-:W-:Y:S05]  /*52d0*/  BSYNC B0 ;  /* 0x0000000000007941 */ /* 0x000fea0003800000 */
.L_x_59:
[----:B-123--:R-:W-:-:S05]  /*52e0*/  IMAD.U32 R4, RZ, RZ, UR55 ;  /* 0x00000037ff047e24 */ /* 0x00efca000f8e00ff */
[----:B------:R-:W-:-:S13]  /*52f0*/  ISETP.NE.AND P0, PT, R4, 0x3, PT ;  /* 0x000000030400780c */ /* 0x000fda0003f05270 */
[----:B------:R-:W-:Y:S05]  /*5300*/  @!P0 BRA `(.L_x_62) ;  /* 0x0000000000048947 */ /* 0x000fea0003800000 */
[----:B------:R-:W-:Y:S01]  /*5310*/  BPT.TRAP 0x1 ;  /* 0x000000040000795c */ /* 0x000fe20000300000 */
.L_x_62:
[----:B------:R-:W-:Y:S01]  /*5320*/  SHF.L.U32 R12, RZ, 0x1f, RZ ;  /* 0x0000001fff0c7819 */ /* 0x000fe200000006ff */
[----:B------:R-:W-:Y:S01]  /*5330*/  IMAD.MOV.U32 R4, RZ, RZ, RZ ;  /* 0x000000ffff047224 */ /* 0x000fe200078e00ff */
[----:B-----5:R-:W-:Y:S02]  /*5340*/  FSETP.NEU.AND P1, PT, R0, RZ, PT ;  /* 0x000000ff0000720b */ /* 0x020fe40003f2d000 */
[----:B------:R-:W1:Y:S11]  /*5350*/  SYNCS.PHASECHK.TRANS64.TRYWAIT P2, [UR50+0x344e0], R12 ;  /* 0x0344e00cff0075a7 */ /* 0x000e760008040172 */
[----:B------:R-:W-:Y:S01]  /*5360*/  @P1 LEA R13, R22, UR50, 0x1 ;  /* 0x00000032160d1c11 */ /* 0x000fe2000f8e08ff */
[----:B-1----:R-:W-:Y:S06]  /*5370*/  @!P2 BRA `(.L_x_63) ;  /* 0x0000009000f4a947 */ /* 0x002fec0003800000 */
.L_x_277:
[----:B------:R-:W-:Y:S05]  /*5380*/  @P1 WARPSYNC.ALL ;  /* 0x0000000000001948 */ /* 0x000fea0003800000 */
[----:B-1----:R-:W1:Y:S01]  /*5390*/  @P1 LDSM.16.MT88.4 R4, [R13+0x30000] ;  /* 0x030000000d04183b */ /* 0x002e620000004200 */
[----:B------:R-:W-:Y:S01]  /*53a0*/  PRMT R8, R8, 0x9910, RZ ;  /* 0x0000991008087816 */ /* 0x000fe200000000ff */
[----:B------:R-:W-:Y:S01]  /*53b0*/  BSSY B0, `(.L_x_64) ;  /* 0x000000d000007945 */ /* 0x000fe20003800000 */
[-C--:B------:R-:W-:Y:S01]  /*53c0*/  FMUL R88, R88, R3.reuse ;  /* 0x0000000358587220 */ /* 0x080fe20000400000 */
[-C--:B------:R-:W-:Y:S01]  /*53d0*/  FMUL R14, R89, R3.reuse ;  /* 0x00000003590e7220 */ /* 0x080fe20000400000 */
[----:B------:R-:W-:Y:S01]  /*53e0*/  ISETP.NE.AND P2, PT, R8, RZ, PT ;  /* 0x000000ff0800720c */ /* 0x000fe20003f45270 */
[----:B------:R-:W-:Y:S01]  /*53f0*/  FMUL R90, R90, R3 ;  /* 0x000000035a5a7220 */ /* 0x000fe20000400000 */
[----:B------:R2:W3:Y:S01]  /*5400*/  @P1 LDSM.16.MT88.4 R8, [R13+0x30800] ;  /* 0x030800000d08183b */ /* 0x0004e20000004200 */
[----:B-1----:R-:W-:-:S02]  /*5410*/  HADD2.F32 R15, -RZ, R4.H0_H0 ;  /* 0x20000004ff0f7230 */ /* 0x002fc40000004100 */
[----:B------:R-:W-:Y:S01]  /*5420*/  HADD2.F32 R17, -RZ, R4.H1_H1 ;  /* 0x30000004ff117230 */ /* 0x000fe20000004100 */
[----:B--2---:R-:W-:Y:S07]  /*5430*/  @P1 BRA `(.L_x_65) ;  /* 0x0000000000101947 */ /* 0x004fee0003800000 */
[----:B------:R-:W-:Y:S02]  /*5440*/  MOV R5, RZ ;  /* 0x000000ff00057202 */ /* 0x000fe40000000f00 */
[----:B------:R-:W-:Y:S02]  /*5450*/  CS2R R6, SRZ ;  /* 0x0000000000067805 */ /* 0x000fe4000001ff00 */
[----:B---3--:R-:W-:Y:S02]  /*5460*/  CS2R R8, SRZ ;  /* 0x0000000000087805 */ /* 0x008fe4000001ff00 */
[----:B------:R-:W-:-:S07]  /*5470*/  CS2R R10, SRZ ;  /* 0x00000000000a7805 */ /* 0x000fce000001ff00 */
.L_x_65:
[----:B------:R-:W-:Y:S05]  /*5480*/  BSYNC B0 ;  /* 0x0000000000007941 */ /* 0x000fea0003800000 */
.L_x_64:
[--C-:B------:R-:W-:Y:S02]  /*5490*/  HADD2.F32 R13, -RZ, R5.reuse.H0_H0 ;  /* 0x20000005ff0d7230 */ /* 0x100fe40000004100 */
[----:B------:R-:W-:Y:S01]  /*54a0*/  FMUL R16, R91, R3 ;  /* 0x000000035b107220 */ /* 0x000fe20000400000 */
[----:B------:R-:W-:Y:S02]  /*54b0*/  HADD2.F32 R19, -RZ, R5.H1_H1 ;  /* 0x30000005ff137230 */ /* 0x000fe40000004100 */
[-C--:B------:R-:W-:Y:S01]  /*54c0*/  FFMA R88, R15, R0.reuse, R88 ;  /* 0x000000000f587223 */ /* 0x080fe20000000058 */
[-C--:B------:R-:W-:Y:S01]  /*54d0*/  FFMA R21, R17, R0.reuse, R14 ;  /* 0x0000000011157223 */ /* 0x080fe2000000000e */
[-C--:B------:R-:W-:Y:S01]  /*54e0*/  FFMA R90, R13, R0.reuse, R90 ;  /* 0x000000000d5a7223 */ /* 0x080fe2000000005a */
[--C-:B------:R-:W-:Y:S02]  /*54f0*/  HADD2.F32 R13, -RZ, R6.reuse.H0_H0 ;  /* 0x20000006ff0d7230 */ /* 0x100fe40000004100 */
[----:B------:R-:W-:Y:S01]  /*5500*/  FFMA R89, R19, R0, R16 ;  /* 0x0000000013597223 */ /* 0x000fe20000000010 */
[----:B------:R-:W-:-:S02]  /*5510*/  HADD2.F32 R15, -RZ, R6.H1_H1 ;  /* 0x30000006ff0f7230 */ /* 0x000fc40000004100 */
[-C--:B------:R-:W-:Y:S01]  /*5520*/  FMUL R92, R92, R3.reuse ;  /* 0x000000035c5c7220 */ /* 0x080fe20000400000 */
[-C--:B------:R-:W-:Y:S01]  /*5530*/  FMUL R14, R93, R3.reuse ;  /* 0x000000035d0e7220 */ /* 0x080fe20000400000 */
[--C-:B------:R-:W-:Y:S02]  /*5540*/  HADD2.F32 R17, -RZ, R7.reuse.H0_H0 ;  /* 0x20000007ff117230 */ /* 0x100fe40000004100 */
[-C--:B------:R-:W-:Y:S01]  /*5550*/  FMUL R94, R94, R3.reuse ;  /* 0x000000035e5e7220 */ /* 0x080fe20000400000 */
[----:B------:R-:W-:Y:S02]  /*5560*/  HADD2.F32 R19, -RZ, R7.H1_H1 ;  /* 0x30000007ff137230 */ /* 0x000fe40000004100 */
[----:B------:R-:W-:Y:S01]  /*5570*/  FMUL R16, R95, R3 ;  /* 0x000000035f107220 */ /* 0x000fe20000400000 */
[-C--:B------:R-:W-:Y:S01]  /*5580*/  FFMA R92, R13, R0.reuse, R92 ;  /* 0x000000000d5c7223 */ /* 0x080fe2000000005c */
[----:B------:R-:W-:Y:S01]  /*5590*/  FFMA R91, R15, R0, R14 ;  /* 0x000000000f5b7223 */ /* 0x000fe2000000000e */
[----:B---3--:R-:W-:-:S02]  /*55a0*/  HADD2.F32 R13, -RZ, R8.H0_H0 ;  /* 0x20000008ff0d7230 */ /* 0x008fc40000004100 */
[-C--:B------:R-:W-:Y:S01]  /*55b0*/  FFMA R94, R17, R0.reuse, R94 ;  /* 0x00000000115e7223 */ /* 0x080fe2000000005e */
[----:B------:R-:W-:Y:S02]  /*55c0*/  HADD2.F32 R15, -RZ, R8.H1_H1 ;  /* 0x30000008ff0f7230 */ /* 0x000fe40000004100 */
[-C--:B------:R-:W-:Y:S01]  /*55d0*/  FFMA R93, R19, R0.reuse, R16 ;  /* 0x00000000135d7223 */ /* 0x080fe20000000010 */
        /* <DEDUP_REMOVED lines=8> */
[----:B------:R-:W-:-:S02]  /*5660*/  HADD2.F32 R13, -RZ, R10.H0_H0 ;  /* 0x2000000aff0d7230 */ /* 0x000fc40000004100 */
        /* <DEDUP_REMOVED lines=10> */
[-C--:B------:R-:W-:Y:S01]  /*5710*/  FFMA R14, R15, R0.reuse, R14 ;  /* 0x000000000f0e7223 */ /* 0x080fe2000000000e */
[-C--:B------:R-:W-:Y:S01]  /*5720*/  FFMA R17, R17, R0.reuse, R102 ;  /* 0x0000000011117223 */ /* 0x080fe20000000066 */
[----:B------:R-:W-:Y:S01]  /*5730*/  FFMA R16, R19, R0, R16 ;  /* 0x0000000013107223 */ /* 0x000fe20000000010 */
[----:B------:R-:W-:Y:S01]  /*5740*/  F2FP.F16.F32.PACK_AB R89, R89, R90 ;  /* 0x0000005a5959723e */ /* 0x000fe200000000ff */
[----:B------:R-:W-:Y:S05]  /*5750*/  WARPSYNC.ALL ;  /* 0x0000000000007948 */ /* 0x000fea0003800000 */
[----:B------:R-:W-:Y:S01]  /*5760*/  F2FP.F16.F32.PACK_AB R97, R97, R98 ;  /* 0x000000626161723e */ /* 0x000fe200000000ff */
[----:B------:R-:W-:Y:S01]  /*5770*/  BSSY B0, `(.L_x_66) ;  /* 0x0000016000007945 */ /* 0x000fe20003800000 */
[----:B------:R-:W-:-:S02]  /*5780*/  F2FP.F16.F32.PACK_AB R90, R91, R92 ;  /* 0x0000005c5b5a723e */ /* 0x000fc400000000ff */
[----:B------:R-:W-:Y:S02]  /*5790*/  F2FP.F16.F32.PACK_AB R98, R14, R13 ;  /* 0x0000000d0e62723e */ /* 0x000fe400000000ff */
[----:B------:R-:W-:Y:S02]  /*57a0*/  F2FP.F16.F32.PACK_AB R88, R21, R88 ;  /* 0x000000581558723e */ /* 0x000fe400000000ff */
[----:B------:R-:W-:Y:S02]  /*57b0*/  F2FP.F16.F32.PACK_AB R91, R93, R94 ;  /* 0x0000005e5d5b723e */ /* 0x000fe400000000ff */
[----:B------:R-:W-:Y:S02]  /*57c0*/  LEA R13, R22, UR50, 0x1 ;  /* 0x00000032160d7c11 */ /* 0x000fe4000f8e08ff */
[----:B------:R-:W-:Y:S02]  /*57d0*/  F2FP.F16.F32.PACK_AB R96, R95, R96 ;  /* 0x000000605f60723e */ /* 0x000fe400000000ff */
[----:B------:R-:W-:Y:S01]  /*57e0*/  F2FP.F16.F32.PACK_AB R99, R16, R17 ;  /* 0x000000111063723e */ /* 0x000fe200000000ff */
[----:B------:R1:W-:Y:S04]  /*57f0*/  STSM.16.MT88.4 [R13+0x30000], R88 ;  /* 0x030000580d007844 */ /* 0x0003e80000004200 */
[----:B------:R1:W-:Y:S01]  /*5800*/  STSM.16.MT88.4 [R13+0x30800], R96 ;  /* 0x030800600d007844 */ /* 0x0003e20000004200 */
[----:B------:R-:W-:Y:S01]  /*5810*/  @!PT LDS RZ, [RZ] ;  /* 0x00000000fffff984 */ /* 0x000fe20000000800 */
[----:B------:R-:W-:Y:S01]  /*5820*/  @!PT LDS RZ, [RZ] ;  /* 0x00000000fffff984 */ /* 0x000fe20000000800 */
[----:B------:R-:W-:Y:S01]  /*5830*/  @!PT LDS RZ, [RZ] ;  /* 0x00000000fffff984 */ /* 0x000fe20000000800 */
[----:B------:R-:W-:Y:S01]  /*5840*/  @!PT LDS RZ, [RZ] ;  /* 0x00000000fffff984 */ /* 0x000fe20000000800 */
[----:B------:R2:W-:Y:S06]  /*5850*/  MEMBAR.ALL.CTA ;  /* 0x0000000000007992 */ /* 0x0005ec0000008000 */
[----:B--2---:R-:W2:Y:S02]  /*5860*/  FENCE.VIEW.ASYNC.S ;  /* 0x00000000000073c6 */ /* 0x004ea40000000000 */
[----:B--2---:R-:W-:Y:S06]  /*5870*/  BAR.SYNC.DEFER_BLOCKING 0x1, 0x80 ;  /* 0x0042000000007b1d */ /* 0x004fec0000010000 */
[----:B------:R-:W-:Y:S05]  /*5880*/  @!P2 BRA `(.L_x_67) ;  /* 0x000000000010a947 */ /* 0x000fea0003800000 */
[----:B------:R-:W-:-:S09]  /*5890*/  UIADD3 UR44, UR50, 0x30000, URZ ;  /* 0x00030000322c7890 */ /* 0x000fd2000fffe03f */
[----:B------:R2:W-:Y:S01]  /*58a0*/  UTMASTG.2D [UR44], [UR36] ;  /* 0x0000002c240073b5 */ /* 0x0005e20008008000 */
[----:B------:R0:W-:Y:S01]  /*58b0*/  UTMACMDFLUSH ;  /* 0x00000000000079b7 */ /* 0x0001e20000000000 */
[----:B--2---:R-:W-:-:S04]  /*58c0*/  DEPBAR.LE SB0, 0x1 ;  /* 0x000080400000791a */ /* 0x004fc80000000000 */
.L_x_67:
[----:B------:R-:W-:Y:S05]  /*58d0*/  BSYNC B0 ;  /* 0x0000000000007941 */ /* 0x000fea0003800000 */
.L_x_66:
[----:B------:R-:W-:Y:S06]  /*58e0*/  BAR.SYNC.DEFER_BLOCKING 0x1, 0x80 ;  /* 0x0042000000007b1d */ /* 0x000fec0000010000 */
[----:B------:R-:W-:Y:S05]  /*58f0*/  @!P0 BRA `(.L_x_68) ;  /* 0x0000000000048947 */ /* 0x000fea0003800000 */
[----:B------:R-:W-:Y:S01]  /*5900*/  BPT.TRAP 0x1 ;  /* 0x000000040000795c */ /* 0x000fe20000300000 */
.L_x_68:
[----:B------:R-:W2:Y:S02]  /*5910*/  SYNCS.PHASECHK.TRANS64.TRYWAIT P3, [UR50+0x344e8], R12 ;  /* 0x0344e80cff0075a7 */ /* 0x000ea40008060172 */
[----:B--2---:R-:W-:Y:S05]  /*5920*/  @!P3 BRA `(.L_x_69) ;  /* 0x0000008c00a0b947 */ /* 0x004fea0003800000 */
.L_x_278:
[----:B------:R-:W-:Y:S05]  /*5930*/  @P1 WARPSYNC.ALL ;  /* 0x0000000000001948 */ /* 0x000fea0003800000 */
[----:B------:R-:W3:Y:S01]  /*5940*/  @P1 LDSM.16.MT88.4 R4, [R13+0x31000] ;  /* 0x031000000d04183b */ /* 0x000ee20000004200 */
[-C--:B--2---:R-:W-:Y:S01]  /*5950*/  FMUL R15, R24, R3.reuse ;  /* 0x00000003180f7220 */ /* 0x084fe20000400000 */
[-C--:B------:R-:W-:Y:S01]  /*5960*/  FMUL R25, R25, R3.reuse ;  /* 0x0000000319197220 */ /* 0x080fe20000400000 */
[-C--:B------:R-:W-:Y:S01]  /*5970*/  FMUL R17, R26, R3.reuse ;  /* 0x000000031a117220 */ /* 0x080fe20000400000 */
[----:B------:R-:W2:Y:S01]  /*5980*/  @P1 LDSM.16.MT88.4 R8, [R13+0x31800] ;  /* 0x031800000d08183b */ /* 0x000ea20000004200 */
[-C--:B------:R-:W-:Y:S01]  /*5990*/  FMUL R27, R27, R3.reuse ;  /* 0x000000031b1b7220 */ /* 0x080fe20000400000 */
[-C--:B------:R-:W-:Y:S01]  /*59a0*/  FMUL R19, R28, R3.reuse ;  /* 0x000000031c137220 */ /* 0x080fe20000400000 */
[-C--:B------:R-:W-:Y:S01]  /*59b0*/  FMUL R29, R29, R3.reuse ;  /* 0x000000031d1d7220 */ /* 0x080fe20000400000 */
[-C--:B------:R-:W-:Y:S01]  /*59c0*/  FMUL R21, R30, R3.reuse ;  /* 0x000000031e157220 */ /* 0x080fe20000400000 */
[-C--:B------:R-:W-:Y:S01]  /*59d0*/  FMUL R31, R31, R3.reuse ;  /* 0x000000031f1f7220 */ /* 0x080fe20000400000 */
[-C--:B------:R-:W-:Y:S01]  /*59e0*/  FMUL R33, R33, R3.reuse ;  /* 0x0000000321217220 */ /* 0x080fe20000400000 */
[-C--:B------:R-:W-:Y:S01]  /*59f0*/  FMUL R35, R35, R3.reuse ;  /* 0x0000000323237220 */ /* 0x080fe20000400000 */
[-C--:B------:R-:W-:Y:S01]  /*5a00*/  FMUL R37, R37, R3.reuse ;  /* 0x0000000325257220 */ /* 0x080fe20000400000 */
[----:B------:R-:W-:Y:S01]  /*5a10*/  FMUL R39, R39, R3 ;  /* 0x0000000327277220 */ /* 0x000fe20000400000 */
[----:B------:R-:W-:Y:S05]  /*5a20*/  WARPSYNC.ALL ;  /* 0x0000000000007948 */ /* 0x000fea0003800000 */
[----:B------:R-:W-:Y:S01]  /*5a30*/  BSSY B0, `(.L_x_70) ;  /* 0x000003d000007945 */ /* 0x000fe20003800000 */
[----:B---3--:R-:W-:-:S02]  /*5a40*/  HADD2.F32 R14, -RZ, R4.H0_H0 ;  /* 0x20000004ff0e7230 */ /* 0x008fc40000004100 */
[----:B------:R-:W-:Y:S02]  /*5a50*/  HADD2.F32 R16, -RZ, R4.H1_H1 ;  /* 0x30000004ff107230 */ /* 0x000fe40000004100 */
[--C-:B------:R-:W-:Y:S02]  /*5a60*/  HADD2.F32 R18, -RZ, R5.reuse.H0_H0 ;  /* 0x20000005ff127230 */ /* 0x100fe40000004100 */
[-C--:B------:R-:W-:Y:S01]  /*5a70*/  FFMA R15, R14, R0.reuse, R15 ;  /* 0x000000000e0f7223 */ /* 0x080fe2000000000f */
[----:B------:R-:W-:Y:S02]  /*5a80*/  HADD2.F32 R20, -RZ, R5.H1_H1 ;  /* 0x30000005ff147230 */ /* 0x000fe40000004100 */
[-C--:B------:R-:W-:Y:S01]  /*5a90*/  FFMA R14, R16, R0.reuse, R25 ;  /* 0x00000000100e7223 */ /* 0x080fe20000000019 */
[----:B------:R-:W-:Y:S02]  /*5aa0*/  HADD2.F32 R24, -RZ, R7.H0_H0 ;  /* 0x20000007ff187230 */ /* 0x000fe40000004100 */
[----:B------:R-:W-:Y:S01]  /*5ab0*/  FFMA R17, R18, R0, R17 ;  /* 0x0000000012117223 */ /* 0x000fe20000000011 */
[----:B------:R-:W-:-:S02]  /*5ac0*/  HADD2.F32 R18, -RZ, R6.H0_H0 ;  /* 0x20000006ff127230 */ /* 0x000fc40000004100 */
[-C--:B------:R-:W-:Y:S01]  /*5ad0*/  FFMA R16, R20, R0.reuse, R27 ;  /* 0x0000000014107223 */ /* 0x080fe2000000001b */
[----:B------:R-:W-:Y:S02]  /*5ae0*/  HADD2.F32 R20, -RZ, R6.H1_H1 ;  /* 0x30000006ff147230 */ /* 0x000fe40000004100 */
[-C--:B------:R-:W-:Y:S01]  /*5af0*/  FFMA R21, R24, R0.reuse, R21 ;  /* 0x0000000018157223 */ /* 0x080fe20000000015 */
[----:B------:R-:W-:Y:S02]  /*5b00*/  HADD2.F32 R26, -RZ, R7.H1_H1 ;  /* 0x30000007ff1a7230 */ /* 0x000fe40000004100 */
[-C--:B------:R-:W-:Y:S01]  /*5b10*/  FFMA R19, R18, R0.reuse, R19 ;  /* 0x0000000012137223 */ /* 0x080fe20000000013 */
[--C-:B--2---:R-:W-:Y:S02]  /*5b20*/  HADD2.F32 R24, -RZ, R8.reuse.H0_H0 ;  /* 0x20000008ff187230 */ /* 0x104fe40000004100 */
[-C--:B------:R-:W-:Y:S01]  /*5b30*/  FFMA R18, R20, R0.reuse, R29 ;  /* 0x0000000014127223 */ /* 0x080fe2000000001d */
[----:B------:R-:W-:Y:S01]  /*5b40*/  FMUL R25, R32, R3 ;  /* 0x0000000320197220 */ /* 0x000fe20000400000 */
[----:B------:R-:W-:Y:S01]  /*5b50*/  FFMA R20, R26, R0, R31 ;  /* 0x000000001a147223 */ /* 0x000fe2000000001f */
[----:B------:R-:W-:-:S02]  /*5b60*/  HADD2.F32 R26, -RZ, R8.H1_H1 ;  /* 0x30000008ff1a7230 */ /* 0x000fc40000004100 */
[-C--:B------:R-:W-:Y:S01]  /*5b70*/  FMUL R27, R34, R3.reuse ;  /* 0x00000003221b7220 */ /* 0x080fe20000400000 */
[--C-:B------:R-:W-:Y:S02]  /*5b80*/  HADD2.F32 R28, -RZ, R9.reuse.H0_H0 ;  /* 0x20000009ff1c7230 */ /* 0x100fe40000004100 */
[-C--:B------:R-:W-:Y:S01]  /*5b90*/  FFMA R25, R24, R0.reuse, R25 ;  /* 0x0000000018197223 */ /* 0x080fe20000000019 */
[----:B------:R-:W-:Y:S02]  /*5ba0*/  HADD2.F32 R30, -RZ, R9.H1_H1 ;  /* 0x30000009ff1e7230 */ /* 0x000fe40000004100 */
[-C--:B------:R-:W-:Y:S01]  /*5bb0*/  FFMA R24, R26, R0.reuse, R33 ;  /* 0x000000001a187223 */ /* 0x080fe20000000021 */
[----:B------:R-:W-:Y:S01]  /*5bc0*/  FMUL R29, R36, R3 ;  /* 0x00000003241d7220 */ /* 0x000fe20000400000 */
[-C--:B------:R-:W-:Y:S01]  /*5bd0*/  FFMA R27, R28, R0.reuse, R27 ;  /* 0x000000001c1b7223 */ /* 0x080fe2000000001b */
[--C-:B------:R-:W-:Y:S02]  /*5be0*/  HADD2.F32 R28, -RZ, R10.reuse.H0_H0 ;  /* 0x2000000aff1c7230 */ /* 0x100fe40000004100 */
[----:B------:R-:W-:Y:S01]  /*5bf0*/  FFMA R26, R30, R0, R35 ;  /* 0x000000001e1a7223 */ /* 0x000fe20000000023 */
[----:B------:R-:W-:-:S02]  /*5c00*/  HADD2.F32 R30, -RZ, R10.H1_H1 ;  /* 0x3000000aff1e7230 */ /* 0x000fc40000004100 */
[----:B------:R-:W-:Y:S01]  /*5c10*/  FMUL R31, R38, R3 ;  /* 0x00000003261f7220 */ /* 0x000fe20000400000 */
[--C-:B------:R-:W-:Y:S02]  /*5c20*/  HADD2.F32 R32, -RZ, R11.reuse.H0_H0 ;  /* 0x2000000bff207230 */ /* 0x100fe40000004100 */
[-C--:B------:R-:W-:Y:S01]  /*5c30*/  FFMA R29, R28, R0.reuse, R29 ;  /* 0x000000001c1d7223 */ /* 0x080fe2000000001d */
[----:B------:R-:W-:Y:S02]  /*5c40*/  HADD2.F32 R34, -RZ, R11.H1_H1 ;  /* 0x3000000bff227230 */ /* 0x000fe40000004100 */
[-C--:B------:R-:W-:Y:S01]  /*5c50*/  FFMA R28, R30, R0.reuse, R37 ;  /* 0x000000001e1c7223 */ /* 0x080fe20000000025 */
[----:B------:R-:W-:Y:S01]  /*5c60*/  F2FP.F16.F32.PACK_AB R24, R24, R25 ;  /* 0x000000191818723e */ /* 0x000fe200000000ff */
[-C--:B------:R-:W-:Y:S01]  /*5c70*/  FFMA R31, R32, R0.reuse, R31 ;  /* 0x00000000201f7223 */ /* 0x080fe2000000001f */
[----:B------:R-:W-:Y:S01]  /*5c80*/  F2FP.F16.F32.PACK_AB R32, R14, R15 ;  /* 0x0000000f0e20723e */ /* 0x000fe200000000ff */
[----:B------:R-:W-:Y:S01]  /*5c90*/  FFMA R30, R34, R0, R39 ;  /* 0x00000000221e7223 */ /* 0x000fe20000000027 */
[----:B------:R-:W-:-:S02]  /*5ca0*/  F2FP.F16.F32.PACK_AB R33, R16, R17 ;  /* 0x000000111021723e */ /* 0x000fc400000000ff */
[----:B------:R-:W-:Y:S02]  /*5cb0*/  F2FP.F16.F32.PACK_AB R34, R18, R19 ;  /* 0x000000131222723e */ /* 0x000fe400000000ff */
[----:B------:R-:W-:Y:S02]  /*5cc0*/  F2FP.F16.F32.PACK_AB R35, R20, R21 ;  /* 0x000000151423723e */ /* 0x000fe400000000ff */
[----:B------:R-:W-:Y:S02]  /*5cd0*/  F2FP.F16.F32.PACK_AB R25, R26, R27 ;  /* 0x0000001b1a19723e */ /* 0x000fe400000000ff */
[----:B------:R-:W-:Y:S01]  /*5ce0*/  F2FP.F16.F32.PACK_AB R26, R28, R29 ;  /* 0x0000001d1c1a723e */ /* 0x000fe200000000ff */
[----:B------:R2:W-:Y:S01]  /*5cf0*/  STSM.16.MT88.4 [R13+0x31000], R32 ;  /* 0x031000200d007844 */ /* 0x0005e20000004200 */
[----:B------:R-:W-:-:S05]  /*5d00*/  F2FP.F16.F32.PACK_AB R27, R30, R31 ;  /* 0x0000001f1e1b723e */ /* 0x000fca00000000ff */
[----:B------:R2:W-:Y:S01]  /*5d10*/  STSM.16.MT88.4 [R13+0x31800], R24 ;  /* 0x031800180d007844 */ /* 0x0005e20000004200 */
[----:B------:R-:W-:Y:S01]  /*5d20*/  @!PT LDS RZ, [RZ] ;  /* 0x00000000fffff984 */ /* 0x000fe20000000800 */
[----:B------:R-:W-:Y:S01]  /*5d30*/  @!PT LDS RZ, [RZ] ;  /* 0x00000000fffff984 */ /* 0x000fe20000000800 */
[----:B------:R-:W-:Y:S01]  /*5d40*/  @!PT LDS RZ, [RZ] ;  /* 0x00000000fffff984 */ /* 0x000fe20000000800 */
[----:B------:R-:W-:Y:S01]  /*5d50*/  @!PT LDS RZ, [RZ] ;  /* 0x00000000fffff984 */ /* 0x000fe20000000800 */
[----:B------:R3:W-:Y:S06]  /*5d60*/  MEMBAR.ALL.CTA ;  /* 0x0000000000007992 */ /* 0x0007ec0000008000 */
[----:B---3--:R-:W3:Y:S02]  /*5d70*/  FENCE.VIEW.ASYNC.S ;  /* 0x00000000000073c6 */ /* 0x008ee40000000000 */
[----:B---3--:R-:W-:Y:S06]  /*5d80*/  BAR.SYNC.DEFER_BLOCKING 0x1, 0x80 ;  /* 0x0042000000007b1d */ /* 0x008fec0000010000 */
[----:B------:R-:W-:Y:S05]  /*5d90*/  @!P2 BRA `(.L_x_71) ;  /* 0x000000000018a947 */ /* 0x000fea0003800000 */
[----:B------:R-:W-:Y:S02]  /*5da0*/  UIADD3 UR5, UR45, 0x40, URZ ;  /* 0x000000402d057890 */ /* 0x000fe4000fffe03f */
[----:B------:R-:W-:Y:S01]  /*5db0*/  UIADD3 UR4, UR50, 0x31000, URZ ;  /* 0x0003100032047890 */ /* 0x000fe2000fffe03f */
[----:B------:R-:W-:-:S08]  /*5dc0*/  UMOV UR6, UR46 ;  /* 0x0000002e00067c82 */ /* 0x000fd00008000000 */
[----:B------:R3:W-:Y:S01]  /*5dd0*/  UTMASTG.2D [UR4], [UR36] ;  /* 0x00000004240073b5 */ /* 0x0007e20008008000 */
[----:B------:R0:W-:Y:S01]  /*5de0*/  UTMACMDFLUSH ;  /* 0x00000000000079b7 */ /* 0x0001e20000000000 */
[----:B---3--:R-:W-:-:S04]  /*5df0*/  DEPBAR.LE SB0, 0x1 ;  /* 0x000080400000791a */ /* 0x008fc80000000000 */
.L_x_71:
[----:B------:R-:W-:Y:S05]  /*5e00*/  BSYNC B0 ;  /* 0x0000000000007941 */ /* 0x000fea0003800000 */
.L_x_70:
[----:B------:R-:W-:Y:S06]  /*5e10*/  BAR.SYNC.DEFER_BLOCKING 0x1, 0x80 ;  /* 0x0042000000007b1d */ /* 0x000fec0000010000 */
[----:B------:R-:W-:Y:S05]  /*5e20*/  @!P0 BRA `(.L_x_72) ;  /* 0x0000000000048947 */ /* 0x000fea0003800000 */
[----:B------:R-:W-:Y:S01]  /*5e30*/  BPT.TRAP 0x1 ;  /* 0x000000040000795c */ /* 0x000fe20000300000 */
.L_x_72:
[----:B------:R-:W-:-:S04]  /*5e40*/  UIADD3 UR4, UR50, 0x34500, URZ ;  /* 0x0003450032047890 */ /* 0x000fc8000fffe03f */
[----:B------:R-:W-:-:S09]  /*5e50*/  UPRMT UR8, UR57, 0x654, UR4 ;  /* 0x0000065439087896 */ /* 0x000fd20008000004 */
[----:B------:R-:W-:Y:S01]  /*5e60*/  SYNCS.ARRIVE.TRANS64.RED.A1T0 RZ, [UR8], RZ ;  /* 0x000000ffffff79a7 */ /* 0x000fe20008100408 */
[----:B------:R-:W-:Y:S05]  /*5e70*/  @!P0 BRA `(.L_x_73) ;  /* 0x0000000000048947 */ /* 0x000fea0003800000 */
[----:B------:R-:W-:Y:S01]  /*5e80*/  BPT.TRAP 0x1 ;  /* 0x000000040000795c */ /* 0x000fe20000300000 */
.L_x_73:
[----:B------:R-:W3:Y:S02]  /*5e90*/  SYNCS.PHASECHK.TRANS64.TRYWAIT P3, [UR50+0x344f0], R12 ;  /* 0x0344f00cff0075a7 */ /* 0x000ee40008060172 */
[----:B---3--:R-:W-:Y:S05]  /*5ea0*/  @!P3 BRA `(.L_x_74) ;  /* 0x000000880058b947 */ /* 0x008fea0003800000 */
.L_x_279:
[----:B------:R-:W-:Y:S05]  /*5eb0*/  @P1 WARPSYNC.ALL ;  /* 0x0000000000001948 */ /* 0x000fea0003800000 */
[----:B------:R-:W4:Y:S01]  /*5ec0*/  @P1 LDSM.16.MT88.4 R4, [R13+0x32000] ;  /* 0x032000000d04183b */ /* 0x000f220000004200 */
[-C--:B---3--:R-:W-:Y:S01]  /*5ed0*/  FMUL R15, R104, R3.reuse ;  /* 0x00000003680f7220 */ /* 0x088fe20000400000 */
[-C--:B------:R-:W-:Y:S01]  /*5ee0*/  FMUL R105, R105, R3.reuse ;  /* 0x0000000369697220 */ /* 0x080fe20000400000 */
[-C--:B------:R-:W-:Y:S01]  /*5ef0*/  FMUL R17, R106, R3.reuse ;  /* 0x000000036a117220 */ /* 0x080fe20000400000 */
[----:B------:R-:W3:Y:S01]  /*5f00*/  @P1 LDSM.16.MT88.4 R8, [R13+0x32800] ;  /* 0x032800000d08183b */ /* 0x000ee20000004200 */
[-C--:B------:R-:W-:Y:S01]  /*5f10*/  FMUL R107, R107, R3.reuse ;  /* 0x000000036b6b7220 */ /* 0x080fe20000400000 */
[-C--:B------:R-:W-:Y:S01]  /*5f20*/  FMUL R19, R108, R3.reuse ;  /* 0x000000036c137220 */ /* 0x080fe20000400000 */
[-C--:B------:R-:W-:Y:S01]  /*5f30*/  FMUL R109, R109, R3.reuse ;  /* 0x000000036d6d7220 */ /* 0x080fe20000400000 */
[-C--:B------:R-:W-:Y:S01]  /*5f40*/  FMUL R21, R110, R3.reuse ;  /* 0x000000036e157220 */ /* 0x080fe20000400000 */
[-C--:B------:R-:W-:Y:S01]  /*5f50*/  FMUL R111, R111, R3.reuse ;  /* 0x000000036f6f7220 */ /* 0x080fe20000400000 */
[-C--:B--2---:R-:W-:Y:S01]  /*5f60*/  FMUL R25, R112, R3.reuse ;  /* 0x0000000370197220 */ /* 0x084fe20000400000 */
        /* <DEDUP_REMOVED lines=9> */
[----:B----4-:R-:W-:-:S02]  /*6000*/  HADD2.F32 R14, -RZ, R4.H0_H0 ;  /* 0x20000004ff0e7230 */ /* 0x010fc40000004100 */
        /* <DEDUP_REMOVED lines=13> */
[----:B---3--:R-:W-:Y:S02]  /*60e0*/  HADD2.F32 R24, -RZ, R8.H0_H0 ;  /* 0x20000008ff187230 */ /* 0x008fe40000004100 */
[----:B------:R-:W-:Y:S01]  /*60f0*/  FFMA R18, R20, R0, R109 ;  /* 0x0000000014127223 */ /* 0x000fe2000000006d */
[----:B------:R-:W-:-:S02]  /*6100*/  HADD2.F32 R28, -RZ, R9.H0_H0 ;  /* 0x20000009ff1c7230 */ /* 0x000fc40000004100 */
[-C--:B------:R-:W-:Y:S01]  /*6110*/  FFMA R20, R26, R0.reuse, R111 ;  /* 0x000000001a147223 */ /* 0x080fe2000000006f */
[----:B------:R-:W-:Y:S02]  /*6120*/  HADD2.F32 R26, -RZ, R8.H1_H1 ;  /* 0x30000008ff1a7230 */ /* 0x000fe40000004100 */
        /* <DEDUP_REMOVED lines=37> */
.L_x_76:
[----:B------:R-:W-:Y:S05]  /*6380*/  BSYNC B0 ;  /* 0x0000000000007941 */ /* 0x000fea0003800000 */
.L_x_75:
[----:B------:R-:W-:Y:S06]  /*6390*/  BAR.SYNC.DEFER_BLOCKING 0x1, 0x80 ;  /* 0x0042000000007b1d */ /* 0x000fec0000010000 */
[----:B------:R-:W-:Y:S05]  /*63a0*/  @!P0 BRA `(.L_x_77) ;  /* 0x0000000000048947 */ /* 0x000fea0003800000 */
[----:B------:R-:W-:Y:S01]  /*63b0*/  BPT.TRAP 0x1 ;  /* 0x000000040000795c */ /* 0x000fe20000300000 */
.L_x_77:
[----:B------:R-:W-:-:S04]  /*63c0*/  UIADD3 UR4, UR50, 0x34508, URZ ;  /* 0x0003450832047890 */ /* 0x000fc8000fffe03f */
[----:B------:R-:W-:-:S09]  /*63d0*/  UPRMT UR9, UR57, 0x654, UR4 ;  /* 0x0000065439097896 */ /* 0x000fd20008000004 */
[----:B------:R-:W-:Y:S01]  /*63e0*/  SYNCS.ARRIVE.TRANS64.RED.A1T0 RZ, [UR9], RZ ;  /* 0x000000ffffff79a7 */ /* 0x000fe20008100409 */
[----:B------:R-:W-:Y:S05]  /*63f0*/  @!P0 BRA `(.L_x_78) ;  /* 0x0000000000048947 */ /* 0x000fea0003800000 */
[----:B------:R-:W-:Y:S01]  /*6400*/  BPT.TRAP 0x1 ;  /* 0x000000040000795c */ /* 0x000fe20000300000 */
.L_x_78:
[----:B------:R-:W3:Y:S02]  /*6410*/  SYNCS.PHASECHK.TRANS64.TRYWAIT P3, [UR50+0x344f8], R12 ;  /* 0x0344f80cff0075a7 */ /* 0x000ee40008060172 */
[----:B---3--:R-:W-:Y:S05]  /*6420*/  @!P3 BRA `(.L_x_79) ;  /* 0x000000840010b947 */ /* 0x008fea0003800000 */
.L_x_280:
        /* <DEDUP_REMOVED lines=58> */
[----:B------:R-:W-:Y:S01]  /*67d0*/  F2FP.F16.F32.PACK_AB R17, R24, R27 ;  /* 0x0000001b1811723e */ /* 0x000fe200000000ff */
[----:B------:R2:W-:Y:S01]  /*67e0*/  STSM.16.MT88.4 [R13+0x33000], R32 ;  /* 0x033000200d007844 */ /* 0x0005e20000004200 */
[----:B------:R-:W-:Y:S02]  /*67f0*/  F2FP.F16.F32.PACK_AB R18, R26, R29 ;  /* 0x0000001d1a12723e */ /* 0x000fe400000000ff */
        /* <DEDUP_REMOVED lines=11> */
[----:B------:R-:W-:Y:S02]  /*68b0*/  UIADD3 UR5, UR45, 0x40, URZ ;  /* 0x000000402d057890 */ /* 0x000fe4000fffe03f */
[----:B------:R-:W-:-:S09]  /*68c0*/  UIADD3 UR4, UR50, 0x33000, URZ ;  /* 0x0003300032047890 */ /* 0x000fd2000fffe03f */
[----:B------:R3:W-:Y:S01]  /*68d0*/  UTMASTG.2D [UR4], [UR36] ;  /* 0x00000004240073b5 */ /* 0x0007e20008008000 */
[----:B------:R0:W-:Y:S01]  /*68e0*/  UTMACMDFLUSH ;  /* 0x00000000000079b7 */ /* 0x0001e20000000000 */
[----:B---3--:R-:W-:-:S04]  /*68f0*/  DEPBAR.LE SB0, 0x1 ;  /* 0x000080400000791a */ /* 0x008fc80000000000 */
.L_x_81:
[----:B------:R-:W-:Y:S05]  /*6900*/  BSYNC B0 ;  /* 0x0000000000007941 */ /* 0x000fea0003800000 */
.L_x_80:
[----:B------:R-:W-:Y:S06]  /*6910*/  BAR.SYNC.DEFER_BLOCKING 0x1, 0x80 ;  /* 0x0042000000007b1d */ /* 0x000fec0000010000 */
[----:B------:R-:W-:Y:S05]  /*6920*/  @!P0 BRA `(.L_x_82) ;  /* 0x0000000000048947 */ /* 0x000fea0003800000 */
[----:B------:R-:W-:Y:S01]  /*6930*/  BPT.TRAP 0x1 ;  /* 0x000000040000795c */ /* 0x000fe20000300000 */
.L_x_82:
[----:B------:R-:W-:-:S04]  /*6940*/  UIADD3 UR4, UR50, 0x34510, URZ ;  /* 0x0003451032047890 */ /* 0x000fc8000fffe03f */
[----:B------:R-:W-:-:S09]  /*6950*/  UPRMT UR10, UR57, 0x654, UR4 ;  /* 0x00000654390a7896 */ /* 0x000fd20008000004 */
[----:B------:R-:W-:Y:S01]  /*6960*/  SYNCS.ARRIVE.TRANS64.RED.A1T0 RZ, [UR10], RZ ;  /* 0x000000ffffff79a7 */ /* 0x000fe2000810040a */
[----:B------:R-:W-:Y:S05]  /*6970*/  @!P0 BRA `(.L_x_83) ;  /* 0x0000000000048947 */ /* 0x000fea0003800000 */
[----:B------:R-:W-:Y:S01]  /*6980*/  BPT.TRAP 0x1 ;  /* 0x000000040000795c */ /* 0x000fe20000300000 */
.L_x_83:
[----:B------:R-:W-:-:S05]  /*6990*/  IMAD.MOV.U32 R12, RZ, RZ, 0x1 ;  /* 0x00000001ff0c7424 */ /* 0x000fca00078e00ff */
[----:B------:R-:W-:-:S04]  /*69a0*/  SHF.L.U32 R12, R12, 0x1f, RZ ;  /* 0x0000001f0c0c7819 */ /* 0x000fc800000006ff */
[----:B------:R-:W3:Y:S02]  /*69b0*/  SYNCS.PHASECHK.TRANS64.TRYWAIT P3, [UR50+0x344e0], R12 ;  /* 0x0344e00cff0075a7 */ /* 0x000ee40008060172 */
[----:B---3--:R-:W-:Y:S05]  /*69c0*/  @!P3 BRA `(.L_x_84) ;  /* 0x0000007c00c0b947 */ /* 0x008fea0003800000 */
.L_x_281:
[----:B------:R-:W-:Y:S05]  /*69d0*/  @P1 WARPSYNC.ALL ;  /* 0x0000000000001948 */ /* 0x000fea0003800000 */
[----:B------:R-:W4:Y:S01]  /*69e0*/  @P1 LDSM.16.MT88.4 R4, [R13+0x30000] ;  /* 0x030000000d04183b */ /* 0x000f220000004200 */
[-C--:B---3--:R-:W-:Y:S01]  /*69f0*/  FMUL R15, R120, R3.reuse ;  /* 0x00000003780f7220 */ /* 0x088fe20000400000 */
[-C--:B------:R-:W-:Y:S01]  /*6a00*/  FMUL R121, R121, R3.reuse ;  /* 0x0000000379797220 */ /* 0x080fe20000400000 */
[-C--:B--2---:R-:W-:Y:S01]  /*6a10*/  FMUL R17, R122, R3.reuse ;  /* 0x000000037a117220 */ /* 0x084fe20000400000 */
        /* <DEDUP_REMOVED lines=30> */
[----:B--2---:R-:W-:Y:S02]  /*6c00*/  HADD2.F32 R24, -RZ, R8.H0_H0 ;  /* 0x20000008ff187230 */ /* 0x004fe40000004100 */
        /* <DEDUP_REMOVED lines=41> */
.L_x_86:
[----:B------:R-:W-:Y:S05]  /*6ea0*/  BSYNC B0 ;  /* 0x0000000000007941 */ /* 0x000fea0003800000 */
.L_x_85:
[----:B------:R-:W-:Y:S06]  /*6eb0*/  BAR.SYNC.DEFER_BLOCKING 0x1, 0x80 ;  /* 0x0042000000007b1d */ /* 0x000fec0000010000 */
[----:B------:R-:W-:Y:S05]  /*6ec0*/  @!P0 BRA `(.L_x_87) ;  /* 0x0000000000048947 */ /* 0x000fea0003800000 */
[----:B------:R-:W-:Y:S01]  /*6ed0*/  BPT.TRAP 0x1 ;  /* 0x000000040000795c */ /* 0x000fe20000300000 */
.L_x_87:
[----:B------:R-:W-:-:S04]  /*6ee0*/  UIADD3 UR7, UR50, 0x34518, URZ ;  /* 0x0003451832077890 */ /* 0x000fc8000fffe03f */
[----:B------:R-:W-:-:S09]  /*6ef0*/  UPRMT UR7, UR57, 0x654, UR7 ;  /* 0x0000065439077896 */ /* 0x000fd20008000007 */
[----:B------:R-:W-:Y:S01]  /*6f00*/  SYNCS.ARRIVE.TRANS64.RED.A1T0 RZ, [UR7], RZ ;  /* 0x000000ffffff79a7 */ /* 0x000fe20008100407 */
[----:B------:R-:W-:Y:S05]  /*6f10*/  @!P0 BRA `(.L_x_88) ;  /* 0x0000000000048947 */ /* 0x000fea0003800000 */
[----:B------:R-:W-:Y:S01]  /*6f20*/  BPT.TRAP 0x1 ;  /* 0x000000040000795c */ /* 0x000fe20000300000 */
.L_x_88:
[----:B------:R-:W3:Y:S02]  /*6f30*/  SYNCS.PHASECHK.TRANS64.TRYWAIT P3, [UR50+0x344e8], R12 ;  /* 0x0344e80cff0075a7 */ /* 0x000ee40008060172 */
[----:B---3--:R-:W-:Y:S05]  /*6f40*/  @!P3 BRA `(.L_x_89) ;  /* 0x000000780078b947 */ /* 0x008fea0003800000 */
.L_x_282:
        /* <DEDUP_REMOVED lines=77> */
.L_x_91:
[----:B------:R-:W-:Y:S05]  /*7420*/  BSYNC B0 ;  /* 0x0000000000007941 */ /* 0x000fea0003800000 */
.L_x_90:
[----:B------:R-:W-:Y:S06]  /*7430*/  BAR.SYNC.DEFER_BLOCKING 0x1, 0x80 ;  /* 0x0042000000007b1d */ /* 0x000fec0000010000 */
[----:B------:R-:W-:Y:S05]  /*7440*/  @!P0 BRA `(.L_x_92) ;  /* 0x0000000000048947 */ /* 0x000fea0003800000 */
[----:B------:R-:W-:Y:S01]  /*7450*/  BPT.TRAP 0x1 ;  /* 0x000000040000795c */ /* 0x000fe20000300000 */
.L_x_92:
[----:B------:R-:W-:Y:S01]  /*7460*/  SYNCS.ARRIVE.TRANS64.RED.A1T0 RZ, [UR8], RZ ;  /* 0x000000ffffff79a7 */ /* 0x000fe20008100408 */
[----:B------:R-:W-:Y:S05]  /*7470*/  @!P0 BRA `(.L_x_93) ;  /* 0x0000000000048947 */ /* 0x000fea0003800000 */
[----:B------:R-:W-:Y:S01]  /*7480*/  BPT.TRAP 0x1 ;  /* 0x000000040000795c */ /* 0x000fe20000300000 */
.L_x_93:
[----:B------:R-:W3:Y:S02]  /*7490*/  SYNCS.PHASECHK.TRANS64.TRYWAIT P3, [UR50+0x344f0], R12 ;  /* 0x0344f00cff0075a7 */ /* 0x000ee40008060172 */
[----:B---3--:R-:W-:Y:S05]  /*74a0*/  @!P3 BRA `(.L_x_94) ;  /* 0x000000740038b947 */ /* 0x008fea0003800000 */
.L_x_283:
[----:B------:R-:W-:Y:S05]  /*74b0*/  @P1 WARPSYNC.ALL ;  /* 0x0000000000001948 */ /* 0x000fea0003800000 */
[----:B------:R-:W4:Y:S01]  /*74c0*/  @P1 LDSM.16.MT88.4 R4, [R13+0x32000] ;  /* 0x032000000d04183b */ /* 0x000f220000004200 */
[-C--:B------:R-:W-:Y:S01]  /*74d0*/  FMUL R17, R138, R3.reuse ;  /* 0x000000038a117220 */ /* 0x080fe20000400000 */
[-C--:B------:R-:W-:Y:S01]  /*74e0*/  FMUL R139, R139, R3.reuse ;  /* 0x000000038b8b7220 */ /* 0x080fe20000400000 */
[-C--:B------:R-:W-:Y:S01]  /*74f0*/  FMUL R19, R140, R3.reuse ;  /* 0x000000038c137220 */ /* 0x080fe20000400000 */
[----:B------:R-:W5:Y:S01]  /*7500*/  @P1 LDSM.16.MT88.4 R8, [R13+0x32800] ;  /* 0x032800000d08183b */ /* 0x000f620000004200 */
[-C--:B------:R-:W-:Y:S01]  /*7510*/  FMUL R141, R141, R3.reuse ;  /* 0x000000038d8d7220 */ /* 0x080fe20000400000 */
[-C--:B------:R-:W-:Y:S01]  /*7520*/  FMUL R21, R142, R3.reuse ;  /* 0x000000038e157220 */ /* 0x080fe20000400000 */
[-C--:B------:R-:W-:Y:S01]  /*7530*/  FMUL R143, R143, R3.reuse ;  /* 0x000000038f8f7220 */ /* 0x080fe20000400000 */
[-C--:B------:R-:W-:Y:S01]  /*7540*/  FMUL R145, R145, R3.reuse ;  /* 0x0000000391917220 */ /* 0x080fe20000400000 */
[-C--:B---3--:R-:W-:Y:S01]  /*7550*/  FMUL R15, R136, R3.reuse ;  /* 0x00000003880f7220 */ /* 0x088fe20000400000 */
        /* <DEDUP_REMOVED lines=16> */
[----:B-----5:R-:W-:Y:S02]  /*7660*/  HADD2.F32 R28, -RZ, R8.H1_H1 ;  /* 0x30000008ff1c7230 */ /* 0x020fe40000004100 */
[----:B------:R-:W-:Y:S01]  /*7670*/  FFMA R19, R20, R0, R19 ;  /* 0x0000000014137223 */ /* 0x000fe20000000013 */
[----:B------:R-:W-:-:S02]  /*7680*/  HADD2.F32 R20, -RZ, R7.H0_H0 ;  /* 0x20000007ff147230 */ /* 0x000fc40000004100 */
[-C--:B------:R-:W-:Y:S01]  /*7690*/  FFMA R18, R24, R0.reuse, R141 ;  /* 0x0000000018127223 */ /* 0x080fe2000000008d */
[----:B------:R-:W-:Y:S01]  /*76a0*/  HADD2.F32 R24, -RZ, R7.H1_H1 ;  /* 0x30000007ff187230 */ /* 0x000fe20000004100 */
[----:B------:R-:W-:Y:S01]  /*76b0*/  F2FP.F16.F32.PACK_AB R33, R16, R17 ;  /* 0x000000111021723e */ /* 0x000fe200000000ff */
[----:B------:R-:W-:Y:S02]  /*76c0*/  HADD2.F32 R14, -RZ, R4.H0_H0 ;  /* 0x20000004ff0e7230 */ /* 0x000fe40000004100 */
[-C--:B------:R-:W-:Y:S01]  /*76d0*/  FFMA R21, R20, R0.reuse, R21 ;  /* 0x0000000014157223 */ /* 0x080fe20000000015 */
[----:B------:R-:W-:Y:S02]  /*76e0*/  HADD2.F32 R26, -RZ, R8.H0_H0 ;  /* 0x20000008ff1a7230 */ /* 0x000fe40000004100 */
[-C--:B------:R-:W-:Y:S01]  /*76f0*/  FFMA R20, R24, R0.reuse, R143 ;  /* 0x0000000018147223 */ /* 0x080fe2000000008f */
[----:B------:R-:W-:Y:S02]  /*7700*/  HADD2.F32 R30, -RZ, R9.H0_H0 ;  /* 0x20000009ff1e7230 */ /* 0x000fe40000004100 */
[-C--:B------:R-:W-:Y:S01]  /*7710*/  FFMA R24, R28, R0.reuse, R145 ;  /* 0x000000001c187223 */ /* 0x080fe20000000091 */
[-C--:B------:R-:W-:Y:S01]  /*7720*/  FFMA R15, R14, R0.reuse, R15 ;  /* 0x000000000e0f7223 */ /* 0x080fe2000000000f */
[----:B------:R-:W-:Y:S01]  /*7730*/  FFMA R25, R26, R0, R25 ;  /* 0x000000001a197223 */ /* 0x000fe20000000019 */
[----:B------:R-:W-:-:S02]  /*7740*/  HADD2.F32 R28, -RZ, R10.H0_H0 ;  /* 0x2000000aff1c7230 */ /* 0x000fc40000004100 */
[-C--:B------:R-:W-:Y:S01]  /*7750*/  FFMA R27, R30, R0.reuse, R27 ;  /* 0x000000001e1b7223 */ /* 0x080fe2000000001b */
[----:B------:R-:W-:Y:S01]  /*7760*/  HADD2.F32 R14, -RZ, R4.H1_H1 ;  /* 0x30000004ff0e7230 */ /* 0x000fe20000004100 */
[----:B------:R-:W-:Y:S01]  /*7770*/  F2FP.F16.F32.PACK_AB R35, R20, R21 ;  /* 0x000000151423723e */ /* 0x000fe200000000ff */
[----:B------:R-:W-:Y:S02]  /*7780*/  HADD2.F32 R26, -RZ, R9.H1_H1 ;  /* 0x30000009ff1a7230 */ /* 0x000fe40000004100 */
[-C--:B------:R-:W-:Y:S01]  /*7790*/  FFMA R29, R28, R0.reuse, R29 ;  /* 0x000000001c1d7223 */ /* 0x080fe2000000001d */
[----:B------:R-:W-:Y:S02]  /*77a0*/  HADD2.F32 R30, -RZ, R10.H1_H1 ;  /* 0x3000000aff1e7230 */ /* 0x000fe40000004100 */
[-C--:B------:R-:W-:Y:S01]  /*77b0*/  FFMA R14, R14, R0.reuse, R137 ;  /* 0x000000000e0e7223 */ /* 0x080fe20000000089 */
[--C-:B------:R-:W-:Y:S02]  /*77c0*/  HADD2.F32 R32, -RZ, R11.reuse.H0_H0 ;  /* 0x2000000bff207230 */ /* 0x100fe40000004100 */
[----:B------:R-:W-:Y:S01]  /*77d0*/  FFMA R26, R26, R0, R147 ;  /* 0x000000001a1a7223 */ /* 0x000fe20000000093 */
[----:B------:R-:W-:-:S02]  /*77e0*/  HADD2.F32 R34, -RZ, R11.H1_H1 ;  /* 0x3000000bff227230 */ /* 0x000fc40000004100 */
[-C--:B------:R-:W-:Y:S01]  /*77f0*/  FFMA R28, R30, R0.reuse, R149 ;  /* 0x000000001e1c7223 */ /* 0x080fe20000000095 */
[----:B------:R-:W-:Y:S01]  /*7800*/  F2FP.F16.F32.PACK_AB R24, R24, R25 ;  /* 0x000000191818723e */ /* 0x000fe200000000ff */
[-C--:B------:R-:W-:Y:S01]  /*7810*/  FFMA R31, R32, R0.reuse, R31 ;  /* 0x00000000201f7223 */ /* 0x080fe2000000001f */
[----:B------:R-:W-:Y:S01]  /*7820*/  F2FP.F16.F32.PACK_AB R32, R14, R15 ;  /* 0x0000000f0e20723e */ /* 0x000fe200000000ff */
[----:B------:R-:W-:Y:S01]  /*7830*/  FFMA R30, R34, R0, R151 ;  /* 0x00000000221e7223 */ /* 0x000fe20000000097 */
        /* <DEDUP_REMOVED lines=20> */
.L_x_96:
[----:B------:R-:W-:Y:S05]  /*7980*/  BSYNC B0 ;  /* 0x0000000000007941 */ /* 0x000fea0003800000 */
.L_x_95:
[----:B------:R-:W-:Y:S06]  /*7990*/  BAR.SYNC.DEFER_BLOCKING 0x1, 0x80 ;  /* 0x0042000000007b1d */ /* 0x000fec0000010000 */
[----:B------:R-:W-:Y:S05]  /*79a0*/  @!P0 BRA `(.L_x_97) ;  /* 0x0000000000048947 */ /* 0x000fea0003800000 */
[----:B------:R-:W-:Y:S01]  /*79b0*/  BPT.TRAP 0x1 ;  /* 0x000000040000795c */ /* 0x000fe20000300000 */
.L_x_97:
[----:B------:R-:W-:Y:S01]  /*79c0*/  SYNCS.ARRIVE.TRANS64.RED.A1T0 RZ, [UR9], RZ ;  /* 0x000000ffffff79a7 */ /* 0x000fe20008100409 */
[----:B------:R-:W-:Y:S05]  /*79d0*/  @!P0 BRA `(.L_x_98) ;  /* 0x0000000000048947 */ /* 0x000fea0003800000 */
[----:B------:R-:W-:Y:S01]  /*79e0*/  BPT.TRAP 0x1 ;  /* 0x000000040000795c */ /* 0x000fe20000300000 */
.L_x_98:
[----:B------:R-:W3:Y:S02]  /*79f0*/  SYNCS.PHASECHK.TRANS64.TRYWAIT P3, [UR50+0x344f8], R12 ;  /* 0x0344f80cff0075a7 */ /* 0x000ee40008060172 */
[----:B---3--:R-:W-:Y:S05]  /*7a00*/  @!P3 BRA `(.L_x_99) ;  /* 0x0000006c00f8b947 */ /* 0x008fea0003800000 */
.L_x_284:
[----:B------:R-:W-:Y:S05]  /*7a10*/  @P1 WARPSYNC.ALL ;  /* 0x0000000000001948 */ /* 0x000fea0003800000 */
[----:B------:R-:W4:Y:S01]  /*7a20*/  @P1 LDSM.16.MT88.4 R4, [R13+0x33000] ;  /* 0x033000000d04183b */ /* 0x000f220000004200 */
[-C--:B------:R-:W-:Y:S01]  /*7a30*/  FMUL R72, R72, R3.reuse ;  /* 0x0000000348487220 */ /* 0x080fe20000400000 */
[-C--:B---3--:R-:W-:Y:S01]  /*7a40*/  FMUL R12, R73, R3.reuse ;  /* 0x00000003490c7220 */ /* 0x088fe20000400000 */
[-C--:B------:R-:W-:Y:S01]  /*7a50*/  FMUL R74, R74, R3.reuse ;  /* 0x000000034a4a7220 */ /* 0x080fe20000400000 */
[----:B------:R-:W3:Y:S01]  /*7a60*/  @P1 LDSM.16.MT88.4 R8, [R13+0x33800] ;  /* 0x033800000d08183b */ /* 0x000ee20000004200 */
        /* <DEDUP_REMOVED lines=12> */
[----:B------:R-:W-:Y:S01]  /*7b30*/  FMUL R28, R87, R3 ;  /* 0x00000003571c7220 */ /* 0x000fe20000400000 */
[----:B------:R-:W-:Y:S05]  /*7b40*/  WARPSYNC.ALL ;  /* 0x0000000000007948 */ /* 0x000fea0003800000 */
[----:B------:R-:W-:Y:S01]  /*7b50*/  BSSY B0, `(.L_x_100) ;  /* 0x0000039000007945 */ /* 0x000fe20003800000 */
[----:B----4-:R-:W-:-:S02]  /*7b60*/  HADD2.F32 R17, -RZ, R5.H0_H0 ;  /* 0x20000005ff117230 */ /* 0x010fc40000004100 */
[----:B------:R-:W-:Y:S02]  /*7b70*/  HADD2.F32 R25, -RZ, R7.H0_H0 ;  /* 0x20000007ff197230 */ /* 0x000fe40000004100 */
[--C-:B------:R-:W-:Y:S02]  /*7b80*/  HADD2.F32 R3, -RZ, R4.reuse.H0_H0 ;  /* 0x20000004ff037230 */ /* 0x100fe40000004100 */
[-C--:B------:R-:W-:Y:S01]  /*7b90*/  FFMA R17, R17, R0.reuse, R74 ;  /* 0x0000000011117223 */ /* 0x080fe2000000004a */
[----:B------:R-:W-:Y:S02]  /*7ba0*/  HADD2.F32 R15, -RZ, R4.H1_H1 ;  /* 0x30000004ff0f7230 */ /* 0x000fe40000004100 */
[-C--:B------:R-:W-:Y:S01]  /*7bb0*/  FFMA R25, R25, R0.reuse, R78 ;  /* 0x0000000019197223 */ /* 0x080fe2000000004e */
[----:B------:R-:W-:Y:S02]  /*7bc0*/  HADD2.F32 R5, -RZ, R5.H1_H1 ;  /* 0x30000005ff057230 */ /* 0x000fe40000004100 */
        /* <DEDUP_REMOVED lines=49> */
.L_x_101:
[----:B------:R-:W-:Y:S05]  /*7ee0*/  BSYNC B0 ;  /* 0x0000000000007941 */ /* 0x000fea0003800000 */
.L_x_100:
[----:B------:R-:W-:Y:S06]  /*7ef0*/  BAR.SYNC.DEFER_BLOCKING 0x1, 0x80 ;  /* 0x0042000000007b1d */ /* 0x000fec0000010000 */
[----:B------:R-:W-:Y:S05]  /*7f00*/  @!P0 BRA `(.L_x_102) ;  /* 0x0000000000048947 */ /* 0x000fea0003800000 */
[----:B------:R-:W-:Y:S01]  /*7f10*/  BPT.TRAP 0x1 ;  /* 0x000000040000795c */ /* 0x000fe20000300000 */
.L_x_102:
[----:B------:R-:W-:Y:S01]  /*7f20*/  UISETP.NE.AND UP0, UPT, UR53, 0x3, UPT ;  /* 0x000000033500788c */ /* 0x000fe2000bf05270 */
[----:B------:R-:W-:Y:S05]  /*7f30*/  SYNCS.ARRIVE.TRANS64.RED.A1T0 RZ, [UR10], RZ ;  /* 0x000000ffffff79a7 */ /* 0x000fea000810040a */
[----:B------:R-:W-:-:S13]  /*7f40*/  PLOP3.LUT P1, PT, PT, PT, UP0, 0x80, 0x0 ;  /* 0x000000000000781c */ /* 0x000fda0003f2f008 */
[----:B------:R-:W-:Y:S05]  /*7f50*/  @!P1 BRA `(.L_x_103) ;  /* 0x0000000000049947 */ /* 0x000fea0003800000 */
[----:B------:R-:W-:Y:S01]  /*7f60*/  BPT.TRAP 0x1 ;  /* 0x000000040000795c */ /* 0x000fe20000300000 */
.L_x_103:
[C---:B------:R-:W-:Y:S02]  /*7f70*/  R2UR UR4, R2.reuse ;  /* 0x00000000020472ca */ /* 0x040fe400000e0000 */
[----:B------:R-:W-:Y:S02]  /*7f80*/  SHF.L.U32 R0, R23, 0x1f, RZ ;  /* 0x0000001f17007819 */ /* 0x000fe400000006ff */
[----:B------:R-:W-:-:S09]  /*7f90*/  LEA R19, R2, UR50, 0x4 ;  /* 0x0000003202137c11 */ /* 0x000fd2000f8e20ff */
[----:B------:R-:W-:-:S09]  /*7fa0*/  ULEA UR4, UR4, UR50, 0x3 ;  /* 0x0000003204047291 */ /* 0x000fd2000f8e183f */
[----:B------:R-:W3:Y:S02]  /*7fb0*/  SYNCS.PHASECHK.TRANS64.TRYWAIT P2, [UR4+0x34400], R0 ;  /* 0x03440000ff0075a7 */ /* 0x000ee40008040144 */
[----:B---3--:R-:W-:Y:S05]  /*7fc0*/  @!P2 BRA `(.L_x_104) ;  /* 0x0000006800a0a947 */ /* 0x008fea0003800000 */
.L_x_285:
[----:B------:R-:W4:Y:S01]  /*7fd0*/  LDS.128 R16, [R19+0x34550] ;  /* 0x0345500013107984 */ /* 0x000f220000000c00 */
[----:B------:R-:W-:Y:S01]  /*7fe0*/  @!PT LDS RZ, [RZ] ;  /* 0x00000000fffff984 */ /* 0x000fe20000000800 */
[----:B------:R-:W-:Y:S01]  /*7ff0*/  @!PT LDS RZ, [RZ] ;  /* 0x00000000fffff984 */ /* 0x000fe20000000800 */
[----:B------:R-:W-:Y:S01]  /*8000*/  @!PT LDS RZ, [RZ] ;  /* 0x00000000fffff984 */ /* 0x000fe20000000800 */
[----:B------:R-:W-:Y:S01]  /*8010*/  @!PT LDS RZ, [RZ] ;  /* 0x00000000fffff984 */ /* 0x000fe20000000800 */
[----:B------:R5:W-:Y:S06]  /*8020*/  MEMBAR.ALL.CTA ;  /* 0x0000000000007992 */ /* 0x000bec0000008000 */
[----:B-----5:R-:W1:Y:S01]  /*8030*/  FENCE.VIEW.ASYNC.S ;  /* 0x00000000000073c6 */ /* 0x020e620000000000 */
[----:B------:R-:W-:Y:S05]  /*8040*/  @!P1 BRA `(.L_x_105) ;  /* 0x0000000000049947 */ /* 0x000fea0003800000 */
[----:B------:R-:W-:Y:S01]  /*8050*/  BPT.TRAP 0x1 ;  /* 0x000000040000795c */ /* 0x000fe20000300000 */
.L_x_105:
[----:B------:R-:W-:Y:S01]  /*8060*/  UIADD3 UR4, UR4, 0x34440, URZ ;  /* 0x0003444004047890 */ /* 0x000fe2000fffe03f */
[----:B----4-:R-:W-:Y:S01]  /*8070*/  ISETP.NE.AND P3, PT, R19, RZ, PT ;  /* 0x000000ff1300720c */ /* 0x010fe20003f65270 */
[----:B------:R-:W-:Y:S02]  /*8080*/  VIADD R2, R2, 0x1 ;  /* 0x0000000102027836 */ /* 0x000fe40000000000 */
[----:B------:R-:W-:Y:S01]  /*8090*/  UPRMT UR4, UR57, 0x654, UR4 ;  /* 0x0000065439047896 */ /* 0x000fe20008000004 */
[----:B------:R-:W-:Y:S02]  /*80a0*/  IMAD.MOV.U32 R19, RZ, RZ, RZ ;  /* 0x000000ffff137224 */ /* 0x000fe400078e00ff */
[----:B------:R-:W-:-:S04]  /*80b0*/  ISETP.NE.AND P2, PT, R2, 0x8, PT ;  /* 0x000000080200780c */ /* 0x000fc80003f45270 */
[----:B---3--:R-:W-:Y:S02]  /*80c0*/  SEL R0, RZ, 0x1, P2 ;  /* 0x00000001ff007807 */ /* 0x008fe40001000000 */
[----:B-1----:R-:W-:Y:S01]  /*80d0*/  SYNCS.ARRIVE.TRANS64.RED.A1T0 RZ, [UR4], RZ ;  /* 0x000000ffffff79a7 */ /* 0x002fe20008100404 */
[----:B------:R-:W-:Y:S02]  /*80e0*/  SEL R2, R2, RZ, P2 ;  /* 0x000000ff02027207 */ /* 0x000fe40001000000 */
[----:B------:R-:W-:Y:S01]  /*80f0*/  LOP3.LUT R23, R23, R0, RZ, 0x3c, !PT ;  /* 0x0000000017177212 */ /* 0x000fe200078e3cff */
[----:B------:R-:W-:Y:S06]  /*8100*/  @!P3 BRA `(.L_x_106) ;  /* 0x0000000000b4b947 */ /* 0x000fec0003800000 */
[----:B--2---:R-:W1:Y:S02]  /*8110*/  LDC.64 R4, c[0x0][0x290] ;  /* 0x0000a400ff047b82 */ /* 0x004e640000000a00 */
[----:B-1----:R-:W-:-:S06]  /*8120*/  IMAD.WIDE R4, R18, 0xc, R4 ;  /* 0x0000000c12047825 */ /* 0x002fcc00078e0204 */
[----:B------:R-:W2:Y:S02]  /*8130*/  LDG.E R4, desc[UR38][R4.64+0x8] ;  /* 0x0000082604047981 */ /* 0x000ea4000c1e1900 */
[----:B--2---:R-:W-:-:S13]  /*8140*/  R2UR UR4, R4 ;  /* 0x00000000040472ca */ /* 0x004fda00000e0000 */
[----:B------:R-:W-:-:S04]  /*8150*/  UIADD3 UR4, UR4, 0x3f, URZ ;  /* 0x0000003f04047890 */ /* 0x000fc8000fffe03f */
[----:B------:R-:W-:-:S04]  /*8160*/  USHF.R.S32.HI UR5, URZ, 0x1f, UR4 ;  /* 0x0000001f3f057899 */ /* 0x000fc80008011404 */
[----:B------:R-:W-:-:S04]  /*8170*/  ULEA.HI UR5, UR5, UR4, URZ, 0x6 ;  /* 0x0000000405057291 */ /* 0x000fc8000f8f303f */
[----:B------:R-:W-:-:S04]  /*8180*/  USHF.R.S32.HI UR5, URZ, 0x6, UR5 ;  /* 0x000000063f057899 */ /* 0x000fc80008011405 */
[----:B------:R-:W-:Y:S02]  /*8190*/  UIADD3 UR40, UR40, UR5, URZ ;  /* 0x0000000528287290 */ /* 0x000fe4000fffe03f */
[----:B------:R-:W-:Y:S02]  /*81a0*/  UISETP.GE.U32.AND UP1, UPT, UR5, 0x6, UPT ;  /* 0x000000060500788c */ /* 0x000fe4000bf26070 */
[----:B------:R-:W-:-:S04]  /*81b0*/  UISETP.GT.U32.AND UP0, UPT, UR40, 0x5, UPT ;  /* 0x000000052800788c */ /* 0x000fc8000bf04070 */
[----:B------:R-:W-:-:S04]  /*81c0*/  UISETP.LT.U32.AND UP0, UPT, UR5, 0x6, UP0 ;  /* 0x000000060500788c */ /* 0x000fc80008701070 */
[----:B------:R-:W-:Y:S02]  /*81d0*/  USEL UR6, URZ, 0x1, !UP0 ;  /* 0x000000013f067887 */ /* 0x000fe4000c000000 */
[----:B------:R-:W-:Y:S02]  /*81e0*/  @UP1 UIMAD.WIDE.U32 UR4, UR40, -0x55555555, URZ ;  /* 0xaaaaaaab280418a5 */ /* 0x000fe4000f8e003f */
[----:B------:R-:W-:Y:S02]  /*81f0*/  ULOP3.LUT UR41, UR41, UR6, URZ, 0x3c, !UPT ;  /* 0x0000000629297292 */ /* 0x000fe4000f8e3c3f */
[----:B------:R-:W-:-:S04]  /*8200*/  @UP1 USHF.R.U32.HI UR4, URZ, 0x2, UR5 ;  /* 0x000000023f041899 */ /* 0x000fc80008011605 */
[----:B------:R-:W-:Y:S01]  /*8210*/  @UP1 ULOP3.LUT UR41, UR41, 0x1, UR4, 0x78, !UPT ;  /* 0x0000000129291892 */ /* 0x000fe2000f8e7804 */
[----:B------:R-:W-:Y:S11]  /*8220*/  @!P1 BRA `(.L_x_107) ;  /* 0x0000000000049947 */ /* 0x000ff60003800000 */
[----:B------:R-:W-:Y:S01]  /*8230*/  BPT.TRAP 0x1 ;  /* 0x000000040000795c */ /* 0x000fe20000300000 */
.L_x_107:
[C---:B------:R-:W-:Y:S02]  /*8240*/  R2UR UR4, R2.reuse ;  /* 0x00000000020472ca */ /* 0x040fe400000e0000 */
[----:B------:R-:W-:Y:S02]  /*8250*/  SHF.L.U32 R3, R23, 0x1f, RZ ;  /* 0x0000001f17037819 */ /* 0x000fe400000006ff */
[----:B------:R-:W-:-:S09]  /*8260*/  LEA R0, R2, UR50, 0x4 ;  /* 0x0000003202007c11 */ /* 0x000fd2000f8e20ff */
[----:B------:R-:W-:-:S09]  /*8270*/  ULEA UR4, UR4, UR50, 0x3 ;  /* 0x0000003204047291 */ /* 0x000fd2000f8e183f */
[----:B------:R-:W1:Y:S02]  /*8280*/  SYNCS.PHASECHK.TRANS64.TRYWAIT P2, [UR4+0x34400], R3 ;  /* 0x03440003ff0075a7 */ /* 0x000e640008040144 */
[----:B-1----:R-:W-:Y:S05]  /*8290*/  @!P2 BRA `(.L_x_108) ;  /* 0x000000680004a947 */ /* 0x002fea0003800000 */
.L_x_286:
[----:B------:R2:W3:Y:S01]  /*82a0*/  LDS.128 R16, [R0+0x34550] ;  /* 0x0345500000107984 */ /* 0x0004e20000000c00 */
[----:B------:R-:W-:Y:S01]  /*82b0*/  @!PT LDS RZ, [RZ] ;  /* 0x00000000fffff984 */ /* 0x000fe20000000800 */
[----:B------:R-:W-:Y:S01]  /*82c0*/  @!PT LDS RZ, [RZ] ;  /* 0x00000000fffff984 */ /* 0x000fe20000000800 */
[----:B------:R-:W-:Y:S01]  /*82d0*/  @!PT LDS RZ, [RZ] ;  /* 0x00000000fffff984 */ /* 0x000fe20000000800 */
[----:B------:R-:W-:Y:S01]  /*82e0*/  @!PT LDS RZ, [RZ] ;  /* 0x00000000fffff984 */ /* 0x000fe20000000800 */
[----:B------:R4:W-:Y:S06]  /*82f0*/  MEMBAR.ALL.CTA ;  /* 0x0000000000007992 */ /* 0x0009ec0000008000 */
[----:B----4-:R-:W4:Y:S01]  /*8300*/  FENCE.VIEW.ASYNC.S ;  /* 0x00000000000073c6 */ /* 0x010f220000000000 */
[----:B--2---:R-:W-:Y:S05]  /*8310*/  @!P1 BRA `(.L_x_109) ;  /* 0x0000000000049947 */ /* 0x004fea0003800000 */
[----:B------:R-:W-:Y:S01]  /*8320*/  BPT.TRAP 0x1 ;  /* 0x000000040000795c */ /* 0x000fe20000300000 */
.L_x_109:
[----:B------:R-:W-:Y:S01]  /*8330*/  UIADD3 UR4, UR4, 0x34440, URZ ;  /* 0x0003444004047890 */ /* 0x000fe2000fffe03f */
[----:B------:R-:W-:-:S03]  /*8340*/  VIADD R2, R2, 0x1 ;  /* 0x0000000102027836 */ /* 0x000fc60000000000 */
[----:B------:R-:W-:Y:S02]  /*8350*/  UPRMT UR4, UR57, 0x654, UR4 ;  /* 0x0000065439047896 */ /* 0x000fe40008000004 */
[----:B------:R-:W-:-:S04]  /*8360*/  ISETP.NE.AND P1, PT, R2, 0x8, PT ;  /* 0x000000080200780c */ /* 0x000fc80003f25270 */
[----:B------:R-:W-:Y:S02]  /*8370*/  SEL R0, RZ, 0x1, P1 ;  /* 0x00000001ff007807 */ /* 0x000fe40000800000 */
[----:B------:R-:W-:Y:S01]  /*8380*/  SEL R2, R2, RZ, P1 ;  /* 0x000000ff02027207 */ /* 0x000fe20000800000 */
[----:B----4-:R-:W-:Y:S01]  /*8390*/  SYNCS.ARRIVE.TRANS64.RED.A1T0 RZ, [UR4], RZ ;  /* 0x000000ffffff79a7 */ /* 0x010fe20008100404 */
[----:B------:R-:W-:Y:S01]  /*83a0*/  UIMAD.WIDE.U32 UR4, UR40, -0x55555555, URZ ;  /* 0xaaaaaaab280478a5 */ /* 0x000fe2000f8e003f */
[----:B------:R-:W-:-:S03]  /*83b0*/  LOP3.LUT R23, R23, R0, RZ, 0x3c, !PT ;  /* 0x0000000017177212 */ /* 0x000fc600078e3cff */
[----:B------:R-:W-:-:S04]  /*83c0*/  USHF.R.U32.HI UR4, URZ, 0x2, UR5 ;  /* 0x000000023f047899 */ /* 0x000fc80008011605 */
[----:B------:R-:W-:-:S12]  /*83d0*/  UIMAD UR40, UR4, -0x6, UR40 ;  /* 0xfffffffa042878a4 */ /* 0x000fd8000f8e0228 */
.L_x_106:
[----:B---3--:R-:W-:Y:S02]  /*83e0*/  ISETP.NE.AND P1, PT, R19, RZ, PT ;  /* 0x000000ff1300720c */ /* 0x008fe40003f25270 */
[CC--:B------:R-:W-:Y:S02]  /*83f0*/  ISETP.NE.AND P2, PT, R153.reuse, R18.reuse, PT ;  /* 0x000000129900720c */ /* 0x0c0fe40003f45270 */
[----:B------:R-:W-:-:S13]  /*8400*/  ISETP.EQ.OR P3, PT, R153, R18, !P1 ;  /* 0x000000129900720c */ /* 0x000fda0004f62670 */
[----:B------:R-:W-:Y:S05]  /*8410*/  @P3 BRA `(.L_x_110) ;  /* 0x0000000000fc3947 */ /* 0x000fea0003800000 */
[----:B------:R-:W-:-:S13]  /*8420*/  ISETP.NE.AND P3, PT, RZ, UR43, PT ;  /* 0x0000002bff007c0c */ /* 0x000fda000bf65270 */
[----:B------:R-:W-:Y:S05]  /*8430*/  @P3 BRA `(.L_x_110) ;  /* 0x0000000000f43947 */ /* 0x000fea0003800000 */
[----:B------:R-:W3:Y:S01]  /*8440*/  S2R R0, SR_LANEID ;  /* 0x0000000000007919 */ /* 0x000ee20000000000 */
[----:B------:R-:W-:Y:S01]  /*8450*/  ELECT P3, URZ, PT ;  /* 0x00000000003f782f */ /* 0x000fe20003860000 */
[----:B------:R-:W-:Y:S01]  /*8460*/  BSSY B0, `(.L_x_111) ;  /* 0x000002f000007945 */ /* 0x000fe20003800000 */
[----:B---3--:R-:W-:-:S11]  /*8470*/  IMAD.SHL.U32 R20, R0, 0x4, RZ ;  /* 0x0000000400147824 */ /* 0x008fd600078e00ff */
[----:B------:R-:W-:Y:S05]  /*8480*/  @!P3 BRA `(.L_x_112) ;  /* 0x0000000000b0b947 */ /* 0x000fea0003800000 */
[C---:B------:R-:W-:Y:S01]  /*8490*/  IMAD.SHL.U32 R0, R18.reuse, 0x8, RZ ;  /* 0x0000000812007824 */ /* 0x040fe200078e00ff */
[----:B-1----:R-:W-:Y:S01]  /*84a0*/  SHF.R.S32.HI R3, RZ, 0x1f, R18 ;  /* 0x0000001fff037819 */ /* 0x002fe20000011412 */
[----:B------:R-:W-:Y:S01]  /*84b0*/  ULDC.64 UR4, c[0x0][0x820] ;  /* 0x0002080000047ab9 */ /* 0x000fe20000000a00 */
[----:B--2---:R-:W1:Y:S02]  /*84c0*/  LDC.64 R4, c[0x0][0x290] ;  /* 0x0000a400ff047b82 */ /* 0x004e640000000a00 */
[----:B------:R-:W-:Y:S02]  /*84d0*/  SHF.L.U64.HI R3, R18, 0x3, R3 ;  /* 0x0000000312037819 */ /* 0x000fe40000010203 */
[----:B------:R-:W-:-:S04]  /*84e0*/  IADD3 R6, P3, R0, UR4, RZ ;  /* 0x0000000400067c10 */ /* 0x000fc8000ff7e0ff */
[----:B------:R-:W-:Y:S01]  /*84f0*/  IADD3.X R7, R3, UR5, RZ, P3, !PT ;  /* 0x0000000503077c10 */ /* 0x000fe20009ffe4ff */
[----:B------:R-:W-:-:S05]  /*8500*/  ULDC.64 UR4, c[0x0][0x818] ;  /* 0x0002060000047ab9 */ /* 0x000fca0000000a00 */
[----:B------:R-:W2:Y:S01]  /*8510*/  LDG.E.64 R6, desc[UR38][R6.64] ;  /* 0x0000002606067981 */ /* 0x000ea2000c1e1b00 */
[----:B-1----:R-:W-:Y:S01]  /*8520*/  IMAD.WIDE R8, R18, 0xc, R4 ;  /* 0x0000000c12087825 */ /* 0x002fe200078e0204 */
[----:B------:R-:W-:Y:S02]  /*8530*/  IADD3 R4, P3, R0, UR4, RZ ;  /* 0x0000000400047c10 */ /* 0x000fe4000ff7e0ff */
[----:B------:R-:W1:Y:S02]  /*8540*/  LDS R0, [UR52+0x1c] ;  /* 0x00001c34ff007984 */ /* 0x000e640008000800 */
[----:B------:R-:W-:Y:S02]  /*8550*/  IADD3.X R5, R3, UR5, RZ, P3, !PT ;  /* 0x0000000503057c10 */ /* 0x000fe40009ffe4ff */
[----:B------:R-:W3:Y:S04]  /*8560*/  LDG.E R14, desc[UR38][R8.64] ;  /* 0x00000026080e7981 */ /* 0x000ee8000c1e1900 */
[----:B------:R3:W4:Y:S04]  /*8570*/  LDG.E R15, desc[UR38][R8.64+0x4] ;  /* 0x00000426080f7981 */ /* 0x000728000c1e1900 */
[----:B------:R-:W5:Y:S01]  /*8580*/  LDG.E.64 R4, desc[UR38][R4.64] ;  /* 0x0000002604047981 */ /* 0x000f62000c1e1b00 */
[----:B------:R-:W-:Y:S01]  /*8590*/  IMAD.U32 R12, RZ, RZ, UR52 ;  /* 0x00000034ff0c7e24 */ /* 0x000fe2000f8e00ff */
[----:B------:R-:W-:-:S02]  /*85a0*/  CS2R R10, SRZ ;  /* 0x00000000000a7805 */ /* 0x000fc4000001ff00 */
[----:B------:R-:W-:Y:S02]  /*85b0*/  STS [UR52+0x30], RZ ;  /* 0x000030ffff007988 */ /* 0x000fe40008000834 */
[----:B------:R-:W-:-:S05]  /*85c0*/  SHF.R.U64 R12, R12, 0x4, RZ ;  /* 0x000000040c0c7819 */ /* 0x000fca00000012ff */
[----:B------:R-:W-:Y:S04]  /*85d0*/  STS [UR52+0x10], R12 ;  /* 0x0000100cff007988 */ /* 0x000fe80008000834 */
[----:B------:R-:W-:Y:S01]  /*85e0*/  STS [UR52+0x14], R12 ;  /* 0x0000140cff007988 */ /* 0x000fe20008000834 */
[C---:B--2---:R-:W-:Y:S01]  /*85f0*/  SHF.L.U64.HI R3, R6.reuse, 0x1, R7 ;  /* 0x0000000106037819 */ /* 0x044fe20000010207 */
[----:B------:R-:W-:-:S03]  /*8600*/  IMAD.SHL.U32 R6, R6, 0x2, RZ ;  /* 0x0000000206067824 */ /* 0x000fc600078e00ff */
[----:B------:R-:W-:-:S04]  /*8610*/  LOP3.LUT R7, R3, 0x1fffffff, RZ, 0xc0, !PT ;  /* 0x1fffffff03077812 */ /* 0x000fc800078ec0ff */
[----:B------:R-:W-:-:S04]  /*8620*/  SHF.R.U32.HI R3, RZ, 0x4, R7 ;  /* 0x00000004ff037819 */ /* 0x000fc80000011607 */
[----:B-1----:R-:W-:-:S05]  /*8630*/  LOP3.LUT R0, R0, 0xf, R3, 0xb8, !PT ;  /* 0x0000000f00007812 */ /* 0x002fca00078eb803 */
[----:B------:R1:W-:Y:S01]  /*8640*/  STS [UR52+0x1c], R0 ;  /* 0x00001c00ff007988 */ /* 0x0003e20008000834 */
[----:B---3--:R-:W-:-:S03]  /*8650*/  VIADD R8, R14, 0xffffffff ;  /* 0xffffffff0e087836 */ /* 0x008fc60000000000 */
[----:B------:R-:W2:Y:S01]  /*8660*/  LDS R3, [UR52+0x1c] ;  /* 0x00001c34ff037984 */ /* 0x000ea20008000800 */
[----:B----4-:R-:W-:Y:S02]  /*8670*/  IADD3 R9, R15, -0x1, RZ ;  /* 0xffffffff0f097810 */ /* 0x010fe40007ffe0ff */
[----:B-1----:R-:W-:Y:S01]  /*8680*/  LOP3.LUT R0, R6, 0xfffffffe, RZ, 0xc0, !PT ;  /* 0xfffffffe06007812 */ /* 0x002fe200078ec0ff */
[----:B-----5:R-:W-:Y:S04]  /*8690*/  STS.64 [UR52], R4 ;  /* 0x00000004ff007988 */ /* 0x020fe80008000a34 */
[----:B------:R-:W-:Y:S01]  /*86a0*/  STS.128 [UR52+0x20], R8 ;  /* 0x00002008ff007988 */ /* 0x000fe20008000c34 */
[----:B--2---:R-:W-:-:S05]  /*86b0*/  LOP3.LUT R3, R3, 0xf0, RZ, 0xb8, !PT ;  /* 0x000000f003037812 */ /* 0x004fca00078eb8ff */
[----:B------:R1:W-:Y:S04]  /*86c0*/  STS [UR52+0x1c], R3 ;  /* 0x00001c03ff007988 */ /* 0x0003e80008000834 */
[----:B------:R-:W2:Y:S01]  /*86d0*/  LDS R13, [UR52+0x1c] ;  /* 0x00001c34ff0d7984 */ /* 0x000ea20008000800 */
[----:B-1----:R-:W-:-:S05]  /*86e0*/  SHF.R.U64 R3, R0, 0x4, R7 ;  /* 0x0000000400037819 */ /* 0x002fca0000001207 */
[----:B------:R-:W-:Y:S01]  /*86f0*/  STS [UR52+0xc], R3 ;  /* 0x00000c03ff007988 */ /* 0x000fe20008000834 */
[----:B--2---:R-:W-:-:S05]  /*8700*/  LOP3.LUT R13, R13, 0xf00, RZ, 0xb8, !PT ;  /* 0x00000f000d0d7812 */ /* 0x004fca00078eb8ff */
[----:B------:R-:W-:Y:S04]  /*8710*/  STS.64 [UR52+0x18], R12 ;  /* 0x0000180cff007988 */ /* 0x000fe80008000a34 */
[----:B------:R-:W1:Y:S02]  /*8720*/  LDS R19, [UR52+0x1c] ;  /* 0x00001c34ff137984 */ /* 0x000e640008000800 */
[----:B-1----:R-:W-:-:S05]  /*8730*/  LOP3.LUT R0, R19, 0xf000, RZ, 0xb8, !PT ;  /* 0x0000f00013007812 */ /* 0x002fca00078eb8ff */
[----:B------:R3:W-:Y:S02]  /*8740*/  STS [UR52+0x1c], R0 ;  /* 0x00001c00ff007988 */ /* 0x0007e40008000834 */
.L_x_112:
[----:B------:R-:W-:Y:S05]  /*8750*/  BSYNC B0 ;  /* 0x0000000000007941 */ /* 0x000fea0003800000 */
.L_x_111:
[----:B------:R-:W-:Y:S01]  /*8760*/  NOP ;  /* 0x0000000000007918 */ /* 0x000fe20000000000 */
[----:B-1----:R1:W4:Y:S01]  /*8770*/  LDS R3, [R20+UR52] ;  /* 0x0000003414037984 */ /* 0x0023220008000800 */
[----:B------:R-:W-:Y:S02]  /*8780*/  ELECT P3, URZ, PT ;  /* 0x00000000003f782f */ /* 0x000fe40003860000 */
[----:B--2---:R-:W-:Y:S01]  /*8790*/  IADD3 R4, P4, R20, UR36, RZ ;  /* 0x0000002414047c10 */ /* 0x004fe2000ff9e0ff */
[----:B------:R-:W-:Y:S04]  /*87a0*/  BSSY B0, `(.L_x_113) ;  /* 0x0000005000007945 */ /* 0x000fe80003800000 */
[----:B------:R-:W-:-:S06]  /*87b0*/  IMAD.X R5, RZ, RZ, UR37, P4 ;  /* 0x00000025ff057e24 */ /* 0x000fcc000a0e06ff */
[----:B-1----:R-:W-:Y:S05]  /*87c0*/  @!P3 BRA `(.L_x_114) ;  /* 0x000000000008b947 */ /* 0x002fea0003800000 */
[----:B------:R0:W-:Y:S01]  /*87d0*/  UTMACMDFLUSH ;  /* 0x00000000000079b7 */ /* 0x0001e20000000000 */
[----:B------:R-:W-:-:S04]  /*87e0*/  DEPBAR.LE SB0, 0x0 ;  /* 0x000080000000791a */ /* 0x000fc80000000000 */
.L_x_114:
[----:B------:R-:W-:Y:S05]  /*87f0*/  BSYNC B0 ;  /* 0x0000000000007941 */ /* 0x000fea0003800000 */
.L_x_113:
[----:B----4-:R4:W5:Y:S02]  /*8800*/  ATOMG.E.EXCH.STRONG.GPU PT, RZ, [R4], R3 ;  /* 0x0000000304ff73a8 */ /* 0x01096400041ee100 */
.L_x_110:
[----:B------:R-:W-:-:S04]  /*8810*/  DEPBAR.LE SB0, 0x0 ;  /* 0x000080000000791a */ /* 0x000fc80000000000 */
[----:B------:R-:W-:Y:S05]  /*8820*/  @!P0 BRA `(.L_x_115) ;  /* 0x0000000000048947 */ /* 0x000fea0003800000 */
[----:B------:R-:W-:Y:S01]  /*8830*/  BPT.TRAP 0x1 ;  /* 0x000000040000795c */ /* 0x000fe20000300000 */
.L_x_115:
[----:B---3--:R-:W-:Y:S01]  /*8840*/  IMAD.U32 R0, RZ, RZ, UR54 ;  /* 0x00000036ff007e24 */ /* 0x008fe2000f8e00ff */
[----:B-----5:R-:W-:Y:S01]  /*8850*/  SYNCS.ARRIVE.TRANS64.RED.A1T0 RZ, [UR7], RZ ;  /* 0x000000ffffff79a7 */ /* 0x020fe20008100407 */
[----:B-1--4-:R-:W-:Y:S02]  /*8860*/  SEL R3, RZ, 0x1, !P2 ;  /* 0x00000001ff037807 */ /* 0x012fe40005000000 */
[----:B------:R-:W-:Y:S01]  /*8870*/  LOP3.LUT R154, R154, 0x1, RZ, 0x3c, !PT ;  /* 0x000000019a9a7812 */ /* 0x000fe200078e3cff */
[----:B------:R1:W-:Y:S01]  /*8880*/  SYNCS.ARRIVE.TRANS64.A1T0 RZ, [R0+UR51], RZ ;  /* 0x000000ff00ff79a7 */ /* 0x0003e20008100033 */
[----:B------:R-:W-:Y:S05]  /*8890*/  @P1 BRA `(.L_x_116) ;  /* 0xffffffb0007c1947 */ /* 0x000fea000383ffff */
[----:B------:R-:W-:Y:S05]  /*88a0*/  EXIT ;  /* 0x000000000000794d */ /* 0x000fea0003800000 */
.L_x_23:
[----:B------:R-:W-:-:S08]  /*88b0*/  NOP ;  /* 0x0000000000007918 */ /* 0x000fd00000000000 */
[----:B----45:R-:W1:-:S00]  /*88c0*/  USETMAXREG.DEALLOC.CTAPOOL 0x28 ;  /* 0x00000028000079c8 */ /* 0x030e4000080e0500 */
[----:B------:R-:W-:-:S06]  /*88d0*/  UISETP.NE.AND UP1, UPT, UR43, 0x3, UPT ;  /* 0x000000032b00788c */ /* 0x000fcc000bf25270 */
[----:B------:R-:W-:-:S13]  /*88e0*/  PLOP3.LUT P1, PT, PT, PT, UP1, 0x80, 0x0 ;  /* 0x000000000000781c */ /* 0x000fda0003f2f018 */
[----:B-1----:R-:W-:Y:S05]  /*88f0*/  @!P1 BRA `(.L_x_117) ;  /* 0x0000003800309947 */ /* 0x002fea0003800000 */
[----:B------:R-:W-:-:S13]  /*8900*/  ISETP.NE.AND P0, PT, RZ, UR43, PT ;  /* 0x0000002bff007c0c */ /* 0x000fda000bf05270 */
[----:B------:R-:W-:Y:S05]  /*8910*/  @!P0 BRA `(.L_x_118) ;  /* 0x0000001c00088947 */ /* 0x000fea0003800000 */
[----:B------:R-:W-:-:S06]  /*8920*/  UISETP.NE.AND UP0, UPT, UR43, 0x2, UPT ;  /* 0x000000022b00788c */ /* 0x000fcc000bf05270 */
[----:B------:R-:W-:-:S13]  /*8930*/  PLOP3.LUT P0, PT, PT, PT, UP0, 0x80, 0x0 ;  /* 0x000000000000781c */ /* 0x000fda0003f0f008 */
[----:B--2---:R-:W-:Y:S05]  /*8940*/  @P0 EXIT ;  /* 0x000000000000094d */ /* 0x004fea0003800000 */
[----:B------:R-:W1:Y:S01]  /*8950*/  S2UR UR4, SR_CTAID.Y ;  /* 0x00000000000479c3 */ /* 0x000e620000002600 */
[----:B------:R-:W-:Y:S01]  /*8960*/  ELECT P0, URZ, PT ;  /* 0x00000000003f782f */ /* 0x000fe20003800000 */
[----:B------:R-:W-:Y:S01]  /*8970*/  BSSY B0, `(.L_x_119) ;  /* 0x000001d000007945 */ /* 0x000fe20003800000 */
[----:B-1----:R-:W-:-:S11]  /*8980*/  UIMAD UR4, UR4, UR60, UR42 ;  /* 0x0000003c040472a4 */ /* 0x002fd6000f8e022a */
[----:B------:R-:W-:Y:S05]  /*8990*/  @!P0 BRA `(.L_x_120) ;  /* 0x0000000000688947 */ /* 0x000fea0003800000 */
[----:B------:R-:W1:Y:S01]  /*89a0*/  LDC.64 R4, c[0x0][0x600] ;  /* 0x00018000ff047b82 */ /* 0x000e620000000a00 */
[----:B------:R-:W-:Y:S02]  /*89b0*/  UMOV UR5, 0x400 ;  /* 0x0000040000057882 */ /* 0x000fe40000000000 */
[----:B------:R-:W-:-:S05]  /*89c0*/  ULEA UR5, UR58, UR5, 0x18 ;  /* 0x000000053a057291 */ /* 0x000fca000f8ec03f */
[----:B------:R-:W1:Y:S08]  /*89d0*/  LDC.64 R6, c[0x0][0x608] ;  /* 0x00018200ff067b82 */ /* 0x000e700000000a00 */
[----:B------:R-:W2:Y:S08]  /*89e0*/  LDC.64 R32, c[0x0][0x610] ;  /* 0x00018400ff207b82 */ /* 0x000eb00000000a00 */
[----:B------:R-:W2:Y:S01]  /*89f0*/  LDC.64 R34, c[0x0][0x618] ;  /* 0x00018600ff227b82 */ /* 0x000ea20000000a00 */
[----:B-1----:R1:W-:Y:S07]  /*8a00*/  STS.128 [UR5+0x34700], R4 ;  /* 0x03470004ff007988 */ /* 0x0023ee0008000c05 */
[----:B------:R-:W3:Y:S08]  /*8a10*/  LDC.64 R28, c[0x0][0x620] ;  /* 0x00018800ff1c7b82 */ /* 0x000ef00000000a00 */
[----:B------:R-:W3:Y:S01]  /*8a20*/  LDC.64 R30, c[0x0][0x628] ;  /* 0x00018a00ff1e7b82 */ /* 0x000ee20000000a00 */
[----:B--2---:R2:W-:Y:S07]  /*8a30*/  STS.128 [UR5+0x34710], R32 ;  /* 0x03471020ff007988 */ /* 0x0045ee0008000c05 */
[----:B------:R-:W4:Y:S08]  /*8a40*/  LDC.64 R24, c[0x0][0x630] ;  /* 0x00018c00ff187b82 */ /* 0x000f300000000a00 */
[----:B------:R-:W4:Y:S08]  /*8a50*/  LDC.64 R26, c[0x0][0x638] ;  /* 0x00018e00ff1a7b82 */ /* 0x000f300000000a00 */
[----:B------:R-:W5:Y:S01]  /*8a60*/  LDC.64 R20, c[0x0][0x640] ;  /* 0x00019000ff147b82 */ /* 0x000f620000000a00 */
[----:B---3--:R2:W-:Y:S07]  /*8a70*/  STS.128 [UR5+0x34720], R28 ;  /* 0x0347201cff007988 */ /* 0x0085ee0008000c05 */
[----:B------:R-:W5:Y:S08]  /*8a80*/  LDC.64 R22, c[0x0][0x648] ;  /* 0x00019200ff167b82 */ /* 0x000f700000000a00 */
[----:B------:R-:W3:Y:S01]  /*8a90*/  LDC.64 R12, c[0x0][0x650] ;  /* 0x00019400ff0c7b82 */ /* 0x000ee20000000a00 */
[----:B----4-:R2:W-:Y:S07]  /*8aa0*/  STS.128 [UR5+0x34730], R24 ;  /* 0x03473018ff007988 */ /* 0x0105ee0008000c05 */
[----:B------:R-:W3:Y:S08]  /*8ab0*/  LDC.64 R14, c[0x0][0x658] ;  /* 0x00019600ff0e7b82 */ /* 0x000ef00000000a00 */
[----:B------:R-:W4:Y:S01]  /*8ac0*/  LDC.64 R8, c[0x0][0x660] ;  /* 0x00019800ff087b82 */ /* 0x000f220000000a00 */
[----:B-----5:R2:W-:Y:S07]  /*8ad0*/  STS.128 [UR5+0x34740], R20 ;  /* 0x03474014ff007988 */ /* 0x0205ee0008000c05 */
[----:B------:R-:W4:Y:S08]  /*8ae0*/  LDC.64 R10, c[0x0][0x668] ;  /* 0x00019a00ff0a7b82 */ /* 0x000f300000000a00 */
[----:B-1----:R-:W1:Y:S01]  /*8af0*/  LDC.64 R4, c[0x0][0x670] ;  /* 0x00019c00ff047b82 */ /* 0x002e620000000a00 */
[----:B---3--:R2:W-:Y:S07]  /*8b00*/  STS.128 [UR5+0x34750], R12 ;  /* 0x0347500cff007988 */ /* 0x0085ee0008000c05 */
[----:B------:R-:W1:Y:S01]  /*8b10*/  LDC.64 R6, c[0x0][0x678] ;  /* 0x00019e00ff067b82 */ /* 0x000e620000000a00 */
[----:B----4-:R2:W-:Y:S04]  /*8b20*/  STS.128 [UR5+0x34760], R8 ;  /* 0x03476008ff007988 */ /* 0x0105e80008000c05 */
[----:B-1----:R2:W-:Y:S02]  /*8b30*/  STS.128 [UR5+0x34770], R4 ;  /* 0x03477004ff007988 */ /* 0x0025e40008000c05 */
.L_x_120:
[----:B------:R-:W-:Y:S05]  /*8b40*/  BSYNC B0 ;  /* 0x0000000000007941 */ /* 0x000fea0003800000 */
.L_x_119:
[----:B------:R-:W-:Y:S01]  /*8b50*/  ELECT P0, URZ, PT ;  /* 0x00000000003f782f */ /* 0x000fe20003800000 */
[----:B------:R-:W-:Y:S01]  /*8b60*/  NOP ;  /* 0x0000000000007918 */ /* 0x000fe20000000000 */
[----:B------:R-:W-:Y:S01]  /*8b70*/  ULDC UR6, c[0x0][0x884] ;  /* 0x0002210000067ab9 */ /* 0x000fe20000000800 */
[----:B------:R-:W-:Y:S01]  /*8b80*/  BSSY B0, `(.L_x_121) ;  /* 0x0000035000007945 */ /* 0x000fe20003800000 */
[----:B------:R-:W-:-:S03]  /*8b90*/  ULEA UR6, UR6, UR4, 0x1 ;  /* 0x0000000406067291 */ /* 0x000fc6000f8e083f */
[----:B------:R-:W-:Y:S02]  /*8ba0*/  ULDC.64 UR4, c[0x0][0x800] ;  /* 0x0002000000047ab9 */ /* 0x000fe40000000a00 */
[----:B------:R-:W-:-:S04]  /*8bb0*/  UIMAD.WIDE UR4, UR6, 0x80, UR4 ;  /* 0x00000080060478a5 */ /* 0x000fc8000f8e0204 */
[----:B------:R-:W-:Y:S08]  /*8bc0*/  @!P0 BRA `(.L_x_122) ;  /* 0x0000000000c08947 */ /* 0x000ff00003800000 */
[----:B------:R-:W-:Y:S01]  /*8bd0*/  ULDC.64 UR6, c[0x0][0x808] ;  /* 0x0002020000067ab9 */ /* 0x000fe20000000a00 */
[----:B------:R-:W-:Y:S01]  /*8be0*/  ULDC.64 UR8, c[0x0][0x810] ;  /* 0x0002040000087ab9 */ /* 0x000fe20000000a00 */
[----:B------:R-:W-:Y:S02]  /*8bf0*/  ISETP.NE.U32.AND P0, PT, RZ, UR6, PT ;  /* 0x00000006ff007c0c */ /* 0x000fe4000bf05070 */
[----:B------:R-:W-:Y:S02]  /*8c00*/  ISETP.NE.U32.AND P1, PT, RZ, UR8, PT ;  /* 0x00000008ff007c0c */ /* 0x000fe4000bf25070 */
[----:B------:R-:W-:Y:S02]  /*8c10*/  ISETP.NE.AND.EX P0, PT, RZ, UR7, PT, P0 ;  /* 0x00000007ff007c0c */ /* 0x000fe4000bf05300 */
[----:B------:R-:W-:-:S11]  /*8c20*/  ISETP.NE.AND.EX P1, PT, RZ, UR9, PT, P1 ;  /* 0x00000009ff007c0c */ /* 0x000fd6000bf25310 */
[----:B------:R-:W-:Y:S05]  /*8c30*/  @!P0 BRA `(.L_x_123) ;  /* 0x0000000000188947 */ /* 0x000fea0003800000 */
[----:B--2---:R-:W1:Y:S02]  /*8c40*/  LDC.64 R4, c[0x0][0x808] ;  /* 0x00020200ff047b82 */ /* 0x004e640000000a00 */
[----:B-1----:R-:W-:-:S06]  /*8c50*/  IMAD.WIDE R4, R18, 0x8, R4 ;  /* 0x0000000812047825 */ /* 0x002fcc00078e0204 */
[----:B------:R-:W2:Y:S01]  /*8c60*/  LDG.E.64 R4, desc[UR38][R4.64] ;  /* 0x0000002604047981 */ /* 0x000ea2000c1e1b00 */
[----:B------:R-:W-:Y:S02]  /*8c70*/  UMOV UR6, 0x400 ;  /* 0x0000040000067882 */ /* 0x000fe40000000000 */
[----:B------:R-:W-:-:S09]  /*8c80*/  ULEA UR6, UR58, UR6, 0x18 ;  /* 0x000000063a067291 */ /* 0x000fd2000f8ec03f */
[----:B--2---:R1:W-:Y:S03]  /*8c90*/  STS.64 [UR6+0x34700], R4 ;  /* 0x03470004ff007988 */ /* 0x0043e60008000a06 */
.L_x_123:
[----:B------:R-:W-:Y:S05]  /*8ca0*/  @!P1 BRA `(.L_x_122) ;  /* 0x0000000000889947 */ /* 0x000fea0003800000 */
[----:B-12---:R-:W1:Y:S02]  /*8cb0*/  LDC.64 R4, c[0x0][0x810] ;  /* 0x00020400ff047b82 */ /* 0x006e640000000a00 */
[----:B-1----:R-:W-:-:S06]  /*8cc0*/  IMAD.WIDE R4, R18, 0x8, R4 ;  /* 0x0000000812047825 */ /* 0x002fcc00078e0204 */
[----:B------:R-:W2:Y:S01]  /*8cd0*/  LDG.E.64 R4, desc[UR38][R4.64] ;  /* 0x0000002604047981 */ /* 0x000ea2000c1e1b00 */
[----:B------:R-:W-:Y:S02]  /*8ce0*/  UMOV UR6, 0x400 ;  /* 0x0000040000067882 */ /* 0x000fe40000000000 */
[----:B------:R-:W-:-:S04]  /*8cf0*/  ULEA UR6, UR58, UR6, 0x18 ;  /* 0x000000063a067291 */ /* 0x000fc8000f8ec03f */
[----:B------:R-:W-:-:S05]  /*8d00*/  UIADD3 UR7, UR6, 0x34700, URZ ;  /* 0x0003470006077890 */ /* 0x000fca000fffe03f */
[----:B------:R-:W1:Y:S01]  /*8d10*/  LDS R6, [UR6+0x3471c] ;  /* 0x03471c06ff067984 */ /* 0x000e620008000800 */
[----:B------:R-:W-:-:S03]  /*8d20*/  IMAD.U32 R8, RZ, RZ, UR7 ;  /* 0x00000007ff087e24 */ /* 0x000fc6000f8e00ff */
[----:B------:R-:W-:Y:S02]  /*8d30*/  STS [UR6+0x34730], RZ ;  /* 0x034730ffff007988 */ /* 0x000fe40008000806 */
[----:B------:R-:W-:-:S05]  /*8d40*/  SHF.R.U64 R8, R8, 0x4, RZ ;  /* 0x0000000408087819 */ /* 0x000fca00000012ff */
[----:B------:R-:W-:Y:S04]  /*8d50*/  STS [UR6+0x34710], R8 ;  /* 0x03471008ff007988 */ /* 0x000fe80008000806 */
[----:B------:R-:W-:Y:S01]  /*8d60*/  STS [UR6+0x34714], R8 ;  /* 0x03471408ff007988 */ /* 0x000fe20008000806 */
[C---:B--2---:R-:W-:Y:S01]  /*8d70*/  SHF.L.U64.HI R10, R4.reuse, 0x1, R5 ;  /* 0x00000001040a7819 */ /* 0x044fe20000010205 */
[----:B------:R-:W-:Y:S02]  /*8d80*/  IMAD.SHL.U32 R11, R4, 0x2, RZ ;  /* 0x00000002040b7824 */ /* 0x000fe400078e00ff */
[----:B------:R-:W-:Y:S01]  /*8d90*/  VIADD R5, R3, 0xffffffff ;  /* 0xffffffff03057836 */ /* 0x000fe20000000000 */
[----:B------:R-:W-:Y:S01]  /*8da0*/  LOP3.LUT R10, R10, 0x1fffffff, RZ, 0xc0, !PT ;  /* 0x1fffffff0a0a7812 */ /* 0x000fe200078ec0ff */
[----:B------:R-:W-:Y:S01]  /*8db0*/  VIADD R4, R0, 0xffffffff ;  /* 0xffffffff00047836 */ /* 0x000fe20000000000 */
[----:B------:R-:W-:-:S02]  /*8dc0*/  LOP3.LUT R3, R11, 0xfffffffe, RZ, 0xc0, !PT ;  /* 0xfffffffe0b037812 */ /* 0x000fc400078ec0ff */
[--C-:B------:R-:W-:Y:S02]  /*8dd0*/  SHF.R.U32.HI R7, RZ, 0x4, R10.reuse ;  /* 0x00000004ff077819 */ /* 0x100fe4000001160a */
[----:B------:R-:W-:Y:S02]  /*8de0*/  SHF.R.U64 R3, R3, 0x4, R10 ;  /* 0x0000000403037819 */ /* 0x000fe4000000120a */
[----:B-1----:R-:W-:-:S03]  /*8df0*/  LOP3.LUT R6, R6, 0xf, R7, 0xb8, !PT ;  /* 0x0000000f06067812 */ /* 0x002fc600078eb807 */
[----:B------:R-:W-:Y:S04]  /*8e00*/  STS [UR6+0x3470c], R3 ;  /* 0x03470c03ff007988 */ /* 0x000fe80008000806 */
[----:B------:R-:W-:Y:S04]  /*8e10*/  STS [UR6+0x3471c], R6 ;  /* 0x03471c06ff007988 */ /* 0x000fe80008000806 */
[----:B------:R-:W1:Y:S02]  /*8e20*/  LDS R7, [UR6+0x3471c] ;  /* 0x03471c06ff077984 */ /* 0x000e640008000800 */
[----:B-1----:R-:W-:-:S05]  /*8e30*/  LOP3.LUT R7, R7, 0xf0, RZ, 0xb8, !PT ;  /* 0x000000f007077812 */ /* 0x002fca00078eb8ff */
[----:B------:R1:W-:Y:S04]  /*8e40*/  STS [UR6+0x3471c], R7 ;  /* 0x03471c07ff007988 */ /* 0x0003e80008000806 */
[----:B------:R-:W2:Y:S01]  /*8e50*/  LDS R9, [UR6+0x3471c] ;  /* 0x03471c06ff097984 */ /* 0x000ea20008000800 */
[----:B-1----:R-:W-:-:S05]  /*8e60*/  CS2R R6, SRZ ;  /* 0x0000000000067805 */ /* 0x002fca000001ff00 */
[----:B------:R-:W-:Y:S01]  /*8e70*/  STS.128 [UR6+0x34720], R4 ;  /* 0x03472004ff007988 */ /* 0x000fe20008000c06 */
[----:B--2---:R-:W-:-:S05]  /*8e80*/  LOP3.LUT R9, R9, 0xf00, RZ, 0xb8, !PT ;  /* 0x00000f0009097812 */ /* 0x004fca00078eb8ff */
[----:B------:R-:W-:Y:S04]  /*8e90*/  STS.64 [UR6+0x34718], R8 ;  /* 0x03471808ff007988 */ /* 0x000fe80008000a06 */
[----:B------:R-:W1:Y:S02]  /*8ea0*/  LDS R12, [UR6+0x3471c] ;  /* 0x03471c06ff0c7984 */ /* 0x000e640008000800 */
[----:B-1----:R-:W-:-:S05]  /*8eb0*/  LOP3.LUT R0, R12, 0xf000, RZ, 0xb8, !PT ;  /* 0x0000f0000c007812 */ /* 0x002fca00078eb8ff */
[----:B------:R3:W-:Y:S02]  /*8ec0*/  STS [UR6+0x3471c], R0 ;  /* 0x03471c00ff007988 */ /* 0x0007e40008000806 */
.L_x_122:
[----:B------:R-:W-:Y:S05]  /*8ed0*/  BSYNC B0 ;  /* 0x0000000000007941 */ /* 0x000fea0003800000 */
.L_x_121:
[----:B---3--:R-:W3:Y:S01]  /*8ee0*/  S2R R0, SR_LANEID ;  /* 0x0000000000007919 */ /* 0x008ee20000000000 */
[----:B------:R-:W-:Y:S01]  /*8ef0*/  ELECT P0, URZ, PT ;  /* 0x00000000003f782f */ /* 0x000fe20003800000 */
[----:B------:R-:W-:Y:S01]  /*8f00*/  NOP ;  /* 0x0000000000007918 */ /* 0x000fe20000000000 */
[----:B------:R-:W-:Y:S11]  /*8f10*/  BSSY B0, `(.L_x_124) ;  /* 0x0000004000007945 */ /* 0x000ff60003800000 */
[----:B------:R-:W-:Y:S05]  /*8f20*/  @!P0 BRA `(.L_x_125) ;  /* 0x0000000000088947 */ /* 0x000fea0003800000 */
[----:B------:R0:W-:Y:S01]  /*8f30*/  UTMACMDFLUSH ;  /* 0x00000000000079b7 */ /* 0x0001e20000000000 */
[----:B------:R-:W-:-:S04]  /*8f40*/  DEPBAR.LE SB0, 0x0 ;  /* 0x000080000000791a */ /* 0x000fc80000000000 */
.L_x_125:
[----:B------:R-:W-:Y:S05]  /*8f50*/  BSYNC B0 ;  /* 0x0000000000007941 */ /* 0x000fea0003800000 */
.L_x_124:
[----:B------:R-:W-:Y:S01]  /*8f60*/  UMOV UR6, 0x400 ;  /* 0x0000040000067882 */ /* 0x000fe20000000000 */
[----:B--23--:R-:W-:Y:S01]  /*8f70*/  IMAD.SHL.U32 R6, R0, 0x4, RZ ;  /* 0x0000000400067824 */ /* 0x00cfe200078e00ff */
[----:B------:R-:W-:-:S04]  /*8f80*/  ULEA UR6, UR58, UR6, 0x18 ;  /* 0x000000063a067291 */ /* 0x000fc8000f8ec03f */
[----:B------:R-:W-:Y:S01]  /*8f90*/  UIADD3 UR32, UR6, 0x34700, URZ ;  /* 0x0003470006207890 */ /* 0x000fe2000fffe03f */
[----:B-1----:R-:W-:Y:S01]  /*8fa0*/  IADD3 R4, P0, R6, UR4, RZ ;  /* 0x0000000406047c10 */ /* 0x002fe2000ff1e0ff */
[----:B------:R-:W-:-:S04]  /*8fb0*/  IMAD.MOV.U32 R0, RZ, RZ, RZ ;  /* 0x000000ffff007224 */ /* 0x000fc800078e00ff */
[----:B------:R-:W-:-:S03]  /*8fc0*/  IMAD.X R5, RZ, RZ, UR5, P0 ;  /* 0x00000005ff057e24 */ /* 0x000fc600080e06ff */
[----:B------:R-:W1:Y:S01]  /*8fd0*/  LDS R3, [R6+UR32] ;  /* 0x0000002006037984 */ /* 0x000e620008000800 */
[----:B------:R-:W-:-:S03]  /*8fe0*/  SHF.L.U32 R0, R0, 0x1f, RZ ;  /* 0x0000001f00007819 */ /* 0x000fc600000006ff */
[----:B-1----:R1:W2:Y:S02]  /*8ff0*/  ATOMG.E.EXCH.STRONG.GPU PT, RZ, [R4], R3 ;  /* 0x0000000304ff73a8 */ /* 0x0022a400041ee100 */
[----:B--2---:R-:W2:Y:S01]  /*9000*/  SYNCS.PHASECHK.TRANS64.TRYWAIT P0, [UR6+0x34528], R0 ;  /* 0x03452800ff0075a7 */ /* 0x004ea20008000146 */
[----:B------:R-:W-:Y:S02]  /*9010*/  ULOP3.LUT UR31, UR59, 0x1, URZ, 0xfc, !UPT ;  /* 0x000000013b1f7892 */ /* 0x000fe4000f8efc3f */
[----:B------:R-:W-:Y:S01]  /*9020*/  ULOP3.LUT UR30, UR61, 0x2, URZ, 0xfc, !UPT ;  /* 0x000000023d1e7892 */ /* 0x000fe2000f8efc3f */
[----:B-12---:R-:W-:Y:S11]  /*9030*/  @!P0 BRA `(.L_x_126) ;  /* 0x0000005800b48947 */ /* 0x006ff60003800000 */
.L_x_287:
[----:B------:R-:W-:Y:S01]  /*9040*/  MOV R4, 0x1 ;  /* 0x0000000100047802 */ /* 0x000fe20000000f00 */
[----:B-1----:R-:W-:Y:S01]  /*9050*/  IMAD.MOV.U32 R0, RZ, RZ, RZ ;  /* 0x000000ffff007224 */ /* 0x002fe200078e00ff */
[----:B------:R-:W-:Y:S01]  /*9060*/  ULDC UR29, c[0x0][0x598] ;  /* 0x00016600001d7ab9 */ /* 0x000fe20000000800 */
[----:B------:R-:W-:Y:S01]  /*9070*/  ULDC UR28, c[0x0][0x580] ;  /* 0x00016000001c7ab9 */ /* 0x000fe20000000800 */
[----:B------:R-:W-:Y:S01]  /*9080*/  ULDC.64 UR24, c[0x0][0x590] ;  /* 0x0001640000187ab9 */ /* 0x000fe20000000a00 */
[----:B------:R-:W-:-:S05]  /*9090*/  ULDC.64 UR26, c[0x0][0x588] ;  /* 0x00016200001a7ab9 */ /* 0x000fca0000000a00 */
.L_x_187:
[----:B------:R-:W-:-:S06]  /*90a0*/  UISETP.NE.AND UP0, UPT, UR31, 0x3, UPT ;  /* 0x000000031f00788c */ /* 0x000fcc000bf05270 */
[----:B------:R-:W-:-:S13]  /*90b0*/  PLOP3.LUT P1, PT, PT, PT, UP0, 0x80, 0x0 ;  /* 0x000000000000781c */ /* 0x000fda0003f2f008 */
[----:B-----5:R-:W-:Y:S05]  /*90c0*/  @!P1 BRA `(.L_x_127) ;  /* 0x0000000000049947 */ /* 0x020fea0003800000 */
[----:B------:R-:W-:Y:S01]  /*90d0*/  BPT.TRAP 0x1 ;  /* 0x000000040000795c */ /* 0x000fe20000300000 */
.L_x_127:
[----:B------:R-:W-:Y:S02]  /*90e0*/  R2UR UR7, R2 ;  /* 0x00000000020772ca */ /* 0x000fe400000e0000 */
[----:B------:R-:W-:Y:S02]  /*90f0*/  SHF.L.U32 R3, R0, 0x1f, RZ ;  /* 0x0000001f00037819 */ /* 0x000fe400000006ff */
[----:B------:R-:W-:-:S09]  /*9100*/  LEA R8, R2, UR6, 0x4 ;  /* 0x0000000602087c11 */ /* 0x000fd2000f8e20ff */
[----:B------:R-:W-:-:S09]  /*9110*/  ULEA UR7, UR7, UR6, 0x3 ;  /* 0x0000000607077291 */ /* 0x000fd2000f8e183f */
[----:B------:R-:W1:Y:S02]  /*9120*/  SYNCS.PHASECHK.TRANS64.TRYWAIT P0, [UR7+0x34400], R3 ;  /* 0x03440003ff0075a7 */ /* 0x000e640008000147 */
[----:B-1----:R-:W-:Y:S05]  /*9130*/  @!P0 BRA `(.L_x_128) ;  /* 0x00000058008c8947 */ /* 0x002fea0003800000 */
.L_x_288:
[----:B------:R-:W2:Y:S01]  /*9140*/  LDS.128 R8, [R8+0x34550] ;  /* 0x0345500008087984 */ /* 0x000ea20000000c00 */
        /* <DEDUP_REMOVED lines=8> */
.L_x_129:
[----:B------:R-:W-:Y:S01]  /*91d0*/  UIADD3 UR7, UR7, 0x34440, URZ ;  /* 0x0003444007077890 */ /* 0x000fe2000fffe03f */
[----:B------:R-:W-:Y:S02]  /*91e0*/  R2UR UR18, R16 ;  /* 0x00000000101272ca */ /* 0x000fe400000e0000 */
[----:B------:R-:W-:Y:S01]  /*91f0*/  R2UR UR19, R17 ;  /* 0x00000000111372ca */ /* 0x000fe200000e0000 */
[----:B------:R-:W-:Y:S01]  /*9200*/  UPRMT UR7, UR58, 0x654, UR7 ;  /* 0x000006543a077896 */ /* 0x000fe20008000007 */
[----:B------:R-:W-:Y:S02]  /*9210*/  LOP3.LUT P1, RZ, R4, 0xff, RZ, 0xc0, !PT ;  /* 0x000000ff04ff7812 */ /* 0x000fe4000782c0ff */
[----:B------:R-:W-:-:S04]  /*9220*/  ISETP.NE.U32.AND P0, PT, RZ, UR24, PT ;  /* 0x00000018ff007c0c */ /* 0x000fc8000bf05070 */
[----:B------:R-:W-:Y:S02]  /*9230*/  ISETP.NE.AND.EX P0, PT, RZ, UR25, PT, P0 ;  /* 0x00000019ff007c0c */ /* 0x000fe4000bf05300 */
[----:B---3--:R-:W-:Y:S01]  /*9240*/  SYNCS.ARRIVE.TRANS64.RED.A1T0 RZ, [UR7], RZ ;  /* 0x000000ffffff79a7 */ /* 0x008fe20008100407 */
[----:B------:R-:W-:Y:S02]  /*9250*/  USHF.L.U32 UR18, UR18, 0x7, URZ ;  /* 0x0000000712127899 */ /* 0x000fe4000800063f */
[----:B------:R-:W-:Y:S02]  /*9260*/  USHF.L.U32 UR19, UR19, 0x7, URZ ;  /* 0x0000000713137899 */ /* 0x000fe4000800063f */
[----:B------:R-:W-:Y:S10]  /*9270*/  @!P1 BRA `(.L_x_130) ;  /* 0x00000000000c9947 */ /* 0x000ff40003800000 */
[----:B------:R-:W-:-:S04]  /*9280*/  DEPBAR {5,4,3,2,1,0} ;  /* 0x0000003f0000791a */ /* 0x000fc80000000000 */
[----:B------:R3:W-:Y:S02]  /*9290*/  UTMACCTL.IV [UR4] ;  /* 0x00000000040079b9 */ /* 0x0007e40008000000 */
[----:B---3--:R-:W-:Y:S01]  /*92a0*/  NOP ;  /* 0x0000000000007918 */ /* 0x008fe20000000000 */
.L_x_130:
[----:B------:R-:W-:Y:S05]  /*92b0*/  @!P0 BRA `(.L_x_131) ;  /* 0x0000000000188947 */ /* 0x000fea0003800000 */
[----:B------:R-:W3:Y:S02]  /*92c0*/  LDC.64 R4, c[0x0][0x590] ;  /* 0x00016400ff047b82 */ /* 0x000ee40000000a00 */
[----:B---3--:R-:W-:-:S06]  /*92d0*/  IMAD.WIDE R4, R18, 0x8, R4 ;  /* 0x0000000812047825 */ /* 0x008fcc00078e0204 */
[----:B------:R-:W1:Y:S04]  /*92e0*/  LDG.E.64 R4, desc[UR38][R4.64] ;  /* 0x0000002604047981 */ /* 0x000e68000c1e1b00 */
[----:B-1----:R-:W3:Y:S02]  /*92f0*/  LD.E R3, desc[UR38][R4.64] ;  /* 0x0000002604037980 */ /* 0x002ee4000c101900 */
[----:B---3--:R-:W-:Y:S01]  /*9300*/  FSETP.NEU.AND P0, PT, R3, RZ, PT ;  /* 0x000000ff0300720b */ /* 0x008fe20003f0d000 */
[----:B------:R-:W-:-:S12]  /*9310*/  BRA `(.L_x_132) ;  /* 0x0000000000247947 */ /* 0x000fd80003800000 */
.L_x_131:
[----:B------:R-:W-:Y:S02]  /*9320*/  ISETP.NE.U32.AND P1, PT, RZ, UR26, PT ;  /* 0x0000001aff007c0c */ /* 0x000fe4000bf25070 */
[----:B------:R-:W-:Y:S02]  /*9330*/  FSETP.NEU.AND P0, PT, RZ, UR28, PT ;  /* 0x0000001cff007c0b */ /* 0x000fe4000bf0d000 */
[----:B------:R-:W-:-:S13]  /*9340*/  ISETP.NE.AND.EX P1, PT, RZ, UR27, PT, P1 ;  /* 0x0000001bff007c0c */ /* 0x000fda000bf25310 */
[----:B------:R-:W-:Y:S05]  /*9350*/  @!P1 BRA `(.L_x_132) ;  /* 0x0000000000149947 */ /* 0x000fea0003800000 */
[----:B------:R-:W3:Y:S01]  /*9360*/  LDC.64 R4, c[0x0][0x588] ;  /* 0x00016200ff047b82 */ /* 0x000ee20000000a00 */
[----:B-1----:R-:W-:-:S04]  /*9370*/  IMAD R3, R18, UR29, RZ ;  /* 0x0000001d12037c24 */ /* 0x002fc8000f8e02ff */
[----:B---3--:R-:W-:-:S06]  /*9380*/  IMAD.WIDE R4, R3, 0x4, R4 ;  /* 0x0000000403047825 */ /* 0x008fcc00078e0204 */
[----:B------:R-:W3:Y:S02]  /*9390*/  LDG.E R4, desc[UR38][R4.64] ;  /* 0x0000002604047981 */ /* 0x000ee4000c1e1900 */
[----:B---3--:R-:W-:-:S13]  /*93a0*/  FSETP.NEU.AND P0, PT, R4, RZ, PT ;  /* 0x000000ff0400720b */ /* 0x008fda0003f0d000 */
.L_x_132:
[----:B------:R-:W-:Y:S01]  /*93b0*/  UISETP.NE.AND UP0, UPT, UR30, 0x3, UPT ;  /* 0x000000031e00788c */ /* 0x000fe2000bf05270 */
[----:B------:R-:W-:-:S05]  /*93c0*/  ELECT P1, URZ, PT ;  /* 0x00000000003f782f */ /* 0x000fca0003820000 */
[----:B------:R-:W-:Y:S02]  /*93d0*/  PLOP3.LUT P2, PT, PT, PT, UP0, 0x80, 0x0 ;  /* 0x000000000000781c */ /* 0x000fe40003f4f008 */
[----:B------:R-:W-:-:S11]  /*93e0*/  PLOP3.LUT P0, PT, P0, P1, PT, 0x2a, 0x0 ;  /* 0x000000000000781c */ /* 0x000fd60000702572 */
[----:B------:R-:W-:Y:S05]  /*93f0*/  @!P2 BRA `(.L_x_133) ;  /* 0x000000000004a947 */ /* 0x000fea0003800000 */
[----:B------:R-:W-:Y:S01]  /*9400*/  BPT.TRAP 0x1 ;  /* 0x000000040000795c */ /* 0x000fe20000300000 */
.L_x_133:
[----:B-1----:R-:W-:-:S05]  /*9410*/  IMAD.MOV.U32 R3, RZ, RZ, 0x1 ;  /* 0x00000001ff037424 */ /* 0x002fca00078e00ff */
[----:B------:R-:W-:-:S04]  /*9420*/  SHF.L.U32 R3, R3, 0x1f, RZ ;  /* 0x0000001f03037819 */ /* 0x000fc800000006ff */
[----:B------:R-:W1:Y:S02]  /*9430*/  SYNCS.PHASECHK.TRANS64.TRYWAIT P1, [UR6+0x34500], R3 ;  /* 0x03450003ff0075a7 */ /* 0x000e640008020146 */
[----:B-1----:R-:W-:Y:S05]  /*9440*/  @!P1 BRA `(.L_x_134) ;  /* 0x0000005400e09947 */ /* 0x002fea0003800000 */
.L_x_289:
[----:B------:R-:W-:Y:S04]  /*9450*/  BSSY B0, `(.L_x_135) ;  /* 0x000000b000007945 */ /* 0x000fe80003800000 */
[----:B------:R-:W-:Y:S05]  /*9460*/  @P0 BRA `(.L_x_136) ;  /* 0x0000000000240947 */ /* 0x000fea0003800000 */
[----:B------:R-:W-:Y:S02]  /*9470*/  UIADD3 UR16, UR6, 0x30000, URZ ;  /* 0x0003000006107890 */ /* 0x000fe4000fffe03f */
[----:B------:R-:W-:Y:S01]  /*9480*/  UIADD3 UR17, UR6, 0x344e0, URZ ;  /* 0x000344e006117890 */ /* 0x000fe2000fffe03f */
[----:B------:R-:W-:Y:S01]  /*9490*/  UMOV UR8, 0x0 ;  /* 0x0000000000087882 */ /* 0x000fe20000000000 */
[----:B------:R-:W-:-:S07]  /*94a0*/  UMOV UR9, 0x10000000 ;  /* 0x1000000000097882 */ /* 0x000fce0000000000 */
[----:B------:R3:W-:Y:S02]  /*94b0*/  UTMALDG.2D [UR16], [UR4], desc[UR8] ;  /* 0x00000810040075b4 */ /* 0x0007e40008009000 */
[----:B---3--:R-:W-:Y:S05]  /*94c0*/  @!P2 BRA `(.L_x_137) ;  /* 0x000000000004a947 */ /* 0x008fea0003800000 */
[----:B------:R-:W-:Y:S01]  /*94d0*/  BPT.TRAP 0x1 ;  /* 0x000000040000795c */ /* 0x000fe20000300000 */
.L_x_137:
[----:B-1----:R-:W1:Y:S02]  /*94e0*/  LDC R4, c[0x0][0x828] ;  /* 0x00020a00ff047b82 */ /* 0x002e640000000800 */
[----:B-1----:R3:W-:Y:S02]  /*94f0*/  SYNCS.ARRIVE.TRANS64.RED.A0TR RZ, [UR6+0x344e0], R4 ;  /* 0x0344e004ffff79a7 */ /* 0x0027e40008300406 */
.L_x_136:
[----:B------:R-:W-:Y:S05]  /*9500*/  BSYNC B0 ;  /* 0x0000000000007941 */ /* 0x000fea0003800000 */
.L_x_135:
[----:B------:R-:W-:Y:S05]  /*9510*/  @!P2 BRA `(.L_x_138) ;  /* 0x000000000004a947 */ /* 0x000fea0003800000 */
[----:B------:R-:W-:Y:S01]  /*9520*/  BPT.TRAP 0x1 ;  /* 0x000000040000795c */ /* 0x000fe20000300000 */
.L_x_138:
[----:B------:R-:W-:-:S04]  /*9530*/  UIADD3 UR13, UR6, 0x344e0, URZ ;  /* 0x000344e0060d7890 */ /* 0x000fc8000fffe03f */
[----:B------:R-:W-:-:S09]  /*9540*/  UPRMT UR7, UR58, 0x654, UR13 ;  /* 0x000006543a077896 */ /* 0x000fd2000800000d */
[----:B------:R-:W-:Y:S01]  /*9550*/  SYNCS.ARRIVE.TRANS64.RED.A1T0 RZ, [UR7], RZ ;  /* 0x000000ffffff79a7 */ /* 0x000fe20008100407 */
[----:B------:R-:W-:Y:S05]  /*9560*/  @!P2 BRA `(.L_x_139) ;  /* 0x000000000004a947 */ /* 0x000fea0003800000 */
[----:B------:R-:W-:Y:S01]  /*9570*/  BPT.TRAP 0x1 ;  /* 0x000000040000795c */ /* 0x000fe20000300000 */
.L_x_139:
[----:B------:R-:W4:Y:S02]  /*9580*/  SYNCS.PHASECHK.TRANS64.TRYWAIT P1, [UR6+0x34508], R3 ;  /* 0x03450803ff0075a7 */ /* 0x000f240008020146 */
[----:B----4-:R-:W-:Y:S05]  /*9590*/  @!P1 BRA `(.L_x_140) ;  /* 0x0000005400a49947 */ /* 0x010fea0003800000 */
.L_x_290:
[----:B------:R-:W-:Y:S04]  /*95a0*/  BSSY B0, `(.L_x_141) ;  /* 0x000000d000007945 */ /* 0x000fe80003800000 */
[----:B------:R-:W-:Y:S05]  /*95b0*/  @P0 BRA `(.L_x_142) ;  /* 0x00000000002c0947 */ /* 0x000fea0003800000 */
[----:B------:R-:W-:Y:S02]  /*95c0*/  UIADD3 UR10, UR18, 0x40, URZ ;  /* 0x00000040120a7890 */ /* 0x000fe4000fffe03f */
[----:B------:R-:W-:Y:S02]  /*95d0*/  UIADD3 UR8, UR6, 0x31000, URZ ;  /* 0x0003100006087890 */ /* 0x000fe4000fffe03f */
[----:B------:R-:W-:Y:S01]  /*95e0*/  UIADD3 UR9, UR6, 0x344e8, URZ ;  /* 0x000344e806097890 */ /* 0x000fe2000fffe03f */
[----:B------:R-:W-:Y:S01]  /*95f0*/  UMOV UR14, 0x0 ;  /* 0x00000000000e7882 */ /* 0x000fe20000000000 */
[----:B------:R-:W-:Y:S01]  /*9600*/  UMOV UR15, 0x10000000 ;  /* 0x10000000000f7882 */ /* 0x000fe20000000000 */
[----:B------:R-:W-:-:S06]  /*9610*/  UMOV UR11, UR19 ;  /* 0x00000013000b7c82 */ /* 0x000fcc0008000000 */
[----:B------:R4:W-:Y:S02]  /*9620*/  UTMALDG.2D [UR8], [UR4], desc[UR14] ;  /* 0x00000e08040075b4 */ /* 0x0009e40008009000 */
[----:B----4-:R-:W-:Y:S05]  /*9630*/  @!P2 BRA `(.L_x_143) ;  /* 0x000000000004a947 */ /* 0x010fea0003800000 */
[----:B------:R-:W-:Y:S01]  /*9640*/  BPT.TRAP 0x1 ;  /* 0x000000040000795c */ /* 0x000fe20000300000 */
.L_x_143:
[----:B-1-3--:R-:W1:Y:S02]  /*9650*/  LDC R4, c[0x0][0x828] ;  /* 0x00020a00ff047b82 */ /* 0x00ae640000000800 */
[----:B-1----:R4:W-:Y:S02]  /*9660*/  SYNCS.ARRIVE.TRANS64.RED.A0TR RZ, [UR6+0x344e8], R4 ;  /* 0x0344e804ffff79a7 */ /* 0x0029e40008300406 */
.L_x_142:
[----:B------:R-:W-:Y:S05]  /*9670*/  BSYNC B0 ;  /* 0x0000000000007941 */ /* 0x000fea0003800000 */
.L_x_141:
[----:B------:R-:W-:Y:S05]  /*9680*/  @!P2 BRA `(.L_x_144) ;  /* 0x000000000004a947 */ /* 0x000fea0003800000 */
[----:B------:R-:W-:Y:S01]  /*9690*/  BPT.TRAP 0x1 ;  /* 0x000000040000795c */ /* 0x000fe20000300000 */
.L_x_144:
[----:B------:R-:W-:Y:S02]  /*96a0*/  UIADD3 UR9, UR6, 0x344e8, URZ ;  /* 0x000344e806097890 */ /* 0x000fe4000fffe03f */
[----:B------:R-:W-:Y:S02]  /*96b0*/  UIADD3 UR23, UR19, 0x20, URZ ;  /* 0x0000002013177890 */ /* 0x000fe4000fffe03f */
[----:B------:R-:W-:-:S09]  /*96c0*/  UPRMT UR16, UR58, 0x654, UR9 ;  /* 0x000006543a107896 */ /* 0x000fd20008000009 */
[----:B------:R-:W-:Y:S01]  /*96d0*/  SYNCS.ARRIVE.TRANS64.RED.A1T0 RZ, [UR16], RZ ;  /* 0x000000ffffff79a7 */ /* 0x000fe20008100410 */
[----:B------:R-:W-:Y:S05]  /*96e0*/  @!P2 BRA `(.L_x_145) ;  /* 0x000000000004a947 */ /* 0x000fea0003800000 */
[----:B------:R-:W-:Y:S01]  /*96f0*/  BPT.TRAP 0x1 ;  /* 0x000000040000795c */ /* 0x000fe20000300000 */
.L_x_145:
[----:B------:R-:W5:Y:S02]  /*9700*/  SYNCS.PHASECHK.TRANS64.TRYWAIT P1, [UR6+0x34510], R3 ;  /* 0x03451003ff0075a7 */ /* 0x000f640008020146 */
[----:B-----5:R-:W-:Y:S05]  /*9710*/  @!P1 BRA `(.L_x_146) ;  /* 0x00000054005c9947 */ /* 0x020fea0003800000 */
.L_x_291:
[----:B------:R-:W-:Y:S04]  /*9720*/  BSSY B0, `(.L_x_147) ;  /* 0x000000c000007945 */ /* 0x000fe80003800000 */
[----:B------:R-:W-:Y:S05]  /*9730*/  @P0 BRA `(.L_x_148) ;  /* 0x0000000000280947 */ /* 0x000fea0003800000 */
[----:B------:R-:W-:Y:S02]  /*9740*/  UIADD3 UR20, UR6, 0x32000, URZ ;  /* 0x0003200006147890 */ /* 0x000fe4000fffe03f */
[----:B------:R-:W-:Y:S01]  /*9750*/  UIADD3 UR21, UR6, 0x344f0, URZ ;  /* 0x000344f006157890 */ /* 0x000fe2000fffe03f */
[----:B------:R-:W-:Y:S01]  /*9760*/  UMOV UR10, 0x0 ;  /* 0x00000000000a7882 */ /* 0x000fe20000000000 */
[----:B------:R-:W-:Y:S01]  /*9770*/  UMOV UR11, 0x10000000 ;  /* 0x10000000000b7882 */ /* 0x000fe20000000000 */
[----:B------:R-:W-:-:S06]  /*9780*/  UMOV UR22, UR18 ;  /* 0x0000001200167c82 */ /* 0x000fcc0008000000 */
[----:B------:R1:W-:Y:S02]  /*9790*/  UTMALDG.2D [UR20], [UR4], desc[UR10] ;  /* 0x00000a14040075b4 */ /* 0x0003e40008009000 */
[----:B-1----:R-:W-:Y:S05]  /*97a0*/  @!P2 BRA `(.L_x_149) ;  /* 0x000000000004a947 */ /* 0x002fea0003800000 */
[----:B------:R-:W-:Y:S01]  /*97b0*/  BPT.TRAP 0x1 ;  /* 0x000000040000795c */ /* 0x000fe20000300000 */
.L_x_149:
[----:B---34-:R-:W1:Y:S02]  /*97c0*/  LDC R4, c[0x0][0x828] ;  /* 0x00020a00ff047b82 */ /* 0x018e640000000800 */
[----:B-1----:R1:W-:Y:S02]  /*97d0*/  SYNCS.ARRIVE.TRANS64.RED.A0TR RZ, [UR6+0x344f0], R4 ;  /* 0x0344f004ffff79a7 */ /* 0x0023e40008300406 */
.L_x_148:
[----:B------:R-:W-:Y:S05]  /*97e0*/  BSYNC B0 ;  /* 0x0000000000007941 */ /* 0x000fea0003800000 */
.L_x_147:
[----:B------:R-:W-:Y:S05]  /*97f0*/  @!P2 BRA `(.L_x_150) ;  /* 0x000000000004a947 */ /* 0x000fea0003800000 */
[----:B------:R-:W-:Y:S01]  /*9800*/  BPT.TRAP 0x1 ;  /* 0x000000040000795c */ /* 0x000fe20000300000 */
.L_x_150:
[----:B------:R-:W-:-:S04]  /*9810*/  UIADD3 UR17, UR6, 0x344f0, URZ ;  /* 0x000344f006117890 */ /* 0x000fc8000fffe03f */
[----:B------:R-:W-:-:S09]  /*9820*/  UPRMT UR33, UR58, 0x654, UR17 ;  /* 0x000006543a217896 */ /* 0x000fd20008000011 */
[----:B------:R-:W-:Y:S01]  /*9830*/  SYNCS.ARRIVE.TRANS64.RED.A1T0 RZ, [UR33], RZ ;  /* 0x000000ffffff79a7 */ /* 0x000fe20008100421 */
[----:B------:R-:W-:Y:S05]  /*9840*/  @!P2 BRA `(.L_x_151) ;  /* 0x000000000004a947 */ /* 0x000fea0003800000 */
[----:B------:R-:W-:Y:S01]  /*9850*/  BPT.TRAP 0x1 ;  /* 0x000000040000795c */ /* 0x000fe20000300000 */
.L_x_151:
[----:B------:R-:W5:Y:S02]  /*9860*/  SYNCS.PHASECHK.TRANS64.TRYWAIT P1, [UR6+0x34518], R3 ;  /* 0x03451803ff0075a7 */ /* 0x000f640008020146 */
[----:B-----5:R-:W-:Y:S05]  /*9870*/  @!P1 BRA `(.L_x_152) ;  /* 0x00000054001c9947 */ /* 0x020fea0003800000 */
.L_x_292:
[----:B------:R-:W-:Y:S04]  /*9880*/  BSSY B0, `(.L_x_153) ;  /* 0x000000c000007945 */ /* 0x000fe80003800000 */
[----:B------:R-:W-:Y:S05]  /*9890*/  @P0 BRA `(.L_x_154) ;  /* 0x0000000000280947 */ /* 0x000fea0003800000 */
[----:B------:R-:W-:Y:S02]  /*98a0*/  UIADD3 UR22, UR18, 0x40, URZ ;  /* 0x0000004012167890 */ /* 0x000fe4000fffe03f */
[----:B------:R-:W-:Y:S02]  /*98b0*/  UIADD3 UR20, UR6, 0x33000, URZ ;  /* 0x0003300006147890 */ /* 0x000fe4000fffe03f */
[----:B------:R-:W-:Y:S01]  /*98c0*/  UIADD3 UR21, UR6, 0x344f8, URZ ;  /* 0x000344f806157890 */ /* 0x000fe2000fffe03f */
[----:B------:R-:W-:Y:S01]  /*98d0*/  UMOV UR10, 0x0 ;  /* 0x00000000000a7882 */ /* 0x000fe20000000000 */
[----:B------:R-:W-:-:S07]  /*98e0*/  UMOV UR11, 0x10000000 ;  /* 0x10000000000b7882 */ /* 0x000fce0000000000 */
[----:B------:R1:W-:Y:S02]  /*98f0*/  UTMALDG.2D [UR20], [UR4], desc[UR10] ;  /* 0x00000a14040075b4 */ /* 0x0003e40008009000 */
[----:B-1----:R-:W-:Y:S05]  /*9900*/  @!P2 BRA `(.L_x_155) ;  /* 0x000000000004a947 */ /* 0x002fea0003800000 */
[----:B------:R-:W-:Y:S01]  /*9910*/  BPT.TRAP 0x1 ;  /* 0x000000040000795c */ /* 0x000fe20000300000 */
.L_x_155:
[----:B---34-:R-:W1:Y:S02]  /*9920*/  LDC R4, c[0x0][0x828] ;  /* 0x00020a00ff047b82 */ /* 0x018e640000000800 */
[----:B-1----:R1:W-:Y:S02]  /*9930*/  SYNCS.ARRIVE.TRANS64.RED.A0TR RZ, [UR6+0x344f8], R4 ;  /* 0x0344f804ffff79a7 */ /* 0x0023e40008300406 */
.L_x_154:
[----:B------:R-:W-:Y:S05]  /*9940*/  BSYNC B0 ;  /* 0x0000000000007941 */ /* 0x000fea0003800000 */
.L_x_153:
[----:B------:R-:W-:Y:S05]  /*9950*/  @!P2 BRA `(.L_x_156) ;  /* 0x000000000004a947 */ /* 0x000fea0003800000 */
[----:B------:R-:W-:Y:S01]  /*9960*/  BPT.TRAP 0x1 ;  /* 0x000000040000795c */ /* 0x000fe20000300000 */
.L_x_156:
[----:B------:R-:W-:Y:S02]  /*9970*/  UIADD3 UR21, UR6, 0x344f8, URZ ;  /* 0x000344f806157890 */ /* 0x000fe4000fffe03f */
[----:B------:R-:W-:Y:S02]  /*9980*/  UIADD3 UR15, UR19, 0x40, URZ ;  /* 0x00000040130f7890 */ /* 0x000fe4000fffe03f */
[----:B------:R-:W-:-:S09]  /*9990*/  UPRMT UR34, UR58, 0x654, UR21 ;  /* 0x000006543a227896 */ /* 0x000fd20008000015 */
[----:B------:R-:W-:Y:S01]  /*99a0*/  SYNCS.ARRIVE.TRANS64.RED.A1T0 RZ, [UR34], RZ ;  /* 0x000000ffffff79a7 */ /* 0x000fe20008100422 */
[----:B------:R-:W-:Y:S05]  /*99b0*/  @!P2 BRA `(.L_x_157) ;  /* 0x000000000004a947 */ /* 0x000fea0003800000 */
[----:B------:R-:W-:Y:S01]  /*99c0*/  BPT.TRAP 0x1 ;  /* 0x000000040000795c */ /* 0x000fe20000300000 */
.L_x_157:
[----:B-1-34-:R-:W-:-:S04]  /*99d0*/  SHF.L.U32 R4, RZ, 0x1f, RZ ;  /* 0x0000001fff047819 */ /* 0x01afc800000006ff */
[----:B------:R-:W1:Y:S02]  /*99e0*/  SYNCS.PHASECHK.TRANS64.TRYWAIT P1, [UR6+0x34500], R4 ;  /* 0x03450004ff0075a7 */ /* 0x000e640008020146 */
[----:B-1----:R-:W-:Y:S05]  /*99f0*/  @!P1 BRA `(.L_x_158) ;  /* 0x0000005000d49947 */ /* 0x002fea0003800000 */
.L_x_293:
[----:B------:R-:W-:Y:S04]  /*9a00*/  BSSY B0, `(.L_x_159) ;  /* 0x000000b000007945 */ /* 0x000fe80003800000 */
[----:B------:R-:W-:Y:S05]  /*9a10*/  @P0 BRA `(.L_x_160) ;  /* 0x0000000000240947 */ /* 0x000fea0003800000 */
[----:B------:R-:W-:Y:S01]  /*9a20*/  UIADD3 UR12, UR6, 0x30000, URZ ;  /* 0x00030000060c7890 */ /* 0x000fe2000fffe03f */
[----:B------:R-:W-:Y:S01]  /*9a30*/  UMOV UR10, 0x0 ;  /* 0x00000000000a7882 */ /* 0x000fe20000000000 */
[----:B------:R-:W-:Y:S01]  /*9a40*/  UMOV UR11, 0x10000000 ;  /* 0x10000000000b7882 */ /* 0x000fe20000000000 */
[----:B------:R-:W-:-:S06]  /*9a50*/  UMOV UR14, UR18 ;  /* 0x00000012000e7c82 */ /* 0x000fcc0008000000 */
[----:B------:R3:W-:Y:S02]  /*9a60*/  UTMALDG.2D [UR12], [UR4], desc[UR10] ;  /* 0x00000a0c040075b4 */ /* 0x0007e40008009000 */
[----:B---3--:R-:W-:Y:S05]  /*9a70*/  @!P2 BRA `(.L_x_161) ;  /* 0x000000000004a947 */ /* 0x008fea0003800000 */
[----:B------:R-:W-:Y:S01]  /*9a80*/  BPT.TRAP 0x1 ;  /* 0x000000040000795c */ /* 0x000fe20000300000 */
.L_x_161:
[----:B-1----:R-:W1:Y:S02]  /*9a90*/  LDC R5, c[0x0][0x828] ;  /* 0x00020a00ff057b82 */ /* 0x002e640000000800 */
[----:B-1----:R3:W-:Y:S02]  /*9aa0*/  SYNCS.ARRIVE.TRANS64.RED.A0TR RZ, [UR6+0x344e0], R5 ;  /* 0x0344e005ffff79a7 */ /* 0x0027e40008300406 */
.L_x_160:
[----:B------:R-:W-:Y:S05]  /*9ab0*/  BSYNC B0 ;  /* 0x0000000000007941 */ /* 0x000fea0003800000 */
.L_x_159:
[----:B------:R-:W-:Y:S05]  /*9ac0*/  @!P2 BRA `(.L_x_162) ;  /* 0x000000000004a947 */ /* 0x000fea0003800000 */
[----:B------:R-:W-:Y:S01]  /*9ad0*/  BPT.TRAP 0x1 ;  /* 0x000000040000795c */ /* 0x000fe20000300000 */
.L_x_162:
[----:B------:R-:W-:Y:S01]  /*9ae0*/  SYNCS.ARRIVE.TRANS64.RED.A1T0 RZ, [UR7], RZ ;  /* 0x000000ffffff79a7 */ /* 0x000fe20008100407 */
[----:B------:R-:W-:Y:S05]  /*9af0*/  @!P2 BRA `(.L_x_163) ;  /* 0x000000000004a947 */ /* 0x000fea0003800000 */
[----:B------:R-:W-:Y:S01]  /*9b00*/  BPT.TRAP 0x1 ;  /* 0x000000040000795c */ /* 0x000fe20000300000 */
.L_x_163:
[----:B------:R-:W4:Y:S02]  /*9b10*/  SYNCS.PHASECHK.TRANS64.TRYWAIT P1, [UR6+0x34508], R4 ;  /* 0x03450804ff0075a7 */ /* 0x000f240008020146 */
[----:B----4-:R-:W-:Y:S05]  /*9b20*/  @!P1 BRA `(.L_x_164) ;  /* 0x0000005000a09947 */ /* 0x010fea0003800000 */
.L_x_294:
        /* <DEDUP_REMOVED lines=10> */
.L_x_167:
[----:B-1-3--:R-:W1:Y:S02]  /*9bd0*/  LDC R5, c[0x0][0x828] ;  /* 0x00020a00ff057b82 */ /* 0x00ae640000000800 */
[----:B-1----:R4:W-:Y:S02]  /*9be0*/  SYNCS.ARRIVE.TRANS64.RED.A0TR RZ, [UR6+0x344e8], R5 ;  /* 0x0344e805ffff79a7 */ /* 0x0029e40008300406 */
.L_x_166:
[----:B------:R-:W-:Y:S05]  /*9bf0*/  BSYNC B0 ;  /* 0x0000000000007941 */ /* 0x000fea0003800000 */
.L_x_165:
[----:B------:R-:W-:Y:S05]  /*9c00*/  @!P2 BRA `(.L_x_168) ;  /* 0x000000000004a947 */ /* 0x000fea0003800000 */
[----:B------:R-:W-:Y:S01]  /*9c10*/  BPT.TRAP 0x1 ;  /* 0x000000040000795c */ /* 0x000fe20000300000 */
.L_x_168:
[----:B------:R-:W-:Y:S01]  /*9c20*/  SYNCS.ARRIVE.TRANS64.RED.A1T0 RZ, [UR16], RZ ;  /* 0x000000ffffff79a7 */ /* 0x000fe20008100410 */
[----:B------:R-:W-:Y:S01]  /*9c30*/  UIADD3 UR19, UR19, 0x60, URZ ;  /* 0x0000006013137890 */ /* 0x000fe2000fffe03f */
[----:B------:R-:W-:Y:S11]  /*9c40*/  @!P2 BRA `(.L_x_169) ;  /* 0x000000000004a947 */ /* 0x000ff60003800000 */
[----:B------:R-:W-:Y:S01]  /*9c50*/  BPT.TRAP 0x1 ;  /* 0x000000040000795c */ /* 0x000fe20000300000 */
.L_x_169:
[----:B------:R-:W5:Y:S02]  /*9c60*/  SYNCS.PHASECHK.TRANS64.TRYWAIT P1, [UR6+0x34510], R4 ;  /* 0x03451004ff0075a7 */ /* 0x000f640008020146 */
[----:B-----5:R-:W-:Y:S05]  /*9c70*/  @!P1 BRA `(.L_x_170) ;  /* 0x0000005000649947 */ /* 0x020fea0003800000 */
.L_x_295:
[----:B------:R-:W-:Y:S04]  /*9c80*/  BSSY B0, `(.L_x_171) ;  /* 0x000000a000007945 */ /* 0x000fe80003800000 */
[----:B------:R-:W-:Y:S05]  /*9c90*/  @P0 BRA `(.L_x_172) ;  /* 0x0000000000200947 */ /* 0x000fea0003800000 */
[----:B------:R-:W-:Y:S01]  /*9ca0*/  UIADD3 UR16, UR6, 0x32000, URZ ;  /* 0x0003200006107890 */ /* 0x000fe2000fffe03f */
[----:B------:R-:W-:Y:S01]  /*9cb0*/  UMOV UR8, 0x0 ;  /* 0x0000000000087882 */ /* 0x000fe20000000000 */
[----:B------:R-:W-:-:S07]  /*9cc0*/  UMOV UR9, 0x10000000 ;  /* 0x1000000000097882 */ /* 0x000fce0000000000 */
[----:B------:R1:W-:Y:S02]  /*9cd0*/  UTMALDG.2D [UR16], [UR4], desc[UR8] ;  /* 0x00000810040075b4 */ /* 0x0003e40008009000 */
[----:B-1----:R-:W-:Y:S05]  /*9ce0*/  @!P2 BRA `(.L_x_173) ;  /* 0x000000000004a947 */ /* 0x002fea0003800000 */
[----:B------:R-:W-:Y:S01]  /*9cf0*/  BPT.TRAP 0x1 ;  /* 0x000000040000795c */ /* 0x000fe20000300000 */
.L_x_173:
[----:B---34-:R-:W1:Y:S02]  /*9d00*/  LDC R5, c[0x0][0x828] ;  /* 0x00020a00ff057b82 */ /* 0x018e640000000800 */
[----:B-1----:R1:W-:Y:S02]  /*9d10*/  SYNCS.ARRIVE.TRANS64.RED.A0TR RZ, [UR6+0x344f0], R5 ;  /* 0x0344f005ffff79a7 */ /* 0x0023e40008300406 */
.L_x_172:
[----:B------:R-:W-:Y:S05]  /*9d20*/  BSYNC B0 ;  /* 0x0000000000007941 */ /* 0x000fea0003800000 */
.L_x_171:
[----:B------:R-:W-:Y:S05]  /*9d30*/  @!P2 BRA `(.L_x_174) ;  /* 0x000000000004a947 */ /* 0x000fea0003800000 */
[----:B------:R-:W-:Y:S01]  /*9d40*/  BPT.TRAP 0x1 ;  /* 0x000000040000795c */ /* 0x000fe20000300000 */
.L_x_174:
[----:B------:R-:W-:Y:S01]  /*9d50*/  SYNCS.ARRIVE.TRANS64.RED.A1T0 RZ, [UR33], RZ ;  /* 0x000000ffffff79a7 */ /* 0x000fe20008100421 */
[----:B------:R-:W-:Y:S05]  /*9d60*/  @!P2 BRA `(.L_x_175) ;  /* 0x000000000004a947 */ /* 0x000fea0003800000 */
[----:B------:R-:W-:Y:S01]  /*9d70*/  BPT.TRAP 0x1 ;  /* 0x000000040000795c */ /* 0x000fe20000300000 */
.L_x_175:
[----:B------:R-:W5:Y:S02]  /*9d80*/  SYNCS.PHASECHK.TRANS64.TRYWAIT P1, [UR6+0x34518], R4 ;  /* 0x03451804ff0075a7 */ /* 0x000f640008020146 */
[----:B-----5:R-:W-:Y:S05]  /*9d90*/  @!P1 BRA `(.L_x_176) ;  /* 0x0000005000349947 */ /* 0x020fea0003800000 */
.L_x_296:
        /* <DEDUP_REMOVED lines=10> */
.L_x_179:
[----:B------:R-:W1:Y:S02]  /*9e40*/  LDC R4, c[0x0][0x828] ;  /* 0x00020a00ff047b82 */ /* 0x000e640000000800 */
[----:B-1----:R1:W-:Y:S02]  /*9e50*/  SYNCS.ARRIVE.TRANS64.RED.A0TR RZ, [UR6+0x344f8], R4 ;  /* 0x0344f804ffff79a7 */ /* 0x0023e40008300406 */
.L_x_178:
[----:B------:R-:W-:Y:S05]  /*9e60*/  BSYNC B0 ;  /* 0x0000000000007941 */ /* 0x000fea0003800000 */
.L_x_177:
[----:B------:R-:W-:Y:S05]  /*9e70*/  @!P2 BRA `(.L_x_180) ;  /* 0x000000000004a947 */ /* 0x000fea0003800000 */
[----:B------:R-:W-:Y:S01]  /*9e80*/  BPT.TRAP 0x1 ;  /* 0x000000040000795c */ /* 0x000fe20000300000 */
.L_x_180:
[----:B--2---:R-:W-:Y:S01]  /*9e90*/  ISETP.NE.AND P0, PT, R11, RZ, PT ;  /* 0x000000ff0b00720c */ /* 0x004fe20003f05270 */
[----:B------:R-:W-:Y:S01]  /*9ea0*/  SYNCS.ARRIVE.TRANS64.RED.A1T0 RZ, [UR34], RZ ;  /* 0x000000ffffff79a7 */ /* 0x000fe20008100422 */
[CC--:B------:R-:W-:Y:S02]  /*9eb0*/  ISETP.NE.AND P3, PT, R18.reuse, R10.reuse, PT ;  /* 0x0000000a1200720c */ /* 0x0c0fe40003f65270 */
[----:B------:R-:W-:-:S13]  /*9ec0*/  ISETP.EQ.OR P0, PT, R18, R10, !P0 ;  /* 0x0000000a1200720c */ /* 0x000fda0004702670 */
[----:B------:R-:W-:Y:S05]  /*9ed0*/  @P0 BRA `(.L_x_181) ;  /* 0x0000000400040947 */ /* 0x000fea0003800000 */
[----:B------:R-:W-:Y:S01]  /*9ee0*/  ELECT P0, URZ, PT ;  /* 0x00000000003f782f */ /* 0x000fe20003800000 */
[----:B------:R-:W-:-:S12]  /*9ef0*/  BSSY B0, `(.L_x_182) ;  /* 0x0000032000007945 */ /* 0x000fd80003800000 */
[----:B------:R-:W-:Y:S05]  /*9f00*/  @!P0 BRA `(.L_x_183) ;  /* 0x0000000000c08947 */ /* 0x000fea0003800000 */
[----:B-1-34-:R-:W1:Y:S08]  /*9f10*/  LDC.64 R4, c[0x0][0x290] ;  /* 0x0000a400ff047b82 */ /* 0x01ae700000000a00 */
[----:B------:R-:W2:Y:S08]  /*9f20*/  LDC.64 R12, c[0x0][0x808] ;  /* 0x00020200ff0c7b82 */ /* 0x000eb00000000a00 */
[----:B------:R-:W3:Y:S01]  /*9f30*/  LDC.64 R16, c[0x0][0x810] ;  /* 0x00020400ff107b82 */ /* 0x000ee20000000a00 */
[----:B-1----:R-:W-:-:S05]  /*9f40*/  IMAD.WIDE R4, R10, 0xc, R4 ;  /* 0x0000000c0a047825 */ /* 0x002fca00078e0204 */
[----:B------:R1:W5:Y:S04]  /*9f50*/  LDG.E R14, desc[UR38][R4.64] ;  /* 0x00000026040e7981 */ /* 0x000368000c1e1900 */
[----:B------:R1:W5:Y:S01]  /*9f60*/  LDG.E R15, desc[UR38][R4.64+0x4] ;  /* 0x00000426040f7981 */ /* 0x000362000c1e1900 */
[----:B--2---:R-:W-:Y:S02]  /*9f70*/  ISETP.NE.U32.AND P0, PT, R12, RZ, PT ;  /* 0x000000ff0c00720c */ /* 0x004fe40003f05070 */
[----:B------:R-:W-:Y:S02]  /*9f80*/  SHF.R.S32.HI R6, RZ, 0x1f, R10 ;  /* 0x0000001fff067819 */ /* 0x000fe4000001140a */
[----:B------:R-:W-:Y:S02]  /*9f90*/  ISETP.NE.AND.EX P0, PT, R13, RZ, PT, P0 ;  /* 0x000000ff0d00720c */ /* 0x000fe40003f05300 */
[----:B---3--:R-:W-:-:S04]  /*9fa0*/  ISETP.NE.U32.AND P1, PT, R16, RZ, PT ;  /* 0x000000ff1000720c */ /* 0x008fc80003f25070 */
[----:B------:R-:W-:-:S07]  /*9fb0*/  ISETP.NE.AND.EX P1, PT, R17, RZ, PT, P1 ;  /* 0x000000ff1100720c */ /* 0x000fce0003f25310 */
[----:B-1----:R-:W-:Y:S06]  /*9fc0*/  @!P0 BRA `(.L_x_184) ;  /* 0x0000000000108947 */ /* 0x002fec0003800000 */
[----:B------:R-:W-:-:S04]  /*9fd0*/  LEA R4, P0, R10, R12, 0x3 ;  /* 0x0000000c0a047211 */ /* 0x000fc800078018ff */
[----:B------:R-:W-:-:S06]  /*9fe0*/  LEA.HI.X R5, R10, R13, R6, 0x3, P0 ;  /* 0x0000000d0a057211 */ /* 0x000fcc00000f1c06 */
[----:B------:R-:W2:Y:S04]  /*9ff0*/  LDG.E.64 R4, desc[UR38][R4.64] ;  /* 0x0000002604047981 */ /* 0x000ea8000c1e1b00 */
[----:B--2---:R1:W-:Y:S02]  /*a000*/  STS.64 [UR32], R4 ;  /* 0x00000004ff007988 */ /* 0x0043e40008000a20 */
.L_x_184:
[----:B------:R-:W-:Y:S05]  /*a010*/  @!P1 BRA `(.L_x_183) ;  /* 0x00000000007c9947 */ /* 0x000fea0003800000 */
[----:B-1----:R-:W-:-:S04]  /*a020*/  LEA R4, P0, R10, R16, 0x3 ;  /* 0x000000100a047211 */ /* 0x002fc800078018ff */
[----:B------:R-:W-:Y:S02]  /*a030*/  LEA.HI.X R5, R10, R17, R6, 0x3, P0 ;  /* 0x000000110a057211 */ /* 0x000fe400000f1c06 */
[----:B------:R-:W1:Y:S04]  /*a040*/  LDS R6, [UR32+0x1c] ;  /* 0x00001c20ff067984 */ /* 0x000e680008000800 */
[----:B------:R-:W2:Y:S01]  /*a050*/  LDG.E.64 R4, desc[UR38][R4.64] ;  /* 0x0000002604047981 */ /* 0x000ea2000c1e1b00 */
[----:B------:R-:W-:-:S03]  /*a060*/  IMAD.U32 R18, RZ, RZ, UR32 ;  /* 0x00000020ff127e24 */ /* 0x000fc6000f8e00ff */
[----:B------:R-:W-:Y:S02]  /*a070*/  STS [UR32+0x30], RZ ;  /* 0x000030ffff007988 */ /* 0x000fe40008000820 */
[----:B------:R-:W-:-:S05]  /*a080*/  SHF.R.U64 R18, R18, 0x4, RZ ;  /* 0x0000000412127819 */ /* 0x000fca00000012ff */
[----:B------:R-:W-:Y:S04]  /*a090*/  STS [UR32+0x10], R18 ;  /* 0x00001012ff007988 */ /* 0x000fe80008000820 */
[----:B------:R-:W-:Y:S01]  /*a0a0*/  STS [UR32+0x14], R18 ;  /* 0x00001412ff007988 */ /* 0x000fe20008000820 */
[----:B--2---:R-:W-:Y:S01]  /*a0b0*/  SHF.L.U64.HI R12, R4, 0x1, R5 ;  /* 0x00000001040c7819 */ /* 0x004fe20000010205 */
[----:B-----5:R-:W-:-:S03]  /*a0c0*/  VIADD R5, R15, 0xffffffff ;  /* 0xffffffff0f057836 */ /* 0x020fc60000000000 */
[----:B------:R-:W-:-:S04]  /*a0d0*/  LOP3.LUT R12, R12, 0x1fffffff, RZ, 0xc0, !PT ;  /* 0x1fffffff0c0c7812 */ /* 0x000fc800078ec0ff */
[----:B------:R-:W-:-:S04]  /*a0e0*/  SHF.R.U32.HI R7, RZ, 0x4, R12 ;  /* 0x00000004ff077819 */ /* 0x000fc8000001160c */
[----:B-1----:R-:W-:-:S05]  /*a0f0*/  LOP3.LUT R6, R6, 0xf, R7, 0xb8, !PT ;  /* 0x0000000f06067812 */ /* 0x002fca00078eb807 */
[----:B------:R-:W-:Y:S04]  /*a100*/  STS [UR32+0x1c], R6 ;  /* 0x00001c06ff007988 */ /* 0x000fe80008000820 */
[----:B------:R-:W1:Y:S02]  /*a110*/  LDS R7, [UR32+0x1c] ;  /* 0x00001c20ff077984 */ /* 0x000e640008000800 */
[----:B-1----:R-:W-:-:S05]  /*a120*/  LOP3.LUT R7, R7, 0xf0, RZ, 0xb8, !PT ;  /* 0x000000f007077812 */ /* 0x002fca00078eb8ff */
[----:B------:R1:W-:Y:S04]  /*a130*/  STS [UR32+0x1c], R7 ;  /* 0x00001c07ff007988 */ /* 0x0003e80008000820 */
[----:B------:R-:W2:Y:S01]  /*a140*/  LDS R13, [UR32+0x1c] ;  /* 0x00001c20ff0d7984 */ /* 0x000ea20008000800 */
[----:B-1----:R-:W-:Y:S02]  /*a150*/  CS2R R6, SRZ ;  /* 0x0000000000067805 */ /* 0x002fe4000001ff00 */
[----:B--2---:R-:W-:Y:S01]  /*a160*/  LOP3.LUT R19, R13, 0xf00, RZ, 0xb8, !PT ;  /* 0x00000f000d137812 */ /* 0x004fe200078eb8ff */
[----:B------:R-:W-:Y:S02]  /*a170*/  IMAD.SHL.U32 R13, R4, 0x2, RZ ;  /* 0x00000002040d7824 */ /* 0x000fe400078e00ff */
[----:B------:R-:W-:-:S02]  /*a180*/  VIADD R4, R14, 0xffffffff ;  /* 0xffffffff0e047836 */ /* 0x000fc40000000000 */
[----:B------:R-:W-:Y:S01]  /*a190*/  STS.64 [UR32+0x18], R18 ;  /* 0x00001812ff007988 */ /* 0x000fe20008000a20 */
[----:B------:R-:W-:-:S03]  /*a1a0*/  LOP3.LUT R13, R13, 0xfffffffe, RZ, 0xc0, !PT ;  /* 0xfffffffe0d0d7812 */ /* 0x000fc600078ec0ff */
[----:B------:R-:W1:Y:S01]  /*a1b0*/  LDS R16, [UR32+0x1c] ;  /* 0x00001c20ff107984 */ /* 0x000e620008000800 */
[----:B------:R-:W-:-:S03]  /*a1c0*/  SHF.R.U64 R13, R13, 0x4, R12 ;  /* 0x000000040d0d7819 */ /* 0x000fc6000000120c */
[----:B------:R2:W-:Y:S04]  /*a1d0*/  STS.128 [UR32+0x20], R4 ;  /* 0x00002004ff007988 */ /* 0x0005e80008000c20 */
[----:B------:R2:W-:Y:S01]  /*a1e0*/  STS [UR32+0xc], R13 ;  /* 0x00000c0dff007988 */ /* 0x0005e20008000820 */
[----:B-1----:R-:W-:-:S05]  /*a1f0*/  LOP3.LUT R12, R16, 0xf000, RZ, 0xb8, !PT ;  /* 0x0000f000100c7812 */ /* 0x002fca00078eb8ff */
[----:B------:R2:W-:Y:S02]  /*a200*/  STS [UR32+0x1c], R12 ;  /* 0x00001c0cff007988 */ /* 0x0005e40008000820 */
.L_x_183:
[----:B------:R-:W-:Y:S05]  /*a210*/  BSYNC B0 ;  /* 0x0000000000007941 */ /* 0x000fea0003800000 */
.L_x_182:
[----:B-12---:R-:W1:Y:S01]  /*a220*/  S2R R4, SR_LANEID ;  /* 0x0000000000047919 */ /* 0x006e620000000000 */
[----:B------:R-:W-:Y:S01]  /*a230*/  NOP ;  /* 0x0000000000007918 */ /* 0x000fe20000000000 */
[----:B------:R-:W-:Y:S01]  /*a240*/  ELECT P0, URZ, PT ;  /* 0x00000000003f782f */ /* 0x000fe20003800000 */
[----:B------:R-:W-:Y:S01]  /*a250*/  BSSY B0, `(.L_x_185) ;  /* 0x0000008000007945 */ /* 0x000fe20003800000 */
[----:B-1----:R-:W-:-:S05]  /*a260*/  IMAD.SHL.U32 R6, R4, 0x4, RZ ;  /* 0x0000000404067824 */ /* 0x002fca00078e00ff */
[----:B------:R1:W2:Y:S01]  /*a270*/  LDS R7, [R6+UR32] ;  /* 0x0000002006077984 */ /* 0x0002a20008000800 */
[----:B------:R-:W-:-:S05]  /*a280*/  IADD3 R4, P1, R6, UR4, RZ ;  /* 0x0000000406047c10 */ /* 0x000fca000ff3e0ff */
[----:B---34-:R-:W-:Y:S01]  /*a290*/  IMAD.X R5, RZ, RZ, UR5, P1 ;  /* 0x00000005ff057e24 */ /* 0x018fe200088e06ff */
[----:B------:R-:W-:Y:S07]  /*a2a0*/  @!P0 BRA `(.L_x_186) ;  /* 0x0000000000088947 */ /* 0x000fee0003800000 */
[----:B------:R0:W-:Y:S01]  /*a2b0*/  UTMACMDFLUSH ;  /* 0x00000000000079b7 */ /* 0x0001e20000000000 */
[----:B------:R-:W-:-:S04]  /*a2c0*/  DEPBAR.LE SB0, 0x0 ;  /* 0x000080000000791a */ /* 0x000fc80000000000 */
.L_x_186:
[----:B------:R-:W-:Y:S05]  /*a2d0*/  BSYNC B0 ;  /* 0x0000000000007941 */ /* 0x000fea0003800000 */
.L_x_185:
[----:B--2---:R2:W5:Y:S02]  /*a2e0*/  ATOMG.E.EXCH.STRONG.GPU PT, RZ, [R4], R7 ;  /* 0x0000000704ff73a8 */ /* 0x00456400041ee100 */
.L_x_181:
[----:B------:R-:W-:Y:S01]  /*a2f0*/  ISETP.NE.AND P1, PT, R11, RZ, PT ;  /* 0x000000ff0b00720c */ /* 0x000fe20003f25270 */
[----:B------:R-:W-:Y:S01]  /*a300*/  VIADD R2, R2, 0x1 ;  /* 0x0000000102027836 */ /* 0x000fe20000000000 */
[----:B-12---:R-:W-:Y:S01]  /*a310*/  SEL R4, RZ, 0x1, !P3 ;  /* 0x00000001ff047807 */ /* 0x006fe20005800000 */
[----:B------:R-:W-:Y:S01]  /*a320*/  IMAD.MOV.U32 R17, RZ, RZ, R9 ;  /* 0x000000ffff117224 */ /* 0x000fe200078e0009 */
[----:B------:R-:W-:Y:S01]  /*a330*/  MOV R16, R8 ;  /* 0x0000000800107202 */ /* 0x000fe20000000f00 */
[----:B------:R-:W-:Y:S01]  /*a340*/  IMAD.MOV.U32 R18, RZ, RZ, R10 ;  /* 0x000000ffff127224 */ /* 0x000fe200078e000a */
[----:B------:R-:W-:-:S04]  /*a350*/  ISETP.NE.AND P0, PT, R2, 0x8, PT ;  /* 0x000000080200780c */ /* 0x000fc80003f05270 */
[----:B---34-:R-:W-:Y:S02]  /*a360*/  SEL R5, RZ, 0x1, P0 ;  /* 0x00000001ff057807 */ /* 0x018fe40000000000 */
[----:B------:R-:W-:Y:S02]  /*a370*/  SEL R2, R2, RZ, P0 ;  /* 0x000000ff02027207 */ /* 0x000fe40000000000 */
[----:B------:R-:W-:Y:S01]  /*a380*/  LOP3.LUT R0, R0, R5, RZ, 0x3c, !PT ;  /* 0x0000000500007212 */ /* 0x000fe200078e3cff */
[----:B------:R-:W-:Y:S06]  /*a390*/  @P1 BRA `(.L_x_187) ;  /* 0xffffffec00401947 */ /* 0x000fec000383ffff */
[----:B-----5:R-:W-:Y:S01]  /*a3a0*/  ELECT P0, URZ, PT ;  /* 0x00000000003f782f */ /* 0x020fe20003800000 */
[----:B------:R-:W-:-:S12]  /*a3b0*/  BSSY B0, `(.L_x_188) ;  /* 0x0000017000007945 */ /* 0x000fd80003800000 */
[----:B------:R-:W-:Y:S05]  /*a3c0*/  @!P0 BRA `(.L_x_189) ;  /* 0x0000000000548947 */ /* 0x000fea0003800000 */
[----:B------:R-:W-:Y:S05]  /*a3d0*/  @!P2 BRA `(.L_x_190) ;  /* 0x000000000004a947 */ /* 0x000fea0003800000 */
[----:B------:R-:W-:Y:S01]  /*a3e0*/  BPT.TRAP 0x1 ;  /* 0x000000040000795c */ /* 0x000fe20000300000 */
.L_x_190:
[----:B------:R-:W1:Y:S02]  /*a3f0*/  SYNCS.PHASECHK.TRANS64.TRYWAIT P0, [UR6+0x34500], R3 ;  /* 0x03450003ff0075a7 */ /* 0x000e640008000146 */
[----:B-1----:R-:W-:Y:S05]  /*a400*/  @!P0 BRA `(.L_x_191) ;  /* 0x0000004800b08947 */ /* 0x002fea0003800000 */
.L_x_297:
[----:B------:R-:W-:Y:S05]  /*a410*/  @!P2 BRA `(.L_x_192) ;  /* 0x000000000004a947 */ /* 0x000fea0003800000 */
[----:B------:R-:W-:Y:S01]  /*a420*/  BPT.TRAP 0x1 ;  /* 0x000000040000795c */ /* 0x000fe20000300000 */
.L_x_192:
[----:B------:R-:W2:Y:S02]  /*a430*/  SYNCS.PHASECHK.TRANS64.TRYWAIT P0, [UR6+0x34508], R3 ;  /* 0x03450803ff0075a7 */ /* 0x000ea40008000146 */
[----:B--2---:R-:W-:Y:S05]  /*a440*/  @!P0 BRA `(.L_x_193) ;  /* 0x0000004800b88947 */ /* 0x004fea0003800000 */
.L_x_298:
[----:B------:R-:W-:Y:S05]  /*a450*/  @!P2 BRA `(.L_x_194) ;  /* 0x000000000004a947 */ /* 0x000fea0003800000 */
[----:B------:R-:W-:Y:S01]  /*a460*/  BPT.TRAP 0x1 ;  /* 0x000000040000795c */ /* 0x000fe20000300000 */
.L_x_194:
[----:B------:R-:W2:Y:S02]  /*a470*/  SYNCS.PHASECHK.TRANS64.TRYWAIT P0, [UR6+0x34510], R3 ;  /* 0x03451003ff0075a7 */ /* 0x000ea40008000146 */
[----:B--2---:R-:W-:Y:S05]  /*a480*/  @!P0 BRA `(.L_x_195) ;  /* 0x0000004800c08947 */ /* 0x004fea0003800000 */
.L_x_299:
[----:B------:R-:W-:Y:S05]  /*a490*/  @!P2 BRA `(.L_x_196) ;  /* 0x000000000004a947 */ /* 0x000fea0003800000 */
[----:B------:R-:W-:Y:S01]  /*a4a0*/  BPT.TRAP 0x1 ;  /* 0x000000040000795c */ /* 0x000fe20000300000 */
.L_x_196:
[----:B-1----:R-:W-:-:S05]  /*a4b0*/  IMAD.MOV.U32 R0, RZ, RZ, 0x1 ;  /* 0x00000001ff007424 */ /* 0x002fca00078e00ff */
[----:B------:R-:W-:-:S07]  /*a4c0*/  SHF.L.U32 R0, R0, 0x1f, RZ ;  /* 0x0000001f00007819 */ /* 0x000fce00000006ff */
.L_x_197:
[----:B-1----:R-:W-:-:S04]  /*a4d0*/  IMAD.U32 R3, RZ, RZ, UR6 ;  /* 0x00000006ff037e24 */ /* 0x002fc8000f8e00ff */
[----:B------:R1:W2:Y:S03]  /*a4e0*/  SYNCS.PHASECHK.TRANS64.TRYWAIT P0, [R3+URZ+0x34518], R0 ;  /* 0x03451800030075a7 */ /* 0x0002a6000800017f */
[----:B--2---:R-:W-:Y:S05]  /*a4f0*/  @!P0 NANOSLEEP.SYNCS 0x989680 ;  /* 0x009896800000895d */ /* 0x004fea0003900000 */
[----:B------:R-:W2:Y:S02]  /*a500*/  @!P0 SYNCS.PHASECHK.TRANS64 P0, [R3+URZ+0x34518], R0 ;  /* 0x03451800030085a7 */ /* 0x000ea4000800007f */
[----:B--2---:R-:W-:Y:S05]  /*a510*/  @!P0 BRA `(.L_x_197) ;  /* 0xfffffffc00ec8947 */ /* 0x004fea000383ffff */
.L_x_189:
[----:B------:R-:W-:Y:S05]  /*a520*/  BSYNC B0 ;  /* 0x0000000000007941 */ /* 0x000fea0003800000 */
.L_x_188:
[----:B------:R-:W-:Y:S05]  /*a530*/  EXIT ;  /* 0x000000000000794d */ /* 0x000fea0003800000 */
.L_x_118:
[----:B------:R-:W1:Y:S01]  /*a540*/  S2UR UR4, SR_CTAID.Y ;  /* 0x00000000000479c3 */ /* 0x000e620000002600 */
[----:B------:R-:W3:Y:S01]  /*a550*/  S2R R32, SR_LANEID ;  /* 0x0000000000207919 */ /* 0x000ee20000000000 */
[----:B------:R-:W-:Y:S01]  /*a560*/  ELECT P0, URZ, PT ;  /* 0x00000000003f782f */ /* 0x000fe20003800000 */
[----:B------:R-:W-:Y:S01]  /*a570*/  BSSY B0, `(.L_x_198) ;  /* 0x0000037000007945 */ /* 0x000fe20003800000 */
[----:B------:R-:W-:Y:S01]  /*a580*/  ULDC.64 UR8, c[0x0][0x508] ;  /* 0x0001420000087ab9 */ /* 0x000fe20000000a00 */
[----:B-1----:R-:W-:-:S04]  /*a590*/  UIMAD UR4, UR4, UR60, UR42 ;  /* 0x0000003c040472a4 */ /* 0x002fc8000f8e022a */
[----:B------:R-:W-:-:S06]  /*a5a0*/  UIMAD.WIDE UR8, UR4, 0x80, UR8 ;  /* 0x00000080040878a5 */ /* 0x000fcc000f8e0208 */
[----:B------:R-:W-:Y:S06]  /*a5b0*/  @!P0 BRA `(.L_x_199) ;  /* 0x0000000000c88947 */ /* 0x000fec0003800000 */
[----:B------:R-:W1:Y:S01]  /*a5c0*/  LDC.64 R20, c[0x0][0x300] ;  /* 0x0000c000ff147b82 */ /* 0x000e620000000a00 */
[----:B------:R-:W-:Y:S02]  /*a5d0*/  UMOV UR4, 0x400 ;  /* 0x0000040000047882 */ /* 0x000fe40000000000 */
[----:B--2---:R-:W-:-:S05]  /*a5e0*/  ULEA UR4, UR58, UR4, 0x18 ;  /* 0x000000043a047291 */ /* 0x004fca000f8ec03f */
[----:B------:R-:W1:Y:S08]  /*a5f0*/  LDC.64 R22, c[0x0][0x308] ;  /* 0x0000c200ff167b82 */ /* 0x000e700000000a00 */
[----:B------:R-:W2:Y:S08]  /*a600*/  LDC.64 R12, c[0x0][0x310] ;  /* 0x0000c400ff0c7b82 */ /* 0x000eb00000000a00 */
[----:B------:R-:W2:Y:S08]  /*a610*/  LDC.64 R14, c[0x0][0x318] ;  /* 0x0000c600ff0e7b82 */ /* 0x000eb00000000a00 */
[----:B------:R-:W4:Y:S01]  /*a620*/  LDC.64 R8, c[0x0][0x320] ;  /* 0x0000c800ff087b82 */ /* 0x000f220000000a00 */
[----:B-1----:R1:W-:Y:S07]  /*a630*/  STS.128 [UR4+0x34600], R20 ;  /* 0x03460014ff007988 */ /* 0x0023ee0008000c04 */
[----:B------:R-:W4:Y:S08]  /*a640*/  LDC.64 R10, c[0x0][0x328] ;  /* 0x0000ca00ff0a7b82 */ /* 0x000f300000000a00 */
[----:B------:R-:W5:Y:S01]  /*a650*/  LDC.64 R4, c[0x0][0x330] ;  /* 0x0000cc00ff047b82 */ /* 0x000f620000000a00 */
[----:B--2---:R2:W-:Y:S07]  /*a660*/  STS.128 [UR4+0x34610], R12 ;  /* 0x0346100cff007988 */ /* 0x0045ee0008000c04 */
[----:B------:R-:W5:Y:S01]  /*a670*/  LDC.64 R6, c[0x0][0x338] ;  /* 0x0000ce00ff067b82 */ /* 0x000f620000000a00 */
[----:B----4-:R4:W-:Y:S07]  /*a680*/  STS.128 [UR4+0x34620], R8 ;  /* 0x03462008ff007988 */ /* 0x0109ee0008000c04 */
[----:B------:R-:W3:Y:S08]  /*a690*/  LDC.64 R28, c[0x0][0x340] ;  /* 0x0000d000ff1c7b82 */ /* 0x000ef00000000a00 */
[----:B------:R-:W3:Y:S01]  /*a6a0*/  LDC.64 R30, c[0x0][0x348] ;  /* 0x0000d200ff1e7b82 */ /* 0x000ee20000000a00 */
[----:B-----5:R5:W-:Y:S07]  /*a6b0*/  STS.128 [UR4+0x34630], R4 ;  /* 0x03463004ff007988 */ /* 0x020bee0008000c04 */
[----:B------:R-:W4:Y:S08]  /*a6c0*/  LDC.64 R24, c[0x0][0x350] ;  /* 0x0000d400ff187b82 */ /* 0x000f300000000a00 */
[----:B------:R-:W4:Y:S08]  /*a6d0*/  LDC.64 R26, c[0x0][0x358] ;  /* 0x0000d600ff1a7b82 */ /* 0x000f300000000a00 */
[----:B-1----:R-:W1:Y:S01]  /*a6e0*/  LDC.64 R20, c[0x0][0x360] ;  /* 0x0000d800ff147b82 */ /* 0x002e620000000a00 */
[----:B---3--:R3:W-:Y:S07]  /*a6f0*/  STS.128 [UR4+0x34640], R28 ;  /* 0x0346401cff007988 */ /* 0x0087ee0008000c04 */
[----:B------:R-:W1:Y:S08]  /*a700*/  LDC.64 R22, c[0x0][0x368] ;  /* 0x0000da00ff167b82 */ /* 0x000e700000000a00 */
[----:B--2---:R-:W2:Y:S01]  /*a710*/  LDC.64 R12, c[0x0][0x370] ;  /* 0x0000dc00ff0c7b82 */ /* 0x004ea20000000a00 */
[----:B----4-:R4:W-:Y:S07]  /*a720*/  STS.128 [UR4+0x34650], R24 ;  /* 0x03465018ff007988 */ /* 0x0109ee0008000c04 */
[----:B------:R-:W2:Y:S08]  /*a730*/  LDC.64 R14, c[0x0][0x378] ;  /* 0x0000de00ff0e7b82 */ /* 0x000eb00000000a00 */
[----:B------:R-:W3:Y:S01]  /*a740*/  LDC.64 R8, c[0x0][0x400] ;  /* 0x00010000ff087b82 */ /* 0x000ee20000000a00 */
[----:B-1----:R1:W-:Y:S07]  /*a750*/  STS.128 [UR4+0x34660], R20 ;  /* 0x03466014ff007988 */ /* 0x0023ee0008000c04 */
[----:B------:R-:W3:Y:S08]  /*a760*/  LDC.64 R10, c[0x0][0x408] ;  /* 0x00010200ff0a7b82 */ /* 0x000ef00000000a00 */
[----:B-----5:R-:W5:Y:S01]  /*a770*/  LDC.64 R4, c[0x0][0x410] ;  /* 0x00010400ff047b82 */ /* 0x020f620000000a00 */
[----:B--2---:R2:W-:Y:S07]  /*a780*/  STS.128 [UR4+0x34670], R12 ;  /* 0x0346700cff007988 */ /* 0x0045ee0008000c04 */
[----:B------:R-:W5:Y:S01]  /*a790*/  LDC.64 R6, c[0x0][0x418] ;  /* 0x00010600ff067b82 */ /* 0x000f620000000a00 */
[----:B---3--:R3:W-:Y:S07]  /*a7a0*/  STS.128 [UR4+0x34680], R8 ;  /* 0x03468008ff007988 */ /* 0x0087ee0008000c04 */
[----:B------:R-:W2:Y:S08]  /*a7b0*/  LDC.64 R28, c[0x0][0x420] ;  /* 0x00010800ff1c7b82 */ /* 0x000eb00000000a00 */
[----:B------:R-:W2:Y:S01]  /*a7c0*/  LDC.64 R30, c[0x0][0x428] ;  /* 0x00010a00ff1e7b82 */ /* 0x000ea20000000a00 */
[----:B-----5:R5:W-:Y:S07]  /*a7d0*/  STS.128 [UR4+0x34690], R4 ;  /* 0x03469004ff007988 */ /* 0x020bee0008000c04 */
[----:B----4-:R-:W4:Y:S08]  /*a7e0*/  LDC.64 R24, c[0x0][0x430] ;  /* 0x00010c00ff187b82 */ /* 0x010f300000000a00 */
[----:B------:R-:W4:Y:S08]  /*a7f0*/  LDC.64 R26, c[0x0][0x438] ;  /* 0x00010e00ff1a7b82 */ /* 0x000f300000000a00 */
[----:B-1----:R-:W1:Y:S01]  /*a800*/  LDC.64 R20, c[0x0][0x440] ;  /* 0x00011000ff147b82 */ /* 0x002e620000000a00 */
[----:B--2---:R2:W-:Y:S07]  /*a810*/  STS.128 [UR4+0x346a0], R28 ;  /* 0x0346a01cff007988 */ /* 0x0045ee0008000c04 */
[----:B------:R-:W1:Y:S08]  /*a820*/  LDC.64 R22, c[0x0][0x448] ;  /* 0x00011200ff167b82 */ /* 0x000e700000000a00 */
[----:B------:R-:W2:Y:S01]  /*a830*/  LDC.64 R12, c[0x0][0x450] ;  /* 0x00011400ff0c7b82 */ /* 0x000ea20000000a00 */
[----:B----4-:R4:W-:Y:S07]  /*a840*/  STS.128 [UR4+0x346b0], R24 ;  /* 0x0346b018ff007988 */ /* 0x0109ee0008000c04 */
[----:B------:R-:W2:Y:S08]  /*a850*/  LDC.64 R14, c[0x0][0x458] ;  /* 0x00011600ff0e7b82 */ /* 0x000eb00000000a00 */
[----:B---3--:R-:W3:Y:S01]  /*a860*/  LDC.64 R8, c[0x0][0x460] ;  /* 0x00011800ff087b82 */ /* 0x008ee20000000a00 */
[----:B-1----:R4:W-:Y:S07]  /*a870*/  STS.128 [UR4+0x346c0], R20 ;  /* 0x0346c014ff007988 */ /* 0x0029ee0008000c04 */
[----:B------:R-:W3:Y:S08]  /*a880*/  LDC.64 R10, c[0x0][0x468] ;  /* 0x00011a00ff0a7b82 */ /* 0x000ef00000000a00 */
[----:B-----5:R-:W1:Y:S01]  /*a890*/  LDC.64 R4, c[0x0][0x470] ;  /* 0x00011c00ff047b82 */ /* 0x020e620000000a00 */
[----:B--2---:R4:W-:Y:S07]  /*a8a0*/  STS.128 [UR4+0x346d0], R12 ;  /* 0x0346d00cff007988 */ /* 0x0049ee0008000c04 */
[----:B------:R-:W1:Y:S01]  /*a8b0*/  LDC.64 R6, c[0x0][0x478] ;  /* 0x00011e00ff067b82 */ /* 0x000e620000000a00 */
[----:B---3--:R4:W-:Y:S04]  /*a8c0*/  STS.128 [UR4+0x346e0], R8 ;  /* 0x0346e008ff007988 */ /* 0x0089e80008000c04 */
[----:B-1----:R4:W-:Y:S02]  /*a8d0*/  STS.128 [UR4+0x346f0], R4 ;  /* 0x0346f004ff007988 */ /* 0x0029e40008000c04 */
.L_x_199:
[----:B--2---:R-:W-:Y:S05]  /*a8e0*/  BSYNC B0 ;  /* 0x0000000000007941 */ /* 0x004fea0003800000 */
.L_x_198:
[----:B------:R-:W-:Y:S01]  /*a8f0*/  ELECT P0, URZ, PT ;  /* 0x00000000003f782f */ /* 0x000fe20003800000 */
[----:B------:R-:W-:Y:S01]  /*a900*/  NOP ;  /* 0x0000000000007918 */ /* 0x000fe20000000000 */
[----:B------:R-:W-:Y:S11]  /*a910*/  BSSY B0, `(.L_x_200) ;  /* 0x000004a000007945 */ /* 0x000ff60003800000 */
[----:B------:R-:W-:Y:S05]  /*a920*/  @!P0 BRA `(.L_x_201) ;  /* 0x0000000400208947 */ /* 0x000fea0003800000 */
[----:B----4-:R-:W1:Y:S08]  /*a930*/  LDC.64 R10, c[0x0][0x518] ;  /* 0x00014600ff0a7b82 */ /* 0x010e700000000a00 */
[----:B------:R-:W2:Y:S08]  /*a940*/  LDC.64 R8, c[0x0][0x528] ;  /* 0x00014a00ff087b82 */ /* 0x000eb00000000a00 */
[----:B------:R-:W4:Y:S01]  /*a950*/  LDC.64 R22, c[0x0][0x510] ;  /* 0x00014400ff167b82 */ /* 0x000f220000000a00 */
[----:B-1----:R-:W-:-:S07]  /*a960*/  IMAD.WIDE R10, R18, 0x8, R10 ;  /* 0x00000008120a7825 */ /* 0x002fce00078e020a */
[----:B------:R-:W1:Y:S01]  /*a970*/  LDC.64 R12, c[0x0][0x520] ;  /* 0x00014800ff0c7b82 */ /* 0x000e620000000a00 */
[----:B------:R-:W5:Y:S01]  /*a980*/  LDG.E.64 R10, desc[UR38][R10.64] ;  /* 0x000000260a0a7981 */ /* 0x000f62000c1e1b00 */
[----:B--2---:R-:W-:-:S06]  /*a990*/  IMAD.WIDE R8, R18, 0x8, R8 ;  /* 0x0000000812087825 */ /* 0x004fcc00078e0208 */
[----:B------:R-:W2:Y:S01]  /*a9a0*/  LDG.E.64 R8, desc[UR38][R8.64] ;  /* 0x0000002608087981 */ /* 0x000ea2000c1e1b00 */
[----:B----4-:R-:W-:-:S06]  /*a9b0*/  IMAD.WIDE R22, R18, 0x8, R22 ;  /* 0x0000000812167825 */ /* 0x010fcc00078e0216 */
[----:B------:R-:W4:Y:S01]  /*a9c0*/  LDG.E.64 R22, desc[UR38][R22.64] ;  /* 0x0000002616167981 */ /* 0x000f22000c1e1b00 */
[----:B-1----:R-:W-:-:S06]  /*a9d0*/  IMAD.WIDE R12, R18, 0x8, R12 ;  /* 0x00000008120c7825 */ /* 0x002fcc00078e020c */
[----:B------:R-:W3:Y:S01]  /*a9e0*/  LDG.E.64 R12, desc[UR38][R12.64] ;  /* 0x000000260c0c7981 */ /* 0x000ee2000c1e1b00 */
[----:B------:R-:W-:Y:S02]  /*a9f0*/  UMOV UR4, 0x400 ;  /* 0x0000040000047882 */ /* 0x000fe40000000000 */
[----:B------:R-:W-:-:S09]  /*aa00*/  ULEA UR4, UR58, UR4, 0x18 ;  /* 0x000000043a047291 */ /* 0x000fd2000f8ec03f */
[----:B------:R-:W1:Y:S04]  /*aa10*/  LDS R4, [UR4+0x3461c] ;  /* 0x03461c04ff047984 */ /* 0x000e680008000800 */
[----:B------:R-:W1:Y:S01]  /*aa20*/  LDS R5, [UR4+0x3469c] ;  /* 0x03469c04ff057984 */ /* 0x000e620008000800 */
[----:B------:R-:W-:Y:S02]  /*aa30*/  UIADD3 UR5, UR4, 0x34600, URZ ;  /* 0x0003460004057890 */ /* 0x000fe4000fffe03f */
[----:B------:R-:W-:-:S04]  /*aa40*/  UIADD3 UR6, UR4, 0x34680, URZ ;  /* 0x0003468004067890 */ /* 0x000fc8000fffe03f */
[----:B------:R-:W-:Y:S02]  /*aa50*/  IMAD.U32 R14, RZ, RZ, UR5 ;  /* 0x00000005ff0e7e24 */ /* 0x000fe4000f8e00ff */
[----:B------:R-:W-:-:S03]  /*aa60*/  IMAD.U32 R20, RZ, RZ, UR6 ;  /* 0x00000006ff147e24 */ /* 0x000fc6000f8e00ff */
[----:B------:R-:W-:Y:S02]  /*aa70*/  SHF.R.U64 R14, R14, 0x4, RZ ;  /* 0x000000040e0e7819 */ /* 0x000fe400000012ff */
[----:B------:R-:W-:Y:S01]  /*aa80*/  SHF.R.U64 R20, R20, 0x4, RZ ;  /* 0x0000000414147819 */ /* 0x000fe200000012ff */
[----:B------:R-:W-:Y:S04]  /*aa90*/  STS [UR4+0x34630], RZ ;  /* 0x034630ffff007988 */ /* 0x000fe80008000804 */
[----:B------:R-:W-:Y:S04]  /*aaa0*/  STS [UR4+0x34610], R14 ;  /* 0x0346100eff007988 */ /* 0x000fe80008000804 */
[----:B------:R-:W-:Y:S04]  /*aab0*/  STS [UR4+0x34614], R14 ;  /* 0x0346140eff007988 */ /* 0x000fe80008000804 */
[----:B------:R-:W-:Y:S04]  /*aac0*/  STS [UR4+0x34690], R20 ;  /* 0x03469014ff007988 */ /* 0x000fe80008000804 */
[----:B------:R-:W-:Y:S04]  /*aad0*/  STS [UR4+0x34694], R20 ;  /* 0x03469414ff007988 */ /* 0x000fe80008000804 */
[----:B------:R-:W-:Y:S01]  /*aae0*/  STS [UR4+0x346b0], RZ ;  /* 0x0346b0ffff007988 */ /* 0x000fe20008000804 */
[----:B-----5:R-:W-:-:S04]  /*aaf0*/  SHF.L.U64.HI R11, R10, 0x1, R11 ;  /* 0x000000010a0b7819 */ /* 0x020fc8000001020b */
[----:B------:R-:W-:Y:S02]  /*ab00*/  LOP3.LUT R11, R11, 0x1fffffff, RZ, 0xc0, !PT ;  /* 0x1fffffff0b0b7812 */ /* 0x000fe400078ec0ff */
[----:B--2---:R-:W-:-:S04]  /*ab10*/  SHF.L.U64.HI R9, R8, 0x1, R9 ;  /* 0x0000000108097819 */ /* 0x004fc80000010209 */
[----:B------:R-:W-:Y:S02]  /*ab20*/  LOP3.LUT R9, R9, 0x1fffffff, RZ, 0xc0, !PT ;  /* 0x1fffffff09097812 */ /* 0x000fe400078ec0ff */
[----:B------:R-:W-:Y:S02]  /*ab30*/  SHF.R.U32.HI R7, RZ, 0x4, R11 ;  /* 0x00000004ff077819 */ /* 0x000fe4000001160b */
[----:B------:R-:W-:Y:S02]  /*ab40*/  SHF.R.U32.HI R6, RZ, 0x4, R9 ;  /* 0x00000004ff067819 */ /* 0x000fe40000011609 */
[----:B-1----:R-:W-:Y:S02]  /*ab50*/  LOP3.LUT R4, R4, 0xf, R7, 0xb8, !PT ;  /* 0x0000000f04047812 */ /* 0x002fe400078eb807 */
[----:B------:R-:W-:-:S03]  /*ab60*/  LOP3.LUT R6, R5, 0xf, R6, 0xb8, !PT ;  /* 0x0000000f05067812 */ /* 0x000fc600078eb806 */
[----:B------:R-:W-:Y:S04]  /*ab70*/  STS [UR4+0x3461c], R4 ;  /* 0x03461c04ff007988 */ /* 0x000fe80008000804 */
[----:B------:R-:W-:Y:S04]  /*ab80*/  STS [UR4+0x3469c], R6 ;  /* 0x03469c06ff007988 */ /* 0x000fe80008000804 */
[----:B------:R-:W1:Y:S04]  /*ab90*/  LDS R5, [UR4+0x3461c] ;  /* 0x03461c04ff057984 */ /* 0x000e680008000800 */
[----:B------:R-:W2:Y:S01]  /*aba0*/  LDS R7, [UR4+0x3469c] ;  /* 0x03469c04ff077984 */ /* 0x000ea20008000800 */
[----:B-1----:R-:W-:-:S02]  /*abb0*/  LOP3.LUT R5, R5, 0xf0, RZ, 0xb8, !PT ;  /* 0x000000f005057812 */ /* 0x002fc400078eb8ff */
[----:B--2---:R-:W-:-:S03]  /*abc0*/  LOP3.LUT R7, R7, 0xf0, RZ, 0xb8, !PT ;  /* 0x000000f007077812 */ /* 0x004fc600078eb8ff */
[----:B------:R-:W-:Y:S04]  /*abd0*/  STS [UR4+0x3461c], R5 ;  /* 0x03461c05ff007988 */ /* 0x000fe80008000804 */
[----:B------:R-:W-:Y:S04]  /*abe0*/  STS [UR4+0x3469c], R7 ;  /* 0x03469c07ff007988 */ /* 0x000fe80008000804 */
[----:B------:R-:W1:Y:S04]  /*abf0*/  LDS R15, [UR4+0x3461c] ;  /* 0x03461c04ff0f7984 */ /* 0x000e680008000800 */
[----:B------:R-:W2:Y:S01]  /*ac00*/  LDS R21, [UR4+0x3469c] ;  /* 0x03469c04ff157984 */ /* 0x000ea20008000800 */
[----:B-1----:R-:W-:-:S02]  /*ac10*/  LOP3.LUT R15, R15, 0xf00, RZ, 0xb8, !PT ;  /* 0x00000f000f0f7812 */ /* 0x002fc400078eb8ff */
[----:B--2---:R-:W-:-:S03]  /*ac20*/  LOP3.LUT R21, R21, 0xf00, RZ, 0xb8, !PT ;  /* 0x00000f0015157812 */ /* 0x004fc600078eb8ff */
[----:B------:R-:W-:Y:S04]  /*ac30*/  STS.64 [UR4+0x34618], R14 ;  /* 0x0346180eff007988 */ /* 0x000fe80008000a04 */
[----:B------:R-:W-:Y:S04]  /*ac40*/  STS.64 [UR4+0x34698], R20 ;  /* 0x03469814ff007988 */ /* 0x000fe80008000a04 */
[----:B------:R-:W1:Y:S04]  /*ac50*/  LDS R25, [UR4+0x3461c] ;  /* 0x03461c04ff197984 */ /* 0x000e680008000800 */
[----:B------:R-:W2:Y:S01]  /*ac60*/  LDS R24, [UR4+0x3469c] ;  /* 0x03469c04ff187984 */ /* 0x000ea20008000800 */
[----:B------:R-:W-:-:S02]  /*ac70*/  VIADD R5, R0, 0xffffffff ;  /* 0xffffffff00057836 */ /* 0x000fc40000000000 */
[----:B------:R-:W-:Y:S02]  /*ac80*/  IMAD.SHL.U32 R10, R10, 0x2, RZ ;  /* 0x000000020a0a7824 */ /* 0x000fe400078e00ff */
[----:B------:R-:W-:Y:S01]  /*ac90*/  IMAD.SHL.U32 R0, R8, 0x2, RZ ;  /* 0x0000000208007824 */ /* 0x000fe200078e00ff */
[----:B------:R-:W-:Y:S01]  /*aca0*/  CS2R R6, SRZ ;  /* 0x0000000000067805 */ /* 0x000fe2000001ff00 */
[----:B------:R-:W-:Y:S01]  /*acb0*/  VIADD R4, R19, 0xffffffff ;  /* 0xffffffff13047836 */ /* 0x000fe20000000000 */
[----:B------:R-:W-:Y:S02]  /*acc0*/  LOP3.LUT R8, R10, 0xfffffffe, RZ, 0xc0, !PT ;  /* 0xfffffffe0a087812 */ /* 0x000fe400078ec0ff */
[----:B------:R-:W-:Y:S02]  /*acd0*/  LOP3.LUT R0, R0, 0xfffffffe, RZ, 0xc0, !PT ;  /* 0xfffffffe00007812 */ /* 0x000fe400078ec0ff */
[----:B------:R5:W-:Y:S01]  /*ace0*/  STS.128 [UR4+0x34620], R4 ;  /* 0x03462004ff007988 */ /* 0x000be20008000c04 */
[----:B------:R-:W-:-:S02]  /*acf0*/  SHF.R.U64 R11, R8, 0x4, R11 ;  /* 0x00000004080b7819 */ /* 0x000fc4000000120b */
[----:B------:R-:W-:Y:S01]  /*ad00*/  SHF.R.U64 R9, R0, 0x4, R9 ;  /* 0x0000000400097819 */ /* 0x000fe20000001209 */
[----:B----4-:R4:W-:Y:S04]  /*ad10*/  STS.64 [UR4+0x34600], R22 ;  /* 0x03460016ff007988 */ /* 0x0109e80008000a04 */
[----:B------:R4:W-:Y:S01]  /*ad20*/  STS [UR4+0x3460c], R11 ;  /* 0x03460c0bff007988 */ /* 0x0009e20008000804 */
[----:B-----5:R-:W-:-:S03]  /*ad30*/  IADD3 R5, R3, -0x1, RZ ;  /* 0xffffffff03057810 */ /* 0x020fc60007ffe0ff */
[----:B------:R4:W-:Y:S04]  /*ad40*/  STS [UR4+0x3468c], R9 ;  /* 0x03468c09ff007988 */ /* 0x0009e80008000804 */
[----:B------:R4:W-:Y:S01]  /*ad50*/  STS.128 [UR4+0x346a0], R4 ;  /* 0x0346a004ff007988 */ /* 0x0009e20008000c04 */
[----:B-1----:R-:W-:Y:S02]  /*ad60*/  LOP3.LUT R25, R25, 0xf000, RZ, 0xb8, !PT ;  /* 0x0000f00019197812 */ /* 0x002fe400078eb8ff */
[----:B--2---:R-:W-:Y:S01]  /*ad70*/  LOP3.LUT R24, R24, 0xf000, RZ, 0xb8, !PT ;  /* 0x0000f00018187812 */ /* 0x004fe200078eb8ff */
[----:B---3--:R4:W-:Y:S04]  /*ad80*/  STS.64 [UR4+0x34680], R12 ;  /* 0x0346800cff007988 */ /* 0x0089e80008000a04 */
[----:B------:R4:W-:Y:S04]  /*ad90*/  STS [UR4+0x3461c], R25 ;  /* 0x03461c19ff007988 */ /* 0x0009e80008000804 */
[----:B------:R4:W-:Y:S02]  /*ada0*/  STS [UR4+0x3469c], R24 ;  /* 0x03469c18ff007988 */ /* 0x0009e40008000804 */
.L_x_201:
[----:B------:R-:W-:Y:S05]  /*adb0*/  BSYNC B0 ;  /* 0x0000000000007941 */ /* 0x000fea0003800000 */
.L_x_200:
[----:B------:R-:W-:Y:S01]  /*adc0*/  ELECT P0, URZ, PT ;  /* 0x00000000003f782f */ /* 0x000fe20003800000 */
[----:B------:R-:W-:Y:S01]  /*add0*/  NOP ;  /* 0x0000000000007918 */ /* 0x000fe20000000000 */
[----:B------:R-:W-:Y:S11]  /*ade0*/  BSSY B0, `(.L_x_202) ;  /* 0x0000004000007945 */ /* 0x000ff60003800000 */
[----:B------:R-:W-:Y:S05]  /*adf0*/  @!P0 BRA `(.L_x_203) ;  /* 0x0000000000088947 */ /* 0x000fea0003800000 */
[----:B------:R0:W-:Y:S01]  /*ae00*/  UTMACMDFLUSH ;  /* 0x00000000000079b7 */ /* 0x0001e20000000000 */
[----:B------:R-:W-:-:S04]  /*ae10*/  DEPBAR.LE SB0, 0x0 ;  /* 0x000080000000791a */ /* 0x000fc80000000000 */
.L_x_203:
[----:B------:R-:W-:Y:S05]  /*ae20*/  BSYNC B0 ;  /* 0x0000000000007941 */ /* 0x000fea0003800000 */
.L_x_202:
[----:B------:R-:W-:Y:S01]  /*ae30*/  UMOV UR4, 0x400 ;  /* 0x0000040000047882 */ /* 0x000fe20000000000 */
[----:B---3--:R-:W-:Y:S01]  /*ae40*/  IMAD.SHL.U32 R32, R32, 0x4, RZ ;  /* 0x0000000420207824 */ /* 0x008fe200078e00ff */
[----:B------:R-:W-:Y:S01]  /*ae50*/  ULEA UR12, UR58, UR4, 0x18 ;  /* 0x000000043a0c7291 */ /* 0x000fe2000f8ec03f */
[----:B------:R-:W-:-:S03]  /*ae60*/  ULDC UR10, c[0x0][0x884] ;  /* 0x00022100000a7ab9 */ /* 0x000fc60000000800 */
[----:B------:R-:W-:Y:S01]  /*ae70*/  UIADD3 UR14, UR12, 0x34600, URZ ;  /* 0x000346000c0e7890 */ /* 0x000fe2000fffe03f */
[----:B----4-:R-:W-:Y:S01]  /*ae80*/  IADD3 R6, P0, R32, UR8, RZ ;  /* 0x0000000820067c10 */ /* 0x010fe2000ff1e0ff */
[----:B------:R-:W-:Y:S01]  /*ae90*/  UIMAD.WIDE UR10, UR10, 0x80, UR8 ;  /* 0x000000800a0a78a5 */ /* 0x000fe2000f8e0208 */
[----:B------:R-:W-:-:S03]  /*aea0*/  IMAD.MOV.U32 R8, RZ, RZ, 0x1 ;  /* 0x00000001ff087424 */ /* 0x000fc600078e00ff */
[----:B------:R-:W-:Y:S02]  /*aeb0*/  IMAD.X R7, RZ, RZ, UR9, P0 ;  /* 0x00000009ff077e24 */ /* 0x000fe400080e06ff */
[----:B------:R-:W-:Y:S01]  /*aec0*/  IADD3 R4, P1, R32, UR10, RZ ;  /* 0x0000000a20047c10 */ /* 0x000fe2000ff3e0ff */
[----:B------:R-:W1:Y:S04]  /*aed0*/  LDS R9, [R32+UR14] ;  /* 0x0000000e20097984 */ /* 0x000e680008000800 */
[----:B------:R-:W2:Y:S01]  /*aee0*/  LDS R11, [R32+UR14+0x80] ;  /* 0x0000800e200b7984 */ /* 0x000ea20008000800 */
[----:B------:R-:W-:Y:S01]  /*aef0*/  IMAD.X R5, RZ, RZ, UR11, P1 ;  /* 0x0000000bff057e24 */ /* 0x000fe200088e06ff */
[----:B------:R-:W-:Y:S01]  /*af00*/  LOP3.LUT P1, RZ, R33, 0x7f, RZ, 0xc0, !PT ;  /* 0x0000007f21ff7812 */ /* 0x000fe2000782c0ff */
[----:B------:R-:W-:Y:S01]  /*af10*/  IMAD.MOV.U32 R10, RZ, RZ, 0x1 ;  /* 0x00000001ff0a7424 */ /* 0x000fe200078e00ff */
[----:B------:R-:W-:Y:S01]  /*af20*/  BSSY B0, `(.L_x_204) ;  /* 0x00000e8000007945 */ /* 0x000fe20003800000 */
[----:B------:R-:W-:Y:S01]  /*af30*/  IMAD.MOV.U32 R0, RZ, RZ, RZ ;  /* 0x000000ffff007224 */ /* 0x000fe200078e00ff */
[----:B------:R-:W-:Y:S01]  /*af40*/  ISETP.EQ.OR P2, PT, R34, RZ, P1 ;  /* 0x000000ff2200720c */ /* 0x000fe20000f42670 */
[----:B------:R-:W-:Y:S01]  /*af50*/  IMAD.MOV.U32 R20, RZ, RZ, RZ ;  /* 0x000000ffff147224 */ /* 0x000fe200078e00ff */
[----:B------:R-:W-:Y:S01]  /*af60*/  MOV R3, 0x1 ;  /* 0x0000000100037802 */ /* 0x000fe20000000f00 */
[----:B------:R-:W-:-:S02]  /*af70*/  ULOP3.LUT UR20, UR59, 0x1, URZ, 0xfc, !UPT ;  /* 0x000000013b147892 */ /* 0x000fc4000f8efc3f */
[----:B------:R-:W-:Y:S02]  /*af80*/  ULOP3.LUT UR13, UR47, 0x2, URZ, 0xfc, !UPT ;  /* 0x000000022f0d7892 */ /* 0x000fe4000f8efc3f */
[----:B------:R-:W-:Y:S01]  /*af90*/  UIADD3 UR15, UR12, 0x34680, URZ ;  /* 0x000346800c0f7890 */ /* 0x000fe2000fffe03f */
[----:B-1----:R-:W5:Y:S04]  /*afa0*/  ATOMG.E.EXCH.STRONG.GPU PT, RZ, [R6], R9 ;  /* 0x0000000906ff73a8 */ /* 0x002f6800041ee100 */
[----:B--2---:R1:W5:Y:S02]  /*afb0*/  ATOMG.E.EXCH.STRONG.GPU PT, RZ, [R4], R11 ;  /* 0x0000000b04ff73a8 */ /* 0x00436400041ee100 */
[----:B-1----:R-:W-:Y:S02]  /*afc0*/  PRMT R4, R8, 0x7610, R4 ;  /* 0x0000761008047816 */ /* 0x002fe40000000004 */
[----:B------:R-:W-:-:S07]  /*afd0*/  PRMT R5, R10, 0x7610, R5 ;  /* 0x000076100a057816 */ /* 0x000fce0000000005 */
.L_x_224:
[----:B------:R-:W-:Y:S01]  /*afe0*/  LOP3.LUT P0, RZ, R5, 0xff, RZ, 0xc0, !PT ;  /* 0x000000ff05ff7812 */ /* 0x000fe2000780c0ff */
[----:B-----5:R-:W-:Y:S01]  /*aff0*/  VIADD R6, R19, 0x3f ;  /* 0x0000003f13067836 */ /* 0x020fe20000000000 */
[----:B------:R-:W-:Y:S05]  /*b000*/  YIELD ;  /* 0x0000000000007946 */ /* 0x000fea0003800000 */
[----:B------:R-:W-:Y:S01]  /*b010*/  SHF.R.S32.HI R7, RZ, 0x1f, R6 ;  /* 0x0000001fff077819 */ /* 0x000fe20000011406 */
[----:B------:R-:W-:Y:S03]  /*b020*/  BSSY B1, `(.L_x_205) ;  /* 0x0000008000017945 */ /* 0x000fe60003800000 */
[----:B------:R-:W-:-:S02]  /*b030*/  LEA.HI R7, R7, R6, RZ, 0x6 ;  /* 0x0000000607077211 */ /* 0x000fc400078f30ff */
[----:B------:R-:W-:Y:S05]  /*b040*/  @!P0 BRA `(.L_x_206) ;  /* 0x0000000000148947 */ /* 0x000fea0003800000 */
[----:B------:R-:W-:-:S04]  /*b050*/  DEPBAR {5,4,3,2,1,0} ;  /* 0x0000003f0000791a */ /* 0x000fc80000000000 */
[----:B------:R1:W-:Y:S01]  /*b060*/  UTMACCTL.IV [UR8] ;  /* 0x00000000080079b9 */ /* 0x0003e20008000000 */
[----:B------:R-:W-:-:S04]  /*b070*/  DEPBAR {5,4,3,2,1,0} ;  /* 0x0000003f0000791a */ /* 0x000fc80000000000 */
[----:B------:R1:W-:Y:S02]  /*b080*/  UTMACCTL.IV [UR10] ;  /* 0x000000000a0079b9 */ /* 0x0003e40008000000 */
[----:B-1----:R-:W-:Y:S01]  /*b090*/  NOP ;  /* 0x0000000000007918 */ /* 0x002fe20000000000 */
.L_x_206:
[----:B------:R-:W-:Y:S05]  /*b0a0*/  BSYNC B1 ;  /* 0x0000000000017941 */ /* 0x000fea0003800000 */
.L_x_205:
[----:B------:R-:W-:Y:S01]  /*b0b0*/  UMOV UR4, 0xffffffff ;  /* 0xffffffff00047882 */ /* 0x000fe20000000000 */
[----:B------:R-:W-:Y:S02]  /*b0c0*/  SHF.R.S32.HI R9, RZ, 0x6, R7 ;  /* 0x00000006ff097819 */ /* 0x000fe40000011407 */
[----:B------:R-:W-:Y:S05]  /*b0d0*/  BRA.DIV UR4, `(.L_x_207) ;  /* 0x0000003e04c47947 */ /* 0x000fea000b800000 */
[----:B-----5:R-:W-:-:S13]  /*b0e0*/  ELECT P6, URZ, PT ;  /* 0x00000000003f782f */ /* 0x020fda00038c0000 */
.L_x_302:
[----:B------:R-:W-:Y:S01]  /*b0f0*/  ISETP.LT.OR P6, PT, R19, 0x1, !P6 ;  /* 0x000000011300780c */ /* 0x000fe200077c1670 */
[----:B------:R-:W-:-:S12]  /*b100*/  BSSY B1, `(.L_x_208) ;  /* 0x000002d000017945 */ /* 0x000fd80003800000 */
[----:B------:R-:W-:Y:S05]  /*b110*/  @P6 BRA `(.L_x_209) ;  /* 0x0000000000ac6947 */ /* 0x000fea0003800000 */
[----:B------:R-:W-:Y:S02]  /*b120*/  IMAD.SHL.U32 R17, R17, 0x80, RZ ;  /* 0x0000008011117824 */ /* 0x000fe400078e00ff */
[----:B------:R-:W-:Y:S02]  /*b130*/  IMAD.SHL.U32 R16, R16, 0x80, RZ ;  /* 0x0000008010107824 */ /* 0x000fe400078e00ff */
[----:B------:R-:W-:Y:S02]  /*b140*/  VIADD R11, R9, 0x1 ;  /* 0x00000001090b7836 */ /* 0x000fe40000000000 */
[----:B------:R-:W-:Y:S02]  /*b150*/  IMAD.MOV.U32 R12, RZ, RZ, RZ ;  /* 0x000000ffff0c7224 */ /* 0x000fe400078e00ff */
[----:B------:R-:W-:Y:S02]  /*b160*/  IMAD.MOV.U32 R5, RZ, RZ, R3 ;  /* 0x000000ffff057224 */ /* 0x000fe400078e0003 */
[----:B------:R-:W-:-:S07]  /*b170*/  IMAD.MOV.U32 R6, RZ, RZ, R0 ;  /* 0x000000ffff067224 */ /* 0x000fce00078e0000 */
.L_x_213:
[----:B--2---:R-:W-:Y:S01]  /*b180*/  LEA R10, R6, UR12, 0x3 ;  /* 0x0000000c060a7c11 */ /* 0x004fe2000f8e18ff */
[----:B------:R-:W-:Y:S05]  /*b190*/  YIELD ;  /* 0x0000000000007946 */ /* 0x000fea0003800000 */
[----:B------:R-:W-:Y:S01]  /*b1a0*/  SHF.L.U32 R7, R5, 0x1f, RZ ;  /* 0x0000001f05077819 */ /* 0x000fe200000006ff */
[----:B------:R-:W1:Y:S03]  /*b1b0*/  @!P1 LDC R8, c[0x0][0x500] ;  /* 0x00014000ff089b82 */ /* 0x000e660000000800 */
[----:B------:R-:W2:Y:S02]  /*b1c0*/  SYNCS.PHASECHK.TRANS64.TRYWAIT P0, [R10+URZ+0x344b0], R7 ;  /* 0x0344b0070a0075a7 */ /* 0x000ea4000800017f */
[----:B--2---:R-:W-:Y:S05]  /*b1d0*/  @!P0 BRA `(.L_x_210) ;  /* 0x0000003c00a48947 */ /* 0x004fea0003800000 */
.L_x_303:
[----:B------:R-:W-:Y:S01]  /*b1e0*/  UPRMT UR4, UR13, 0x9910, URZ ;  /* 0x000099100d047896 */ /* 0x000fe2000800003f */
[----:B-1----:R1:W-:Y:S03]  /*b1f0*/  @!P1 SYNCS.ARRIVE.TRANS64 RZ, [R10+URZ+0x34480], R8 ;  /* 0x034480080aff99a7 */ /* 0x0023e6000800003f */
[----:B------:R-:W-:-:S06]  /*b200*/  UISETP.NE.AND UP0, UPT, UR4, 0x2, UPT ;  /* 0x000000020400788c */ /* 0x000fcc000bf05270 */
[----:B------:R-:W-:-:S13]  /*b210*/  PLOP3.LUT P0, PT, PT, PT, UP0, 0x80, 0x0 ;  /* 0x000000000000781c */ /* 0x000fda0003f0f008 */
[----:B-1----:R-:W-:Y:S05]  /*b220*/  @P0 BRA `(.L_x_211) ;  /* 0x0000000000040947 */ /* 0x002fea0003800000 */
[----:B------:R-:W-:Y:S01]  /*b230*/  BPT.TRAP 0x1 ;  /* 0x000000040000795c */ /* 0x000fe20000300000 */
.L_x_211:
[----:B------:R-:W-:Y:S05]  /*b240*/  @P2 BRA `(.L_x_212) ;  /* 0x0000000000042947 */ /* 0x000fea0003800000 */
[----:B------:R-:W-:Y:S01]  /*b250*/  BPT.TRAP 0x1 ;  /* 0x000000040000795c */ /* 0x000fe20000300000 */
.L_x_212:
[----:B------:R-:W-:Y:S01]  /*b260*/  R2UR UR4, R6 ;  /* 0x00000000060472ca */ /* 0x000fe200000e0000 */
[----:B------:R-:W-:Y:S01]  /*b270*/  VIADD R11, R11, 0xffffffff ;  /* 0xffffffff0b0b7836 */ /* 0x000fe20000000000 */
[----:B------:R-:W-:Y:S01]  /*b280*/  R2UR UR5, R10 ;  /* 0x000000000a0572ca */ /* 0x000fe200000e0000 */
[----:B------:R-:W-:Y:S01]  /*b290*/  UMOV UR22, 0x0 ;  /* 0x0000000000167882 */ /* 0x000fe20000000000 */
[----:B------:R-:W-:Y:S01]  /*b2a0*/  R2UR UR6, R12 ;  /* 0x000000000c0672ca */ /* 0x000fe200000e0000 */
[----:B------:R-:W-:Y:S01]  /*b2b0*/  UMOV UR23, 0x10000000 ;  /* 0x1000000000177882 */ /* 0x000fe20000000000 */
[----:B------:R-:W-:Y:S01]  /*b2c0*/  R2UR UR7, R16 ;  /* 0x00000000100772ca */ /* 0x000fe200000e0000 */
[----:B------:R-:W-:Y:S01]  /*b2d0*/  VIADD R12, R12, 0x40 ;  /* 0x000000400c0c7836 */ /* 0x000fe20000000000 */
[----:B------:R-:W-:Y:S02]  /*b2e0*/  R2UR UR19, R17 ;  /* 0x00000000111372ca */ /* 0x000fe400000e0000 */
[----:B------:R-:W-:-:S02]  /*b2f0*/  ISETP.GT.AND P3, PT, R11, 0x1, PT ;  /* 0x000000010b00780c */ /* 0x000fc40003f64270 */
[----:B------:R-:W-:Y:S01]  /*b300*/  IADD3 R6, R6, 0x1, RZ ;  /* 0x0000000106067810 */ /* 0x000fe20007ffe0ff */
[----:B------:R-:W-:Y:S02]  /*b310*/  ULEA UR4, UR4, UR12, 0xe ;  /* 0x0000000c04047291 */ /* 0x000fe4000f8e703f */
[----:B------:R-:W-:Y:S01]  /*b320*/  UIADD3 UR5, UR5, 0x34480, URZ ;  /* 0x0003448005057890 */ /* 0x000fe2000fffe03f */
[C---:B------:R-:W-:Y:S01]  /*b330*/  ISETP.NE.AND P0, PT, R6.reuse, 0x6, PT ;  /* 0x000000060600780c */ /* 0x040fe20003f05270 */
[----:B------:R-:W-:Y:S01]  /*b340*/  UIADD3 UR16, UR4, 0x18000, URZ ;  /* 0x0001800004107890 */ /* 0x000fe2000fffe03f */
[----:B------:R-:W-:Y:S02]  /*b350*/  UMOV UR18, UR6 ;  /* 0x0000000600127c82 */ /* 0x000fe40008000000 */
[----:B------:R-:W-:Y:S02]  /*b360*/  SEL R8, RZ, 0x1, P0 ;  /* 0x00000001ff087807 */ /* 0x000fe40000000000 */
[----:B------:R-:W-:Y:S01]  /*b370*/  UMOV UR17, UR5 ;  /* 0x0000000500117c82 */ /* 0x000fe20008000000 */
[----:B------:R-:W-:Y:S01]  /*b380*/  SEL R6, R6, RZ, P0 ;  /* 0x000000ff06067207 */ /* 0x000fe20000000000 */
[----:B------:R1:W-:Y:S01]  /*b390*/  UTMALDG.2D [UR4], [UR8], desc[UR22] ;  /* 0x00001604080075b4 */ /* 0x0003e20008009000 */
[----:B------:R-:W-:Y:S01]  /*b3a0*/  LOP3.LUT R5, R5, R8, RZ, 0x3c, !PT ;  /* 0x0000000805057212 */ /* 0x000fe200078e3cff */
[----:B------:R1:W-:Y:S02]  /*b3b0*/  UTMALDG.2D [UR16], [UR10], desc[UR22] ;  /* 0x000016100a0075b4 */ /* 0x0003e40008009000 */
[----:B-1----:R-:W-:Y:S05]  /*b3c0*/  @P3 BRA `(.L_x_213) ;  /* 0xfffffffc006c3947 */ /* 0x002fea000383ffff */
.L_x_209:
[----:B------:R-:W-:Y:S05]  /*b3d0*/  BSYNC B1 ;  /* 0x0000000000017941 */ /* 0x000fea0003800000 */
.L_x_208:
[----:B------:R-:W-:Y:S01]  /*b3e0*/  LOP3.LUT P3, RZ, R4, 0xff, RZ, 0xc0, !PT ;  /* 0x000000ff04ff7812 */ /* 0x000fe2000786c0ff */
[----:B--2---:R-:W-:Y:S02]  /*b3f0*/  IMAD.IADD R7, R9, 0x1, R0 ;  /* 0x0000000109077824 */ /* 0x004fe400078e0200 */
[----:B------:R-:W-:Y:S02]  /*b400*/  IMAD.U32 R6, RZ, RZ, UR20 ;  /* 0x00000014ff067e24 */ /* 0x000fe4000f8e00ff */
[C---:B------:R-:W-:Y:S01]  /*b410*/  IMAD.WIDE.U32 R4, R7.reuse, -0x55555555, RZ ;  /* 0xaaaaaaab07047825 */ /* 0x040fe200078e00ff */
[----:B------:R-:W-:Y:S02]  /*b420*/  ISETP.GT.U32.AND P0, PT, R7, 0x5, PT ;  /* 0x000000050700780c */ /* 0x000fe40003f04070 */
[----:B------:R-:W-:Y:S02]  /*b430*/  ISETP.NE.AND P4, PT, R6, 0x3, PT ;  /* 0x000000030600780c */ /* 0x000fe40003f85270 */
[----:B------:R-:W-:-:S02]  /*b440*/  ISETP.LT.U32.AND P0, PT, R9, 0x6, P0 ;  /* 0x000000060900780c */ /* 0x000fc40000701070 */
[----:B------:R-:W-:Y:S01]  /*b450*/  SHF.R.U32.HI R4, RZ, 0x2, R5 ;  /* 0x00000002ff047819 */ /* 0x000fe20000011605 */
[----:B------:R-:W-:Y:S01]  /*b460*/  @P3 SYNCS.ARRIVE.TRANS64.A1T0 RZ, [UR12+0x34528], RZ ;  /* 0x034528ffffff39a7 */ /* 0x000fe2000810000c */
[----:B------:R-:W-:Y:S02]  /*b470*/  ISETP.GE.U32.AND P3, PT, R9, 0x6, PT ;  /* 0x000000060900780c */ /* 0x000fe40003f66070 */
[----:B------:R-:W-:-:S04]  /*b480*/  SEL R0, RZ, 0x1, !P0 ;  /* 0x00000001ff007807 */ /* 0x000fc80004000000 */
[----:B------:R-:W-:Y:S01]  /*b490*/  LOP3.LUT R3, R3, R0, RZ, 0x3c, !PT ;  /* 0x0000000003037212 */ /* 0x000fe200078e3cff */
[----:B------:R-:W-:-:S06]  /*b4a0*/  IMAD R0, R4, -0x6, R7 ;  /* 0xfffffffa04007824 */ /* 0x000fcc00078e0207 */
[----:B------:R-:W-:Y:S01]  /*b4b0*/  @P3 LOP3.LUT R3, R3, 0x1, R4, 0x78, !PT ;  /* 0x0000000103033812 */ /* 0x000fe200078e7804 */
[----:B------:R-:W-:Y:S06]  /*b4c0*/  @!P4 BRA `(.L_x_214) ;  /* 0x000000000004c947 */ /* 0x000fec0003800000 */
[----:B------:R-:W-:Y:S01]  /*b4d0*/  BPT.TRAP 0x1 ;  /* 0x000000040000795c */ /* 0x000fe20000300000 */
.L_x_214:
[----:B------:R-:W-:Y:S01]  /*b4e0*/  LEA R5, R2, UR12, 0x3 ;  /* 0x0000000c02057c11 */ /* 0x000fe2000f8e18ff */
[----:B------:R-:W-:Y:S01]  /*b4f0*/  BSSY B1, `(.L_x_215) ;  /* 0x0000005000017945 */ /* 0x000fe20003800000 */
[----:B------:R-:W-:Y:S02]  /*b500*/  SHF.L.U32 R4, R20, 0x1f, RZ ;  /* 0x0000001f14047819 */ /* 0x000fe400000006ff */
[----:B------:R-:W-:Y:S02]  /*b510*/  LEA R8, R2, UR12, 0x4 ;  /* 0x0000000c02087c11 */ /* 0x000fe4000f8e20ff */
[----:B------:R-:W1:Y:S02]  /*b520*/  SYNCS.PHASECHK.TRANS64.TRYWAIT P0, [R5+URZ+0x34400], R4 ;  /* 0x03440004050075a7 */ /* 0x000e64000800017f */
[----:B-1----:R-:W-:Y:S05]  /*b530*/  @!P0 BRA `(.L_x_216) ;  /* 0x0000003800e08947 */ /* 0x002fea0003800000 */
.L_x_304:
[----:B------:R-:W-:Y:S05]  /*b540*/  BSYNC B1 ;  /* 0x0000000000017941 */ /* 0x000fea0003800000 */
.L_x_215:
[----:B------:R-:W2:Y:S01]  /*b550*/  LDS.128 R8, [R8+0x34550] ;  /* 0x0345500008087984 */ /* 0x000ea20000000c00 */
[----:B------:R-:W-:Y:S01]  /*b560*/  @!PT LDS RZ, [RZ] ;  /* 0x00000000fffff984 */ /* 0x000fe20000000800 */
[----:B------:R-:W-:Y:S01]  /*b570*/  @!PT LDS RZ, [RZ] ;  /* 0x00000000fffff984 */ /* 0x000fe20000000800 */
[----:B------:R-:W-:Y:S01]  /*b580*/  @!PT LDS RZ, [RZ] ;  /* 0x00000000fffff984 */ /* 0x000fe20000000800 */
[----:B------:R-:W-:Y:S01]  /*b590*/  @!PT LDS RZ, [RZ] ;  /* 0x00000000fffff984 */ /* 0x000fe20000000800 */
[----:B------:R3:W-:Y:S06]  /*b5a0*/  MEMBAR.ALL.CTA ;  /* 0x0000000000007992 */ /* 0x0007ec0000008000 */
[----:B---3--:R-:W3:Y:S01]  /*b5b0*/  FENCE.VIEW.ASYNC.S ;  /* 0x00000000000073c6 */ /* 0x008ee20000000000 */
[----:B--2---:R-:W-:Y:S02]  /*b5c0*/  IMAD.MOV.U32 R17, RZ, RZ, R9 ;  /* 0x000000ffff117224 */ /* 0x004fe400078e0009 */
[----:B------:R-:W-:Y:S01]  /*b5d0*/  IMAD.MOV.U32 R16, RZ, RZ, R8 ;  /* 0x000000ffff107224 */ /* 0x000fe200078e0008 */
[----:B---3--:R-:W-:Y:S06]  /*b5e0*/  @!P4 BRA `(.L_x_217) ;  /* 0x000000000004c947 */ /* 0x008fec0003800000 */
[----:B------:R-:W-:Y:S01]  /*b5f0*/  BPT.TRAP 0x1 ;  /* 0x000000040000795c */ /* 0x000fe20000300000 */
.L_x_217:
[----:B------:R-:W2:Y:S01]  /*b600*/  S2R R7, SR_CgaCtaId ;  /* 0x0000000000077919 */ /* 0x000ea20000008800 */
[----:B------:R-:W-:Y:S01]  /*b610*/  ISETP.NE.AND P0, PT, R11, RZ, PT ;  /* 0x000000ff0b00720c */ /* 0x000fe20003f05270 */
[----:B-1----:R-:W-:Y:S01]  /*b620*/  VIADD R4, R5, 0x34440 ;  /* 0x0003444005047836 */ /* 0x002fe20000000000 */
[CC--:B------:R-:W-:Y:S02]  /*b630*/  ISETP.NE.AND P3, PT, R10.reuse, R18.reuse, PT ;  /* 0x000000120a00720c */ /* 0x0c0fe40003f65270 */
[----:B------:R-:W-:Y:S02]  /*b640*/  ISETP.EQ.OR P0, PT, R10, R18, !P0 ;  /* 0x000000120a00720c */ /* 0x000fe40004702670 */
[----:B--2---:R-:W-:-:S04]  /*b650*/  PRMT R4, R7, 0x654, R4 ;  /* 0x0000065407047816 */ /* 0x004fc80000000004 */
[----:B------:R1:W-:Y:S07]  /*b660*/  SYNCS.ARRIVE.TRANS64.RED.A1T0 RZ, [R4+URZ], RZ ;  /* 0x000000ff04ff79a7 */ /* 0x0003ee000810043f */
[----:B------:R-:W-:Y:S05]  /*b670*/  @P0 BRA `(.L_x_218) ;  /* 0x0000000400a40947 */ /* 0x000fea0003800000 */
[----:B-1----:R-:W1:Y:S02]  /*b680*/  LDC.64 R4, c[0x0][0x290] ;  /* 0x0000a400ff047b82 */ /* 0x002e640000000a00 */
[----:B-1----:R-:W-:-:S05]  /*b690*/  IMAD.WIDE R4, R10, 0xc, R4 ;  /* 0x0000000c0a047825 */ /* 0x002fca00078e0204 */
[----:B------:R1:W5:Y:S01]  /*b6a0*/  LDG.E R19, desc[UR38][R4.64+0x8] ;  /* 0x0000082604137981 */ /* 0x000362000c1e1900 */
[----:B------:R-:W-:-:S03]  /*b6b0*/  UMOV UR4, 0xffffffff ;  /* 0xffffffff00047882 */ /* 0x000fc60000000000 */
[----:B------:R-:W-:Y:S05]  /*b6c0*/  BRA.DIV UR4, `(.L_x_219) ;  /* 0x0000003a04907947 */ /* 0x000fea000b800000 */
[----:B------:R-:W-:-:S13]  /*b6d0*/  ELECT P6, URZ, PT ;  /* 0x00000000003f782f */ /* 0x000fda00038c0000 */
.L_x_307:
[----:B------:R-:W-:Y:S04]  /*b6e0*/  BSSY B1, `(.L_x_220) ;  /* 0x000004f000017945 */ /* 0x000fe80003800000 */
[----:B------:R-:W-:Y:S05]  /*b6f0*/  @!P6 BRA `(.L_x_221) ;  /* 0x000000040034e947 */ /* 0x000fea0003800000 */
[C---:B------:R-:W-:Y:S01]  /*b700*/  IMAD.SHL.U32 R6, R10.reuse, 0x8, RZ ;  /* 0x000000080a067824 */ /* 0x040fe200078e00ff */
[----:B------:R-:W-:Y:S01]  /*b710*/  SHF.R.S32.HI R7, RZ, 0x1f, R10 ;  /* 0x0000001fff077819 */ /* 0x000fe2000001140a */
[----:B------:R-:W-:Y:S01]  /*b720*/  ULDC.64 UR4, c[0x0][0x510] ;  /* 0x0001440000047ab9 */ /* 0x000fe20000000a00 */
[----:B------:R-:W-:Y:S01]  /*b730*/  ULDC.64 UR6, c[0x0][0x520] ;  /* 0x0001480000067ab9 */ /* 0x000fe20000000a00 */
[----:B------:R-:W2:Y:S01]  /*b740*/  LDG.E R18, desc[UR38][R4.64] ;  /* 0x0000002604127981 */ /* 0x000ea2000c1e1900 */
[----:B------:R-:W-:Y:S02]  /*b750*/  SHF.L.U64.HI R7, R10, 0x3, R7 ;  /* 0x000000030a077819 */ /* 0x000fe40000010207 */
[C---:B------:R-:W-:Y:S02]  /*b760*/  IADD3 R14, P0, R6.reuse, UR4, RZ ;  /* 0x00000004060e7c10 */ /* 0x040fe4000ff1e0ff */
[C---:B------:R-:W-:Y:S02]  /*b770*/  IADD3 R12, P4, R6.reuse, UR6, RZ ;  /* 0x00000006060c7c10 */ /* 0x040fe4000ff9e0ff */
[C---:B------:R-:W-:Y:S01]  /*b780*/  IADD3.X R15, R7.reuse, UR5, RZ, P0, !PT ;  /* 0x00000005070f7c10 */ /* 0x040fe200087fe4ff */
[----:B------:R-:W-:Y:S01]  /*b790*/  ULDC.64 UR4, c[0x0][0x518] ;  /* 0x0001460000047ab9 */ /* 0x000fe20000000a00 */
[----:B------:R-:W-:Y:S01]  /*b7a0*/  IADD3.X R13, R7, UR7, RZ, P4, !PT ;  /* 0x00000007070d7c10 */ /* 0x000fe2000a7fe4ff */
[----:B-1----:R1:W3:Y:S04]  /*b7b0*/  LDG.E R4, desc[UR38][R4.64+0x4] ;  /* 0x0000042604047981 */ /* 0x0022e8000c1e1900 */
[----:B------:R-:W4:Y:S04]  /*b7c0*/  LDG.E.64 R14, desc[UR38][R14.64] ;  /* 0x000000260e0e7981 */ /* 0x000f28000c1e1b00 */
[----:B------:R-:W2:Y:S01]  /*b7d0*/  LDG.E.64 R12, desc[UR38][R12.64] ;  /* 0x000000260c0c7981 */ /* 0x000ea2000c1e1b00 */
[----:B------:R-:W-:-:S04]  /*b7e0*/  IADD3 R8, P0, R6, UR4, RZ ;  /* 0x0000000406087c10 */ /* 0x000fc8000ff1e0ff */
[----:B------:R-:W-:Y:S01]  /*b7f0*/  IADD3.X R9, R7, UR5, RZ, P0, !PT ;  /* 0x0000000507097c10 */ /* 0x000fe200087fe4ff */
[----:B------:R-:W-:-:S05]  /*b800*/  ULDC.64 UR4, c[0x0][0x528] ;  /* 0x00014a0000047ab9 */ /* 0x000fca0000000a00 */
[----:B------:R-:W3:Y:S01]  /*b810*/  LDG.E.64 R8, desc[UR38][R8.64] ;  /* 0x0000002608087981 */ /* 0x000ee2000c1e1b00 */
[----:B------:R-:W-:-:S04]  /*b820*/  IADD3 R6, P0, R6, UR4, RZ ;  /* 0x0000000406067c10 */ /* 0x000fc8000ff1e0ff */
[----:B------:R-:W-:-:S06]  /*b830*/  IADD3.X R7, R7, UR5, RZ, P0, !PT ;  /* 0x0000000507077c10 */ /* 0x000fcc00087fe4ff */
[----:B------:R-:W3:Y:S04]  /*b840*/  LDG.E.64 R6, desc[UR38][R6.64] ;  /* 0x0000002606067981 */ /* 0x000ee8000c1e1b00 */
[----:B----4-:R-:W-:Y:S04]  /*b850*/  STS.64 [UR14], R14 ;  /* 0x0000000eff007988 */ /* 0x010fe80008000a0e */
[----:B--2---:R-:W-:Y:S04]  /*b860*/  STS.64 [UR15], R12 ;  /* 0x0000000cff007988 */ /* 0x004fe80008000a0f */
[----:B------:R-:W2:Y:S01]  /*b870*/  LDS R21, [UR14+0x1c] ;  /* 0x00001c0eff157984 */ /* 0x000ea20008000800 */
[----:B---3--:R-:W-:-:S04]  /*b880*/  SHF.L.U64.HI R24, R8, 0x1, R9 ;  /* 0x0000000108187819 */ /* 0x008fc80000010209 */
[----:B------:R-:W-:-:S04]  /*b890*/  LOP3.LUT R24, R24, 0x1fffffff, RZ, 0xc0, !PT ;  /* 0x1fffffff18187812 */ /* 0x000fc800078ec0ff */
[----:B------:R-:W-:-:S04]  /*b8a0*/  SHF.R.U32.HI R22, RZ, 0x4, R24 ;  /* 0x00000004ff167819 */ /* 0x000fc80000011618 */
[----:B--2---:R-:W-:-:S05]  /*b8b0*/  LOP3.LUT R21, R21, 0xf, R22, 0xb8, !PT ;  /* 0x0000000f15157812 */ /* 0x004fca00078eb816 */
[----:B------:R-:W-:Y:S04]  /*b8c0*/  STS [UR14+0x1c], R21 ;  /* 0x00001c15ff007988 */ /* 0x000fe8000800080e */
[----:B------:R-:W2:Y:S02]  /*b8d0*/  LDS R9, [UR14+0x1c] ;  /* 0x00001c0eff097984 */ /* 0x000ea40008000800 */
[----:B--2---:R-:W-:-:S05]  /*b8e0*/  LOP3.LUT R9, R9, 0xf0, RZ, 0xb8, !PT ;  /* 0x000000f009097812 */ /* 0x004fca00078eb8ff */
[----:B------:R-:W-:Y:S04]  /*b8f0*/  STS [UR14+0x1c], R9 ;  /* 0x00001c09ff007988 */ /* 0x000fe8000800080e */
[----:B------:R-:W2:Y:S01]  /*b900*/  LDS R23, [UR14+0x1c] ;  /* 0x00001c0eff177984 */ /* 0x000ea20008000800 */
[----:B------:R-:W-:-:S04]  /*b910*/  MOV R22, UR14 ;  /* 0x0000000e00167c02 */ /* 0x000fc80008000f00 */
[----:B------:R-:W-:Y:S02]  /*b920*/  SHF.R.U64 R22, R22, 0x4, RZ ;  /* 0x0000000416167819 */ /* 0x000fe400000012ff */
[----:B--2---:R-:W-:-:S05]  /*b930*/  LOP3.LUT R23, R23, 0xf00, RZ, 0xb8, !PT ;  /* 0x00000f0017177812 */ /* 0x004fca00078eb8ff */
[----:B------:R-:W-:Y:S04]  /*b940*/  STS.64 [UR14+0x18], R22 ;  /* 0x00001816ff007988 */ /* 0x000fe80008000a0e */
[----:B------:R-:W1:Y:S01]  /*b950*/  LDS R25, [UR14+0x1c] ;  /* 0x00001c0eff197984 */ /* 0x000e620008000800 */
[----:B------:R-:W-:Y:S01]  /*b960*/  IMAD.SHL.U32 R21, R8, 0x2, RZ ;  /* 0x0000000208157824 */ /* 0x000fe200078e00ff */
[----:B------:R-:W-:-:S04]  /*b970*/  CS2R R14, SRZ ;  /* 0x00000000000e7805 */ /* 0x000fc8000001ff00 */
[----:B------:R-:W-:Y:S01]  /*b980*/  LOP3.LUT R21, R21, 0xfffffffe, RZ, 0xc0, !PT ;  /* 0xfffffffe15157812 */ /* 0x000fe200078ec0ff */
[----:B-----5:R-:W-:Y:S02]  /*b990*/  VIADD R12, R19, 0xffffffff ;  /* 0xffffffff130c7836 */ /* 0x020fe40000000000 */
[----:B------:R-:W-:Y:S01]  /*b9a0*/  VIADD R13, R18, 0xffffffff ;  /* 0xffffffff120d7836 */ /* 0x000fe20000000000 */
[----:B------:R-:W-:Y:S01]  /*b9b0*/  SHF.R.U64 R21, R21, 0x4, R24 ;  /* 0x0000000415157819 */ /* 0x000fe20000001218 */
[----:B------:R-:W-:Y:S04]  /*b9c0*/  STS [UR14+0x10], R22 ;  /* 0x00001016ff007988 */ /* 0x000fe8000800080e */
[----:B------:R-:W-:Y:S04]  /*b9d0*/  STS [UR14+0x14], R22 ;  /* 0x00001416ff007988 */ /* 0x000fe8000800080e */
[----:B------:R-:W-:Y:S04]  /*b9e0*/  STS.128 [UR14+0x20], R12 ;  /* 0x0000200cff007988 */ /* 0x000fe80008000c0e */
[----:B------:R-:W-:Y:S04]  /*b9f0*/  STS [UR14+0xc], R21 ;  /* 0x00000c15ff007988 */ /* 0x000fe8000800080e */
[----:B------:R-:W-:Y:S01]  /*ba00*/  STS [UR14+0x30], RZ ;  /* 0x000030ffff007988 */ /* 0x000fe2000800080e */
[----:B-1----:R-:W-:-:S05]  /*ba10*/  LOP3.LUT R5, R25, 0xf000, RZ, 0xb8, !PT ;  /* 0x0000f00019057812 */ /* 0x002fca00078eb8ff */
[----:B------:R-:W-:Y:S04]  /*ba20*/  STS [UR14+0x1c], R5 ;  /* 0x00001c05ff007988 */ /* 0x000fe8000800080e */
[----:B------:R-:W1:Y:S01]  /*ba30*/  LDS R8, [UR15+0x1c] ;  /* 0x00001c0fff087984 */ /* 0x000e620008000800 */
[----:B------:R-:W-:-:S04]  /*ba40*/  SHF.L.U64.HI R18, R6, 0x1, R7 ;  /* 0x0000000106127819 */ /* 0x000fc80000010207 */
[----:B------:R-:W-:-:S04]  /*ba50*/  LOP3.LUT R18, R18, 0x1fffffff, RZ, 0xc0, !PT ;  /* 0x1fffffff12127812 */ /* 0x000fc800078ec0ff */
[----:B------:R-:W-:-:S04]  /*ba60*/  SHF.R.U32.HI R7, RZ, 0x4, R18 ;  /* 0x00000004ff077819 */ /* 0x000fc80000011612 */
[----:B-1----:R-:W-:-:S05]  /*ba70*/  LOP3.LUT R7, R8, 0xf, R7, 0xb8, !PT ;  /* 0x0000000f08077812 */ /* 0x002fca00078eb807 */
[----:B------:R-:W-:Y:S04]  /*ba80*/  STS [UR15+0x1c], R7 ;  /* 0x00001c07ff007988 */ /* 0x000fe8000800080f */
[----:B------:R-:W1:Y:S02]  /*ba90*/  LDS R8, [UR15+0x1c] ;  /* 0x00001c0fff087984 */ /* 0x000e640008000800 */
[----:B-1----:R-:W-:-:S05]  /*baa0*/  LOP3.LUT R13, R8, 0xf0, RZ, 0xb8, !PT ;  /* 0x000000f0080d7812 */ /* 0x002fca00078eb8ff */
[----:B------:R-:W-:Y:S04]  /*bab0*/  STS [UR15+0x1c], R13 ;  /* 0x00001c0dff007988 */ /* 0x000fe8000800080f */
[----:B------:R-:W1:Y:S01]  /*bac0*/  LDS R9, [UR15+0x1c] ;  /* 0x00001c0fff097984 */ /* 0x000e620008000800 */
[----:B------:R-:W-:-:S05]  /*bad0*/  IMAD.U32 R8, RZ, RZ, UR15 ;  /* 0x0000000fff087e24 */ /* 0x000fca000f8e00ff */
[----:B------:R-:W-:Y:S02]  /*bae0*/  SHF.R.U64 R8, R8, 0x4, RZ ;  /* 0x0000000408087819 */ /* 0x000fe400000012ff */
[----:B-1----:R-:W-:-:S05]  /*baf0*/  LOP3.LUT R9, R9, 0xf00, RZ, 0xb8, !PT ;  /* 0x00000f0009097812 */ /* 0x002fca00078eb8ff */
[----:B------:R-:W-:Y:S04]  /*bb00*/  STS.64 [UR15+0x18], R8 ;  /* 0x00001808ff007988 */ /* 0x000fe80008000a0f */
[----:B------:R-:W1:Y:S01]  /*bb10*/  LDS R21, [UR15+0x1c] ;  /* 0x00001c0fff157984 */ /* 0x000e620008000800 */
[----:B------:R-:W-:Y:S02]  /*bb20*/  IMAD.SHL.U32 R5, R6, 0x2, RZ ;  /* 0x0000000206057824 */ /* 0x000fe400078e00ff */
[----:B------:R-:W-:-:S03]  /*bb30*/  VIADD R13, R4, 0xffffffff ;  /* 0xffffffff040d7836 */ /* 0x000fc60000000000 */
[----:B------:R-:W-:-:S04]  /*bb40*/  LOP3.LUT R5, R5, 0xfffffffe, RZ, 0xc0, !PT ;  /* 0xfffffffe05057812 */ /* 0x000fc800078ec0ff */
[----:B------:R-:W-:Y:S01]  /*bb50*/  SHF.R.U64 R5, R5, 0x4, R18 ;  /* 0x0000000405057819 */ /* 0x000fe20000001212 */
[----:B------:R2:W-:Y:S04]  /*bb60*/  STS.128 [UR15+0x20], R12 ;  /* 0x0000200cff007988 */ /* 0x0005e80008000c0f */
[----:B------:R2:W-:Y:S04]  /*bb70*/  STS [UR15+0xc], R5 ;  /* 0x00000c05ff007988 */ /* 0x0005e8000800080f */
[----:B------:R2:W-:Y:S04]  /*bb80*/  STS [UR15+0x10], R8 ;  /* 0x00001008ff007988 */ /* 0x0005e8000800080f */
[----:B------:R2:W-:Y:S04]  /*bb90*/  STS [UR15+0x14], R8 ;  /* 0x00001408ff007988 */ /* 0x0005e8000800080f */
[----:B------:R-:W-:Y:S01]  /*bba0*/  STS [UR15+0x30], RZ ;  /* 0x000030ffff007988 */ /* 0x000fe2000800080f */
[----:B-1----:R-:W-:-:S05]  /*bbb0*/  LOP3.LUT R4, R21, 0xf000, RZ, 0xb8, !PT ;  /* 0x0000f00015047812 */ /* 0x002fca00078eb8ff */
[----:B------:R2:W-:Y:S02]  /*bbc0*/  STS [UR15+0x1c], R4 ;  /* 0x00001c04ff007988 */ /* 0x0005e4000800080f */
.L_x_221:
[----:B------:R-:W-:Y:S05]  /*bbd0*/  BSYNC B1 ;  /* 0x0000000000017941 */ /* 0x000fea0003800000 */
.L_x_220:
[----:B------:R-:W-:-:S03]  /*bbe0*/  UMOV UR4, 0xffffffff ;  /* 0xffffffff00047882 */ /* 0x000fc60000000000 */
[----:B------:R-:W-:Y:S05]  /*bbf0*/  BRA.DIV UR4, `(.L_x_222) ;  /* 0x0000003604647947 */ /* 0x000fea000b800000 */
[----:B------:R-:W-:Y:S01]  /*bc00*/  ELECT P6, URZ, PT ;  /* 0x00000000003f782f */ /* 0x000fe200038c0000 */
[----:B------:R-:W-:-:S12]  /*bc10*/  NOP ;  /* 0x0000000000007918 */ /* 0x000fd80000000000 */
.L_x_311:
[----:B-12---:R-:W1:Y:S02]  /*bc20*/  S2R R4, SR_LANEID ;  /* 0x0000000000047919 */ /* 0x006e640000000000 */
[----:B-1----:R-:W-:-:S05]  /*bc30*/  IMAD.SHL.U32 R8, R4, 0x4, RZ ;  /* 0x0000000404087824 */ /* 0x002fca00078e00ff */
[----:B------:R1:W2:Y:S01]  /*bc40*/  LDS R9, [R8+UR14] ;  /* 0x0000000e08097984 */ /* 0x0002a20008000800 */
[C---:B------:R-:W-:Y:S02]  /*bc50*/  IADD3 R6, P0, R8.reuse, UR8, RZ ;  /* 0x0000000808067c10 */ /* 0x040fe4000ff1e0ff */
[----:B------:R-:W-:Y:S01]  /*bc60*/  IADD3 R4, P4, R8, UR10, RZ ;  /* 0x0000000a08047c10 */ /* 0x000fe2000ff9e0ff */
[----:B------:R1:W3:Y:S01]  /*bc70*/  LDS R13, [R8+UR14+0x80] ;  /* 0x0000800e080d7984 */ /* 0x0002e20008000800 */
[----:B------:R-:W-:Y:S11]  /*bc80*/  @!P6 BRA `(.L_x_223) ;  /* 0x000000000008e947 */ /* 0x000ff60003800000 */
[----:B------:R0:W-:Y:S01]  /*bc90*/  UTMACMDFLUSH ;  /* 0x00000000000079b7 */ /* 0x0001e20000000000 */
[----:B------:R-:W-:-:S04]  /*bca0*/  DEPBAR.LE SB0, 0x0 ;  /* 0x000080000000791a */ /* 0x000fc80000000000 */
.L_x_223:
[----:B------:R-:W-:Y:S01]  /*bcb0*/  IMAD.X R7, RZ, RZ, UR9, P0 ;  /* 0x00000009ff077e24 */ /* 0x000fe200080e06ff */
[----:B------:R-:W-:Y:S01]  /*bcc0*/  IADD3.X R5, RZ, UR11, RZ, P4, !PT ;  /* 0x0000000bff057c10 */ /* 0x000fe2000a7fe4ff */
[----:B------:R-:W-:Y:S05]  /*bcd0*/  WARPSYNC.ALL ;  /* 0x0000000000007948 */ /* 0x000fea0003800000 */
[----:B--2---:R2:W5:Y:S04]  /*bce0*/  ATOMG.E.EXCH.STRONG.GPU PT, RZ, [R6], R9 ;  /* 0x0000000906ff73a8 */ /* 0x00456800041ee100 */
[----:B---3--:R2:W5:Y:S01]  /*bcf0*/  ATOMG.E.EXCH.STRONG.GPU PT, RZ, [R4], R13 ;  /* 0x0000000d04ff73a8 */ /* 0x00856200041ee100 */
[----:B------:R-:W-:-:S07]  /*bd00*/  IMAD.MOV.U32 R18, RZ, RZ, R10 ;  /* 0x000000ffff127224 */ /* 0x000fce00078e000a */
.L_x_218:
[----:B------:R-:W-:Y:S01]  /*bd10*/  ISETP.NE.AND P4, PT, R11, RZ, PT ;  /* 0x000000ff0b00720c */ /* 0x000fe20003f85270 */
[----:B------:R-:W-:Y:S01]  /*bd20*/  VIADD R2, R2, 0x1 ;  /* 0x0000000102027836 */ /* 0x000fe20000000000 */
[----:B--2---:R-:W-:Y:S02]  /*bd30*/  SEL R5, RZ, 0x1, !P3 ;  /* 0x00000001ff057807 */ /* 0x004fe40005800000 */
[----:B-1----:R-:W-:Y:S02]  /*bd40*/  PRMT R4, RZ, 0x7610, R4 ;  /* 0x00007610ff047816 */ /* 0x002fe40000000004 */
[----:B------:R-:W-:-:S04]  /*bd50*/  ISETP.NE.AND P0, PT, R2, 0x8, PT ;  /* 0x000000080200780c */ /* 0x000fc80003f05270 */
[----:B------:R-:W-:Y:S02]  /*bd60*/  SEL R7, RZ, 0x1, P0 ;  /* 0x00000001ff077807 */ /* 0x000fe40000000000 */
[----:B------:R-:W-:Y:S02]  /*bd70*/  SEL R2, R2, RZ, P0 ;  /* 0x000000ff02027207 */ /* 0x000fe40000000000 */
[----:B------:R-:W-:Y:S01]  /*bd80*/  LOP3.LUT R20, R20, R7, RZ, 0x3c, !PT ;  /* 0x0000000714147212 */ /* 0x000fe200078e3cff */
[----:B------:R-:W-:Y:S06]  /*bd90*/  @P4 BRA `(.L_x_224) ;  /* 0xfffffff000904947 */ /* 0x000fec000383ffff */
[----:B------:R-:W-:Y:S05]  /*bda0*/  BSYNC B0 ;  /* 0x0000000000007941 */ /* 0x000fea0003800000 */
.L_x_204:
[----:B------:R-:W-:-:S03]  /*bdb0*/  UMOV UR4, 0xffffffff ;  /* 0xffffffff00047882 */ /* 0x000fc60000000000 */
[----:B------:R-:W-:Y:S05]  /*bdc0*/  BRA.DIV UR4, `(.L_x_225) ;  /* 0x0000003604207947 */ /* 0x000fea000b800000 */
[----:B-----5:R-:W-:-:S13]  /*bdd0*/  ELECT P6, URZ, PT ;  /* 0x00000000003f782f */ /* 0x020fda00038c0000 */
.L_x_314:
[----:B------:R-:W-:Y:S04]  /*bde0*/  BSSY B0, `(.L_x_226) ;  /* 0x000003c000007945 */ /* 0x000fe80003800000 */
[----:B------:R-:W-:Y:S05]  /*bdf0*/  @!P6 BRA `(.L_x_227) ;  /* 0x0000000000e8e947 */ /* 0x000fea0003800000 */
[----:B------:R-:W-:-:S04]  /*be00*/  ULOP3.LUT UR4, UR47, 0x2, URZ, 0xfc, !UPT ;  /* 0x000000022f047892 */ /* 0x000fc8000f8efc3f */
[----:B------:R-:W-:-:S06]  /*be10*/  UISETP.NE.AND UP0, UPT, UR4, 0x3, UPT ;  /* 0x000000030400788c */ /* 0x000fcc000bf05270 */
[----:B------:R-:W-:-:S13]  /*be20*/  PLOP3.LUT P0, PT, PT, PT, UP0, 0x80, 0x0 ;  /* 0x000000000000781c */ /* 0x000fda0003f0f008 */
[----:B------:R-:W-:Y:S05]  /*be30*/  @!P0 BRA `(.L_x_228) ;  /* 0x0000000000048947 */ /* 0x000fea0003800000 */
[----:B------:R-:W-:Y:S01]  /*be40*/  BPT.TRAP 0x1 ;  /* 0x000000040000795c */ /* 0x000fe20000300000 */
.L_x_228:
[----:B------:R-:W-:Y:S01]  /*be50*/  IMAD.U32 R5, RZ, RZ, UR12 ;  /* 0x0000000cff057e24 */ /* 0x000fe2000f8e00ff */
[----:B------:R-:W-:-:S03]  /*be60*/  SHF.L.U32 R4, R3, 0x1f, RZ ;  /* 0x0000001f03047819 */ /* 0x000fc600000006ff */
[----:B------:R-:W-:-:S04]  /*be70*/  VIADD R5, R5, 0x344b0 ;  /* 0x000344b005057836 */ /* 0x000fc80000000000 */
[C---:B------:R-:W-:Y:S02]  /*be80*/  IMAD R7, R0.reuse, 0x8, R5 ;  /* 0x0000000800077824 */ /* 0x040fe400078e0205 */
[----:B------:R-:W-:Y:S02]  /*be90*/  VIADD R0, R0, 0x1 ;  /* 0x0000000100007836 */ /* 0x000fe40000000000 */
[----:B------:R-:W1:Y:S03]  /*bea0*/  SYNCS.PHASECHK.TRANS64.TRYWAIT P0, [R7+URZ], R4 ;  /* 0x00000004070075a7 */ /* 0x000e66000800017f */
[----:B------:R-:W-:-:S04]  /*beb0*/  ISETP.NE.AND P1, PT, R0, 0x6, PT ;  /* 0x000000060000780c */ /* 0x000fc80003f25270 */
[----:B------:R-:W-:Y:S02]  /*bec0*/  SEL R2, RZ, 0x1, P1 ;  /* 0x00000001ff027807 */ /* 0x000fe40000800000 */
[----:B------:R-:W-:Y:S02]  /*bed0*/  SEL R0, R0, RZ, P1 ;  /* 0x000000ff00007207 */ /* 0x000fe40000800000 */
[----:B------:R-:W-:-:S03]  /*bee0*/  LOP3.LUT R9, R3, R2, RZ, 0x3c, !PT ;  /* 0x0000000203097212 */ /* 0x000fc600078e3cff */
[----:B------:R-:W-:Y:S01]  /*bef0*/  IMAD R6, R0, 0x8, R5 ;  /* 0x0000000800067824 */ /* 0x000fe200078e0205 */
[----:B------:R-:W-:Y:S01]  /*bf00*/  SHF.L.U32 R3, R9, 0x1f, RZ ;  /* 0x0000001f09037819 */ /* 0x000fe200000006ff */
[----:B-1----:R-:W-:Y:S06]  /*bf10*/  @!P0 BRA `(.L_x_229) ;  /* 0x0000003000ec8947 */ /* 0x002fec0003800000 */
.L_x_315:
[----:B------:R-:W2:Y:S01]  /*bf20*/  SYNCS.PHASECHK.TRANS64.TRYWAIT P0, [R6+URZ], R3 ;  /* 0x00000003060075a7 */ /* 0x000ea2000800017f */
[----:B------:R-:W-:-:S05]  /*bf30*/  VIADD R0, R0, 0x1 ;  /* 0x0000000100007836 */ /* 0x000fca0000000000 */
[----:B------:R-:W-:-:S04]  /*bf40*/  ISETP.NE.AND P1, PT, R0, 0x6, PT ;  /* 0x000000060000780c */ /* 0x000fc80003f25270 */
[----:B------:R-:W-:Y:S02]  /*bf50*/  SEL R2, RZ, 0x1, P1 ;  /* 0x00000001ff027807 */ /* 0x000fe40000800000 */
[----:B------:R-:W-:Y:S02]  /*bf60*/  SEL R0, R0, RZ, P1 ;  /* 0x000000ff00007207 */ /* 0x000fe40000800000 */
[----:B------:R-:W-:Y:S02]  /*bf70*/  LOP3.LUT R9, R9, R2, RZ, 0x3c, !PT ;  /* 0x0000000209097212 */ /* 0x000fe400078e3cff */
[----:B-1----:R-:W-:Y:S02]  /*bf80*/  LEA R7, R0, R5, 0x3 ;  /* 0x0000000500077211 */ /* 0x002fe400078e18ff */
[----:B------:R-:W-:Y:S01]  /*bf90*/  SHF.L.U32 R4, R9, 0x1f, RZ ;  /* 0x0000001f09047819 */ /* 0x000fe200000006ff */
[----:B--2---:R-:W-:Y:S06]  /*bfa0*/  @!P0 BRA `(.L_x_230) ;  /* 0x0000003000dc8947 */ /* 0x004fec0003800000 */
.L_x_316:
[----:B------:R-:W2:Y:S01]  /*bfb0*/  SYNCS.PHASECHK.TRANS64.TRYWAIT P0, [R7+URZ], R4 ;  /* 0x00000004070075a7 */ /* 0x000ea2000800017f */
[----:B------:R-:W-:-:S05]  /*bfc0*/  VIADD R0, R0, 0x1 ;  /* 0x0000000100007836 */ /* 0x000fca0000000000 */
[----:B------:R-:W-:-:S04]  /*bfd0*/  ISETP.NE.AND P1, PT, R0, 0x6, PT ;  /* 0x000000060000780c */ /* 0x000fc80003f25270 */
[----:B------:R-:W-:Y:S02]  /*bfe0*/  SEL R2, RZ, 0x1, P1 ;  /* 0x00000001ff027807 */ /* 0x000fe40000800000 */
[----:B------:R-:W-:Y:S02]  /*bff0*/  SEL R0, R0, RZ, P1 ;  /* 0x000000ff00007207 */ /* 0x000fe40000800000 */
[----:B------:R-:W-:-:S03]  /*c000*/  LOP3.LUT R9, R9, R2, RZ, 0x3c, !PT ;  /* 0x0000000209097212 */ /* 0x000fc600078e3cff */
[----:B-1----:R-:W-:Y:S01]  /*c010*/  IMAD R6, R0, 0x8, R5 ;  /* 0x0000000800067824 */ /* 0x002fe200078e0205 */
[----:B------:R-:W-:Y:S01]  /*c020*/  SHF.L.U32 R3, R9, 0x1f, RZ ;  /* 0x0000001f09037819 */ /* 0x000fe200000006ff */
[----:B--2---:R-:W-:Y:S06]  /*c030*/  @!P0 BRA `(.L_x_231) ;  /* 0x0000003000cc8947 */ /* 0x004fec0003800000 */
.L_x_317:
        /* <DEDUP_REMOVED lines=9> */
.L_x_318:
[----:B------:R-:W2:Y:S01]  /*c0d0*/  SYNCS.PHASECHK.TRANS64.TRYWAIT P0, [R7+URZ], R4 ;  /* 0x00000004070075a7 */ /* 0x000ea2000800017f */
[----:B------:R-:W-:-:S05]  /*c0e0*/  VIADD R0, R0, 0x1 ;  /* 0x0000000100007836 */ /* 0x000fca0000000000 */
[----:B------:R-:W-:-:S04]  /*c0f0*/  ISETP.NE.AND P1, PT, R0, 0x6, PT ;  /* 0x000000060000780c */ /* 0x000fc80003f25270 */
[----:B------:R-:W-:Y:S02]  /*c100*/  SEL R2, RZ, 0x1, P1 ;  /* 0x00000001ff027807 */ /* 0x000fe40000800000 */
[----:B------:R-:W-:Y:S02]  /*c110*/  SEL R0, R0, RZ, P1 ;  /* 0x000000ff00007207 */ /* 0x000fe40000800000 */
[----:B------:R-:W-:Y:S01]  /*c120*/  LOP3.LUT R2, R9, R2, RZ, 0x3c, !PT ;  /* 0x0000000209027212 */ /* 0x000fe200078e3cff */
[----:B--2---:R-:W-:Y:S06]  /*c130*/  @!P0 BRA `(.L_x_233) ;  /* 0x0000003000b48947 */ /* 0x004fec0003800000 */
.L_x_319:
[----:B------:R-:W-:Y:S01]  /*c140*/  IMAD R5, R0, 0x8, R5 ;  /* 0x0000000800057824 */ /* 0x000fe200078e0205 */
[----:B------:R-:W-:-:S07]  /*c150*/  SHF.L.U32 R0, R2, 0x1f, RZ ;  /* 0x0000001f02007819 */ /* 0x000fce00000006ff */
.L_x_234:
[----:B---3--:R3:W4:Y:S02]  /*c160*/  SYNCS.PHASECHK.TRANS64.TRYWAIT P0, [R5+URZ], R0 ;  /* 0x00000000050075a7 */ /* 0x008724000800017f */
[----:B----4-:R-:W-:Y:S05]  /*c170*/  @!P0 NANOSLEEP.SYNCS 0x989680 ;  /* 0x009896800000895d */ /* 0x010fea0003900000 */
[----:B------:R-:W4:Y:S02]  /*c180*/  @!P0 SYNCS.PHASECHK.TRANS64 P0, [R5+URZ], R0 ;  /* 0x00000000050085a7 */ /* 0x000f24000800007f */
[----:B----4-:R-:W-:Y:S05]  /*c190*/  @!P0 BRA `(.L_x_234) ;  /* 0xfffffffc00f08947 */ /* 0x010fea000383ffff */
.L_x_227:
[----:B------:R-:W-:Y:S05]  /*c1a0*/  BSYNC B0 ;  /* 0x0000000000007941 */ /* 0x000fea0003800000 */
.L_x_226:
[----:B------:R-:W-:Y:S05]  /*c1b0*/  EXIT ;  /* 0x000000000000794d */ /* 0x000fea0003800000 */
.L_x_117:
[----:B------:R-:W-:Y:S01]  /*c1c0*/  PLOP3.LUT P1, PT, PT, PT, UP3, 0x80, 0x0 ;  /* 0x000000000000781c */ /* 0x000fe20003f2f038 */
[----:B------:R-:W-:Y:S01]  /*c1d0*/  ULDC UR18, c[0x0][0x10] ;  /* 0x0000040000127ab9 */ /* 0x000fe20000000800 */
[----:B------:R-:W-:Y:S01]  /*c1e0*/  ULDC UR21, c[0x0][0x904] ;  /* 0x0002410000157ab9 */ /* 0x000fe20000000800 */
[----:B------:R-:W-:Y:S01]  /*c1f0*/  UMOV UR20, 0xffffffff ;  /* 0xffffffff00147882 */ /* 0x000fe20000000000 */
[----:B------:R-:W-:Y:S01]  /*c200*/  P2R R0, PR, RZ, 0x2 ;  /* 0x00000002ff007803 */ /* 0x000fe20000000000 */
[----:B------:R-:W-:Y:S01]  /*c210*/  UIMAD.WIDE.U32 UR18, UR60, UR18, URZ ;  /* 0x000000123c1272a5 */ /* 0x000fe2000f8e003f */
[----:B------:R-:W-:Y:S01]  /*c220*/  IMAD.MOV.U32 R16, RZ, RZ, RZ ;  /* 0x000000ffff107224 */ /* 0x000fe200078e00ff */
[----:B------:R-:W-:Y:S01]  /*c230*/  ULDC.64 UR12, c[0x0][0x8c8] ;  /* 0x00023200000c7ab9 */ /* 0x000fe20000000a00 */
[----:B------:R-:W-:Y:S01]  /*c240*/  USHF.L.U32 UR22, UR20, UR21, URZ ;  /* 0x0000001514167299 */ /* 0x000fe2000800063f */
[----:B------:R-:W-:Y:S02]  /*c250*/  ULDC.64 UR14, c[0x0][0x8e0] ;  /* 0x00023800000e7ab9 */ /* 0x000fe40000000a00 */
[----:B------:R-:W-:Y:S01]  /*c260*/  ULDC UR20, c[0x0][0x14] ;  /* 0x0000050000147ab9 */ /* 0x000fe20000000800 */
[----:B------:R-:W-:Y:S01]  /*c270*/  UIADD3 UR11, UP1, UR12, -0x1, URZ ;  /* 0xffffffff0c0b7890 */ /* 0x000fe2000ff3e03f */
[----:B------:R-:W1:Y:S01]  /*c280*/  @P1 S2R R0, SR_CTAID.Y ;  /* 0x0000000000001919 */ /* 0x000e620000002600 */
[----:B------:R-:W-:-:S02]  /*c290*/  UIADD3 UR12, UP2, UR14, -0x1, URZ ;  /* 0xffffffff0e0c7890 */ /* 0x000fc4000ff5e03f */
[----:B------:R-:W-:Y:S02]  /*c2a0*/  UIMAD.WIDE.U32 UR26, UR18, UR20, URZ ;  /* 0x00000014121a72a5 */ /* 0x000fe4000f8e003f */
[----:B------:R-:W-:Y:S01]  /*c2b0*/  UIMAD UR20, UR19, UR20, URZ ;  /* 0x00000014131472a4 */ /* 0x000fe2000f8e023f */
[----:B------:R-:W-:Y:S01]  /*c2c0*/  ULDC UR35, c[0x0][0x8a8] ;  /* 0x00022a0000237ab9 */ /* 0x000fe20000000800 */
[----:B------:R-:W-:Y:S01]  /*c2d0*/  UMOV UR23, 0x1 ;  /* 0x0000000100177882 */ /* 0x000fe20000000000 */
[----:B------:R-:W-:Y:S02]  /*c2e0*/  UIADD3.X UR14, UR15, -0x1, URZ, UP2, !UPT ;  /* 0xffffffff0f0e7890 */ /* 0x000fe400097fe43f */
[----:B------:R-:W-:Y:S02]  /*c2f0*/  UIADD3.X UR13, UR13, -0x1, URZ, UP1, !UPT ;  /* 0xffffffff0d0d7890 */ /* 0x000fe40008ffe43f */
[----:B------:R-:W-:Y:S02]  /*c300*/  ULOP3.LUT UR15, UR59, 0x2, URZ, 0xfc, !UPT ;  /* 0x000000023b0f7892 */ /* 0x000fe4000f8efc3f */
[----:B------:R-:W-:-:S02]  /*c310*/  UIADD3 UR16, UR9, -0x1, URZ ;  /* 0xffffffff09107890 */ /* 0x000fc4000fffe03f */
[----:B------:R-:W-:Y:S02]  /*c320*/  UIADD3 UR17, UR10, -0x1, URZ ;  /* 0xffffffff0a117890 */ /* 0x000fe4000fffe03f */
[----:B------:R-:W-:Y:S02]  /*c330*/  UIADD3 UR35, UR35, -0x1, URZ ;  /* 0xffffffff23237890 */ /* 0x000fe4000fffe03f */
[----:B------:R-:W-:Y:S02]  /*c340*/  USHF.L.U32 UR18, UR23, UR21, URZ ;  /* 0x0000001517127299 */ /* 0x000fe4000800063f */
[----:B------:R-:W-:Y:S02]  /*c350*/  ULOP3.LUT UR19, URZ, UR22, URZ, 0x33, !UPT ;  /* 0x000000163f137292 */ /* 0x000fe4000f8e333f */
[----:B------:R-:W-:Y:S01]  /*c360*/  UIADD3 UR20, UR27, UR20, URZ ;  /* 0x000000141b147290 */ /* 0x000fe2000fffe03f */
[----:B-1----:R-:W-:Y:S01]  /*c370*/  @P1 R2UR UR42, R0 ;  /* 0x00000000002a12ca */ /* 0x002fe200000e0000 */
[----:B------:R-:W-:-:S14]  /*c380*/  IMAD.MOV.U32 R0, RZ, RZ, 0x1 ;  /* 0x00000001ff007424 */ /* 0x000fdc00078e00ff */
.L_x_255:
[----:B------:R-:W1:Y:S01]  /*c390*/  LDC.64 R2, c[0x0][0x8f8] ;  /* 0x00023e00ff027b82 */ /* 0x000e620000000a00 */
[----:B------:R-:W-:Y:S01]  /*c3a0*/  UIADD3 UR8, UP1, UR8, UR26, URZ ;  /* 0x0000001a08087290 */ /* 0x000fe2000ff3e03f */
[----:B------:R-:W-:Y:S01]  /*c3b0*/  ISETP.NE.AND P2, PT, R20, RZ, PT ;  /* 0x000000ff1400720c */ /* 0x000fe20003f45270 */
[----:B------:R-:W-:Y:S01]  /*c3c0*/  UMOV UR21, 0xffffffff ;  /* 0xffffffff00157882 */ /* 0x000fe20000000000 */
[----:B------:R-:W-:Y:S01]  /*c3d0*/  UMOV UR22, 0xffffffff ;  /* 0xffffffff00167882 */ /* 0x000fe20000000000 */
[----:B------:R-:W-:Y:S01]  /*c3e0*/  UIADD3.X UR7, UR7, UR20, URZ, UP1, !UPT ;  /* 0x0000001407077290 */ /* 0x000fe20008ffe43f */
[----:B------:R-:W-:Y:S01]  /*c3f0*/  IMAD.MOV.U32 R15, RZ, RZ, RZ ;  /* 0x000000ffff0f7224 */ /* 0x000fe200078e00ff */
[----:B------:R-:W-:Y:S01]  /*c400*/  UMOV UR23, 0xffffffff ;  /* 0xffffffff00177882 */ /* 0x000fe20000000000 */
[----:B-1----:R-:W-:-:S03]  /*c410*/  ISETP.LE.U32.AND P1, PT, R2, UR8, PT ;  /* 0x0000000802007c0c */ /* 0x002fc6000bf23070 */
[----:B------:R-:W-:-:S04]  /*c420*/  MOV R2, UR7 ;  /* 0x0000000700027c02 */ /* 0x000fc80008000f00 */
[----:B------:R-:W-:-:S13]  /*c430*/  ISETP.GE.U32.AND.EX P1, PT, R2, R3, PT, P1 ;  /* 0x000000030200720c */ /* 0x000fda0003f26110 */
[----:B---345:R-:W-:Y:S05]  /*c440*/  @P2 BRA P1, `(.L_x_235) ;  /* 0x0000001800402947 */ /* 0x038fea0000800000 */
[----:B------:R-:W-:-:S04]  /*c450*/  IADD3 R2, P2, R6, UR5, RZ ;  /* 0x0000000506027c10 */ /* 0x000fc8000ff5e0ff */
[----:B------:R-:W-:Y:S02]  /*c460*/  ISETP.GT.U32.AND P1, PT, R2, UR8, PT ;  /* 0x0000000802007c0c */ /* 0x000fe4000bf24070 */
[----:B------:R-:W-:-:S04]  /*c470*/  IADD3.X R2, R7, UR6, RZ, P2, !PT ;  /* 0x0000000607027c10 */ /* 0x000fc800097fe4ff */
[----:B------:R-:W-:-:S13]  /*c480*/  ISETP.GT.U32.AND.EX P1, PT, R2, UR7, PT, P1 ;  /* 0x0000000702007c0c */ /* 0x000fda000bf24110 */
[----:B------:R-:W-:Y:S05]  /*c490*/  @P1 BRA `(.L_x_236) ;  /* 0x0000001400201947 */ /* 0x000fea0003800000 */
[----:B------:R-:W-:Y:S01]  /*c4a0*/  VIADD R12, R34, UR4 ;  /* 0x00000004220c7c36 */ /* 0x000fe20008000000 */
[----:B------:R-:W-:Y:S01]  /*c4b0*/  ULDC UR21, c[0x0][0x910] ;  /* 0x0002440000157ab9 */ /* 0x000fe20000000800 */
[----:B------:R-:W-:Y:S02]  /*c4c0*/  IMAD.MOV.U32 R22, RZ, RZ, R8 ;  /* 0x000000ffff167224 */ /* 0x000fe400078e0008 */
[----:B------:R-:W-:Y:S02]  /*c4d0*/  VIADD R13, R12, 0x20 ;  /* 0x000000200c0d7836 */ /* 0x000fe40000000000 */
[----:B------:R-:W-:-:S03]  /*c4e0*/  IMAD.MOV.U32 R14, RZ, RZ, R9 ;  /* 0x000000ffff0e7224 */ /* 0x000fc600078e0009 */
[----:B------:R-:W-:-:S13]  /*c4f0*/  ISETP.GE.AND P1, PT, R13, UR21, PT ;  /* 0x000000150d007c0c */ /* 0x000fda000bf26270 */
[----:B------:R-:W1:Y:S01]  /*c500*/  @!P1 LDC.64 R2, c[0x0][0x918] ;  /* 0x00024600ff029b82 */ /* 0x000e620000000a00 */
[----:B------:R-:W-:Y:S01]  /*c510*/  @!P1 VIADD R7, R12, 0x20 ;  /* 0x000000200c079836 */ /* 0x000fe20000000000 */
[----:B------:R-:W-:Y:S01]  /*c520*/  BSSY B0, `(.L_x_237) ;  /* 0x0000064000007945 */ /* 0x000fe20003800000 */
[----:B------:R-:W-:Y:S02]  /*c530*/  IMAD.MOV.U32 R6, RZ, RZ, 0x7fffffff ;  /* 0x7fffffffff067424 */ /* 0x000fe400078e00ff */
[----:B-1----:R-:W-:-:S05]  /*c540*/  @!P1 IMAD.WIDE R2, R7, 0xc, R2 ;  /* 0x0000000c07029825 */ /* 0x002fca00078e0202 */
[----:B------:R1:W5:Y:S04]  /*c550*/  @!P1 LDG.E R8, desc[UR38][R2.64] ;  /* 0x0000002602089981 */ /* 0x000368000c1e1900 */
[----:B------:R1:W5:Y:S01]  /*c560*/  @!P1 LDG.E R9, desc[UR38][R2.64+0x4] ;  /* 0x0000042602099981 */ /* 0x000362000c1e1900 */
[----:B------:R-:W-:Y:S01]  /*c570*/  ISETP.GE.AND P1, PT, R12, UR21, PT ;  /* 0x000000150c007c0c */ /* 0x000fe2000bf26270 */
[----:B------:R-:W-:-:S12]  /*c580*/  IMAD.MOV.U32 R7, RZ, RZ, RZ ;  /* 0x000000ffff077224 */ /* 0x000fd800078e00ff */
[----:B-1----:R-:W-:Y:S05]  /*c590*/  @P1 BRA `(.L_x_238) ;  /* 0x0000000400701947 */ /* 0x002fea0003800000 */
[----:B------:R-:W-:Y:S01]  /*c5a0*/  IABS R7, R11 ;  /* 0x0000000b00077213 */ /* 0x000fe20000000000 */
[----:B------:R-:W-:Y:S01]  /*c5b0*/  ULDC UR24, c[0x0][0x8f0] ;  /* 0x00023c0000187ab9 */ /* 0x000fe20000000800 */
[----:B------:R-:W-:Y:S02]  /*c5c0*/  IABS R6, R10 ;  /* 0x0000000a00067213 */ /* 0x000fe40000000000 */
[----:B------:R-:W1:Y:S01]  /*c5d0*/  I2F.RP R3, R7 ;  /* 0x0000000700037306 */ /* 0x000e620000209400 */
[----:B------:R-:W-:Y:S02]  /*c5e0*/  PLOP3.LUT P3, PT, PT, PT, UP0, 0x80, 0x0 ;  /* 0x000000000000781c */ /* 0x000fe40003f6f008 */
[----:B------:R-:W-:Y:S02]  /*c5f0*/  IADD3 R21, P2, R14, UR12, RZ ;  /* 0x0000000c0e157c10 */ /* 0x000fe4000ff5e0ff */
[----:B------:R-:W-:Y:S02]  /*c600*/  IADD3 R19, P1, R22, UR11, RZ ;  /* 0x0000000b16137c10 */ /* 0x000fe4000ff3e0ff */
[----:B------:R-:W-:Y:S01]  /*c610*/  LEA.HI.X.SX32 R24, R14, UR14, 0x1, P2 ;  /* 0x0000000e0e187c11 */ /* 0x000fe200090f0eff */
[----:B------:R-:W3:Y:S01]  /*c620*/  I2F.RP R2, R6 ;  /* 0x0000000600027306 */ /* 0x000ee20000209400 */
[----:B------:R-:W-:-:S07]  /*c630*/  LEA.HI.X.SX32 R22, R22, UR13, 0x1, P1 ;  /* 0x0000000d16167c11 */ /* 0x000fce00088f0eff */
[----:B-1----:R-:W1:Y:S08]  /*c640*/  MUFU.RCP R3, R3 ;  /* 0x0000000300037308 */ /* 0x002e700000001000 */
[----:B---3--:R-:W3:Y:S01]  /*c650*/  MUFU.RCP R2, R2 ;  /* 0x0000000200027308 */ /* 0x008ee20000001000 */
[----:B-1----:R-:W-:-:S07]  /*c660*/  IADD3 R17, R3, 0xffffffe, RZ ;  /* 0x0ffffffe03117810 */ /* 0x002fce0007ffe0ff */
[----:B------:R-:W1:Y:S01]  /*c670*/  F2I.FTZ.U32.TRUNC.NTZ R17, R17 ;  /* 0x0000001100117305 */ /* 0x000e62000021f000 */
[----:B---3--:R-:W-:-:S07]  /*c680*/  VIADD R15, R2, 0xffffffe ;  /* 0x0ffffffe020f7836 */ /* 0x008fce0000000000 */
[----:B------:R-:W3:Y:S01]  /*c690*/  F2I.FTZ.U32.TRUNC.NTZ R15, R15 ;  /* 0x0000000f000f7305 */ /* 0x000ee2000021f000 */
[----:B-1----:R-:W-:Y:S02]  /*c6a0*/  IMAD.MOV R18, RZ, RZ, -R17 ;  /* 0x000000ffff127224 */ /* 0x002fe400078e0a11 */
[----:B---3--:R-:W-:Y:S01]  /*c6b0*/  IMAD.MOV R14, RZ, RZ, -R15 ;  /* 0x000000ffff0e7224 */ /* 0x008fe200078e0a0f */
[----:B------:R-:W-:Y:S06]  /*c6c0*/  @!P3 BRA `(.L_x_239) ;  /* 0x000000000034b947 */ /* 0x000fec0003800000 */
[----:B------:R-:W-:Y:S01]  /*c6d0*/  ULDC UR4, c[0x0][0x8dc] ;  /* 0x0002370000047ab9 */ /* 0x000fe20000000800 */
[----:B------:R-:W-:Y:S01]  /*c6e0*/  ULDC.64 UR22, c[0x0][0x8d0] ;  /* 0x0002340000167ab9 */ /* 0x000fe20000000a00 */
[----:B------:R-:W-:-:S05]  /*c6f0*/  IADD3 R3, P1, R19, UR4, RZ ;  /* 0x0000000413037c10 */ /* 0x000fca000ff3e0ff */
[----:B------:R-:W-:-:S04]  /*c700*/  IMAD.X R19, RZ, RZ, R22, P1 ;  /* 0x000000ffff137224 */ /* 0x000fc800008e0616 */
[----:B------:R-:W-:-:S04]  /*c710*/  IMAD.WIDE.U32 R4, R19, UR22, RZ ;  /* 0x0000001613047c25 */ /* 0x000fc8000f8e00ff */
[----:B------:R-:W-:-:S04]  /*c720*/  IMAD.WIDE.U32 R4, P1, R3, UR23, R4 ;  /* 0x0000001703047c25 */ /* 0x000fc8000f820004 */
[----:B------:R-:W-:-:S04]  /*c730*/  IMAD.WIDE.U32 R2, R3, UR22, RZ ;  /* 0x0000001603027c25 */ /* 0x000fc8000f8e00ff */
[----:B------:R-:W-:Y:S01]  /*c740*/  IMAD.MOV.U32 R2, RZ, RZ, R5 ;  /* 0x000000ffff027224 */ /* 0x000fe200078e0005 */
[----:B------:R-:W-:Y:S01]  /*c750*/  IADD3 RZ, P2, R3, R4, RZ ;  /* 0x0000000403ff7210 */ /* 0x000fe20007f5e0ff */
[----:B------:R-:W-:-:S04]  /*c760*/  IMAD.X R3, RZ, RZ, RZ, P1 ;  /* 0x000000ffff037224 */ /* 0x000fc800008e06ff */
[----:B------:R-:W-:-:S04]  /*c770*/  IMAD.WIDE.U32.X R2, R19, UR23, R2, P2 ;  /* 0x0000001713027c25 */ /* 0x000fc800090e0402 */
[----:B------:R-:W-:Y:S02]  /*c780*/  IMAD.MOV.U32 R19, RZ, RZ, R2 ;  /* 0x000000ffff137224 */ /* 0x000fe400078e0002 */
[----:B------:R-:W-:-:S07]  /*c790*/  IMAD.MOV.U32 R22, RZ, RZ, R3 ;  /* 0x000000ffff167224 */ /* 0x000fce00078e0003 */
.L_x_239:
[----:B------:R-:W-:Y:S05]  /*c7a0*/  @!P0 BRA `(.L_x_240) ;  /* 0x0000000000348947 */ /* 0x000fea0003800000 */
[----:B------:R-:W-:Y:S01]  /*c7b0*/  ULDC UR4, c[0x0][0x8f4] ;  /* 0x00023d0000047ab9 */ /* 0x000fe20000000800 */
[----:B------:R-:W-:Y:S01]  /*c7c0*/  ULDC.64 UR22, c[0x0][0x8e8] ;  /* 0x00023a0000167ab9 */ /* 0x000fe20000000a00 */
[----:B------:R-:W-:-:S04]  /*c7d0*/  IADD3 R3, P1, R21, UR4, RZ ;  /* 0x0000000415037c10 */ /* 0x000fc8000ff3e0ff */
[----:B------:R-:W-:-:S05]  /*c7e0*/  IADD3.X R21, RZ, R24, RZ, P1, !PT ;  /* 0x00000018ff157210 */ /* 0x000fca0000ffe4ff */
        /* <DEDUP_REMOVED lines=9> */
.L_x_240:
[----:B------:R-:W-:Y:S01]  /*c880*/  IMAD R18, R18, R7, RZ ;  /* 0x0000000712127224 */ /* 0x000fe200078e02ff */
[----:B------:R-:W-:Y:S01]  /*c890*/  SHF.R.U64 R21, R21, UR24, R24 ;  /* 0x0000001815157c19 */ /* 0x000fe20008001218 */
[----:B------:R-:W-:Y:S01]  /*c8a0*/  IMAD.MOV.U32 R2, RZ, RZ, RZ ;  /* 0x000000ffff027224 */ /* 0x000fe200078e00ff */
[----:B------:R-:W-:Y:S01]  /*c8b0*/  ULDC UR4, c[0x0][0x8d8] ;  /* 0x0002360000047ab9 */ /* 0x000fe20000000800 */
[----:B------:R-:W-:Y:S01]  /*c8c0*/  IMAD.MOV.U32 R3, RZ, RZ, R17 ;  /* 0x000000ffff037224 */ /* 0x000fe200078e0011 */
[----:B------:R-:W-:Y:S01]  /*c8d0*/  SHF.R.U64 R19, R19, UR4, R22 ;  /* 0x0000000413137c19 */ /* 0x000fe20008001216 */
[----:B------:R-:W-:Y:S01]  /*c8e0*/  IMAD R4, R14, R6, RZ ;  /* 0x000000060e047224 */ /* 0x000fe200078e02ff */
[----:B------:R-:W-:Y:S01]  /*c8f0*/  PLOP3.LUT P5, PT, PT, PT, UP3, 0x80, 0x0 ;  /* 0x000000000000781c */ /* 0x000fe20003faf038 */
[----:B------:R-:W-:Y:S01]  /*c900*/  IMAD.HI.U32 R17, R17, R18, R2 ;  /* 0x0000001211117227 */ /* 0x000fe200078e0002 */
[----:B------:R-:W-:-:S03]  /*c910*/  IADD3 R14, R19, UR16, RZ ;  /* 0x00000010130e7c10 */ /* 0x000fc6000fffe0ff */
[----:B------:R-:W-:Y:S01]  /*c920*/  IMAD.MOV.U32 R3, RZ, RZ, R15 ;  /* 0x000000ffff037224 */ /* 0x000fe200078e000f */
[----:B------:R-:W-:Y:S01]  /*c930*/  IABS R5, R14 ;  /* 0x0000000e00057213 */ /* 0x000fe20000000000 */
[----:B------:R-:W-:Y:S02]  /*c940*/  VIADD R21, R21, UR17 ;  /* 0x0000001115157c36 */ /* 0x000fe40008000000 */
[----:B------:R-:W-:Y:S01]  /*c950*/  IMAD.HI.U32 R2, R15, R4, R2 ;  /* 0x000000040f027227 */ /* 0x000fe200078e0002 */
[----:B------:R-:W-:Y:S02]  /*c960*/  IABS R15, R11 ;  /* 0x0000000b000f7213 */ /* 0x000fe40000000000 */
[----:B------:R-:W-:Y:S02]  /*c970*/  IABS R3, R10 ;  /* 0x0000000a00037213 */ /* 0x000fe40000000000 */
[----:B------:R-:W-:Y:S01]  /*c980*/  IABS R4, R21 ;  /* 0x0000001500047213 */ /* 0x000fe20000000000 */
[----:B------:R-:W-:-:S02]  /*c990*/  IMAD.MOV R18, RZ, RZ, -R15 ;  /* 0x000000ffff127224 */ /* 0x000fc400078e0a0f */
[----:B------:R-:W-:Y:S02]  /*c9a0*/  IMAD.MOV R15, RZ, RZ, -R3 ;  /* 0x000000ffff0f7224 */ /* 0x000fe400078e0a03 */
[----:B------:R-:W-:-:S04]  /*c9b0*/  IMAD.HI.U32 R3, R17, R4, RZ ;  /* 0x0000000411037227 */ /* 0x000fc800078e00ff */
[----:B------:R-:W-:-:S04]  /*c9c0*/  IMAD.HI.U32 R2, R2, R5, RZ ;  /* 0x0000000502027227 */ /* 0x000fc800078e00ff */
[----:B------:R-:W-:Y:S02]  /*c9d0*/  IMAD R4, R3, R18, R4 ;  /* 0x0000001203047224 */ /* 0x000fe400078e0204 */
[----:B------:R-:W-:-:S03]  /*c9e0*/  IMAD R3, R2, R15, R5 ;  /* 0x0000000f02037224 */ /* 0x000fc600078e0205 */
[----:B------:R-:W-:Y:S02]  /*c9f0*/  ISETP.GT.U32.AND P2, PT, R7, R4, PT ;  /* 0x000000040700720c */ /* 0x000fe40003f44070 */
[----:B------:R-:W-:-:S11]  /*ca00*/  ISETP.GT.U32.AND P1, PT, R6, R3, PT ;  /* 0x000000030600720c */ /* 0x000fd60003f24070 */
[----:B------:R-:W-:Y:S01]  /*ca10*/  @!P2 IMAD.IADD R4, R4, 0x1, -R7 ;  /* 0x000000010404a824 */ /* 0x000fe200078e0a07 */
[----:B------:R-:W-:Y:S01]  /*ca20*/  ISETP.GE.AND P2, PT, R21, RZ, PT ;  /* 0x000000ff1500720c */ /* 0x000fe20003f46270 */
[----:B------:R-:W-:Y:S01]  /*ca30*/  @!P1 IMAD.IADD R3, R3, 0x1, -R6 ;  /* 0x0000000103039824 */ /* 0x000fe200078e0a06 */
[----:B------:R-:W-:Y:S02]  /*ca40*/  ISETP.GE.AND P1, PT, R14, RZ, PT ;  /* 0x000000ff0e00720c */ /* 0x000fe40003f26270 */
[----:B------:R-:W-:Y:S02]  /*ca50*/  ISETP.GT.U32.AND P4, PT, R7, R4, PT ;  /* 0x000000040700720c */ /* 0x000fe40003f84070 */
[----:B------:R-:W-:-:S11]  /*ca60*/  ISETP.GT.U32.AND P3, PT, R6, R3, PT ;  /* 0x000000030600720c */ /* 0x000fd60003f64070 */
[----:B------:R-:W-:Y:S01]  /*ca70*/  @!P4 IMAD.IADD R4, R4, 0x1, -R7 ;  /* 0x000000010404c824 */ /* 0x000fe200078e0a07 */
[----:B------:R-:W-:Y:S01]  /*ca80*/  ISETP.NE.AND P4, PT, RZ, UR10, PT ;  /* 0x0000000aff007c0c */ /* 0x000fe2000bf85270 */
[----:B------:R-:W-:Y:S01]  /*ca90*/  @!P3 IMAD.IADD R3, R3, 0x1, -R6 ;  /* 0x000000010303b824 */ /* 0x000fe200078e0a06 */
[----:B------:R-:W-:Y:S01]  /*caa0*/  ISETP.NE.AND P3, PT, RZ, UR9, PT ;  /* 0x00000009ff007c0c */ /* 0x000fe2000bf65270 */
[----:B------:R-:W-:Y:S02]  /*cab0*/  @!P2 IMAD.MOV R4, RZ, RZ, -R4 ;  /* 0x000000ffff04a224 */ /* 0x000fe400078e0a04 */
[----:B------:R-:W-:-:S08]  /*cac0*/  @!P1 IMAD.MOV R3, RZ, RZ, -R3 ;  /* 0x000000ffff039224 */ /* 0x000fd000078e0a03 */
[----:B------:R-:W-:Y:S02]  /*cad0*/  @!P4 LOP3.LUT R4, RZ, UR10, RZ, 0x33, !PT ;  /* 0x0000000aff04cc12 */ /* 0x000fe4000f8e33ff */
[----:B------:R-:W-:Y:S02]  /*cae0*/  @!P3 LOP3.LUT R3, RZ, UR9, RZ, 0x33, !PT ;  /* 0x00000009ff03bc12 */ /* 0x000fe4000f8e33ff */
[----:B------:R-:W-:-:S03]  /*caf0*/  IADD3 R4, R21, -R4, RZ ;  /* 0x8000000415047210 */ /* 0x000fc60007ffe0ff */
[----:B------:R-:W-:-:S04]  /*cb00*/  IMAD.IADD R3, R14, 0x1, -R3 ;  /* 0x000000010e037824 */ /* 0x000fc800078e0a03 */
[----:B------:R-:W-:Y:S01]  /*cb10*/  IMAD R6, R3, R4, RZ ;  /* 0x0000000403067224 */ /* 0x000fe200078e02ff */
[----:B------:R-:W-:-:S04]  /*cb20*/  SEL R2, R4, R3, !P5 ;  /* 0x0000000304027207 */ /* 0x000fc80006800000 */
[--C-:B------:R-:W-:Y:S01]  /*cb30*/  SHF.R.S32.HI R5, RZ, 0x1f, R2.reuse ;  /* 0x0000001fff057819 */ /* 0x100fe20000011402 */
[----:B------:R-:W-:Y:S01]  /*cb40*/  IMAD.MOV.U32 R4, RZ, RZ, R2 ;  /* 0x000000ffff047224 */ /* 0x000fe200078e0002 */
[----:B------:R-:W-:-:S07]  /*cb50*/  SHF.R.S32.HI R7, RZ, 0x1f, R6 ;  /* 0x0000001fff077819 */ /* 0x000fce0000011406 */
.L_x_238:
[----:B--2---:R-:W-:Y:S05]  /*cb60*/  BSYNC B0 ;  /* 0x0000000000007941 */ /* 0x004fea0003800000 */
.L_x_237:
[----:B------:R-:W1:Y:S01]  /*cb70*/  SHFL.UP PT, R3, R6, 0x1, RZ ;  /* 0x0420000006037989 */ /* 0x000e6200000e00ff */
[----:B------:R-:W-:-:S03]  /*cb80*/  ISETP.NE.AND P1, PT, R34, RZ, PT ;  /* 0x000000ff2200720c */ /* 0x000fc60003f25270 */
[----:B------:R-:W2:Y:S01]  /*cb90*/  SHFL.UP PT, R2, R7, 0x1, RZ ;  /* 0x0420000007027989 */ /* 0x000ea200000e00ff */
[----:B-1----:R-:W-:Y:S02]  /*cba0*/  SEL R3, R3, RZ, P1 ;  /* 0x000000ff03037207 */ /* 0x002fe40000800000 */
[----:B--2---:R-:W-:Y:S02]  /*cbb0*/  SEL R2, R2, RZ, P1 ;  /* 0x000000ff02027207 */ /* 0x004fe40000800000 */
[----:B------:R-:W-:-:S05]  /*cbc0*/  IADD3 R18, P2, R3, R6, RZ ;  /* 0x0000000603127210 */ /* 0x000fca0007f5e0ff */
[----:B------:R-:W-:Y:S01]  /*cbd0*/  IMAD.X R15, R2, 0x1, R7, P2 ;  /* 0x00000001020f7824 */ /* 0x000fe200010e0607 */
[----:B------:R-:W1:Y:S01]  /*cbe0*/  SHFL.UP PT, R3, R18, 0x2, RZ ;  /* 0x0440000012037989 */ /* 0x000e6200000e00ff */
[----:B------:R-:W-:-:S03]  /*cbf0*/  ISETP.GE.U32.AND P2, PT, R34, 0x2, PT ;  /* 0x000000022200780c */ /* 0x000fc60003f46070 */
[----:B------:R-:W2:Y:S01]  /*cc00*/  SHFL.UP PT, R2, R15, 0x2, RZ ;  /* 0x044000000f027989 */ /* 0x000ea200000e00ff */
[----:B-1----:R-:W-:-:S04]  /*cc10*/  SEL R3, R3, RZ, P2 ;  /* 0x000000ff03037207 */ /* 0x002fc80001000000 */
[----:B------:R-:W-:Y:S02]  /*cc20*/  IADD3 R14, P3, R3, R18, RZ ;  /* 0x00000012030e7210 */ /* 0x000fe40007f7e0ff */
[----:B--2---:R-:W-:-:S03]  /*cc30*/  SEL R2, R2, RZ, P2 ;  /* 0x000000ff02027207 */ /* 0x004fc60001000000 */
[----:B------:R-:W1:Y:S02]  /*cc40*/  SHFL.UP PT, R3, R14, 0x4, RZ ;  /* 0x048000000e037989 */ /* 0x000e6400000e00ff */
[----:B------:R-:W-:Y:S01]  /*cc50*/  IMAD.X R17, R2, 0x1, R15, P3 ;  /* 0x0000000102117824 */ /* 0x000fe200018e060f */
[----:B------:R-:W-:-:S04]  /*cc60*/  ISETP.GE.U32.AND P3, PT, R34, 0x4, PT ;  /* 0x000000042200780c */ /* 0x000fc80003f66070 */
        /* <DEDUP_REMOVED lines=17> */
[----:B--2---:R-:W-:-:S05]  /*cd80*/  SEL R2, R2, RZ, P5 ;  /* 0x000000ff02027207 */ /* 0x004fca0002800000 */
[----:B------:R-:W-:Y:S01]  /*cd90*/  IMAD.X R22, R2, 0x1, R17, P6 ;  /* 0x0000000102167824 */ /* 0x000fe200030e0611 */
[----:B------:R-:W-:-:S04]  /*cda0*/  IADD3 R2, P6, R15, UR5, RZ ;  /* 0x000000050f027c10 */ /* 0x000fc8000ffde0ff */
[----:B------:R-:W-:Y:S02]  /*cdb0*/  IADD3.X R3, R22, UR6, RZ, P6, !PT ;  /* 0x0000000616037c10 */ /* 0x000fe4000b7fe4ff */
[----:B------:R-:W-:-:S04]  /*cdc0*/  ISETP.GT.U32.AND P6, PT, R2, UR8, PT ;  /* 0x0000000802007c0c */ /* 0x000fc8000bfc4070 */
[----:B------:R-:W-:-:S13]  /*cdd0*/  ISETP.GT.U32.AND.EX P6, PT, R3, UR7, PT, P6 ;  /* 0x0000000703007c0c */ /* 0x000fda000bfc4160 */
[----:B------:R-:W-:-:S04]  /*cde0*/  VOTE.ANY R14, PT, P6 ;  /* 0x00000000000e7806 */ /* 0x000fc800030e0100 */
[----:B------:R-:W-:-:S13]  /*cdf0*/  ISETP.NE.AND P6, PT, R14, RZ, PT ;  /* 0x000000ff0e00720c */ /* 0x000fda0003fc5270 */
[----:B------:R-:W-:Y:S05]  /*ce00*/  @P6 BRA `(.L_x_241) ;  /* 0x0000000800746947 */ /* 0x000fea0003800000 */
[----:B------:R-:W-:Y:S01]  /*ce10*/  IMAD.MOV.U32 R17, RZ, RZ, R2 ;  /* 0x000000ffff117224 */ /* 0x000fe200078e0002 */
[----:B------:R-:W-:Y:S01]  /*ce20*/  MOV R19, R3 ;  /* 0x0000000300137202 */ /* 0x000fe20000000f00 */
[----:B------:R-:W-:Y:S01]  /*ce30*/  ULDC UR21, c[0x0][0x910] ;  /* 0x0002440000157ab9 */ /* 0x000fe20000000800 */
[----:B------:R-:W-:Y:S01]  /*ce40*/  ULDC UR28, c[0x0][0x8f4] ;  /* 0x00023d00001c7ab9 */ /* 0x000fe20000000800 */
[----:B------:R-:W-:Y:S01]  /*ce50*/  ULDC UR4, c[0x0][0x8dc] ;  /* 0x0002370000047ab9 */ /* 0x000fe20000000800 */
[----:B------:R-:W-:Y:S01]  /*ce60*/  ULDC UR29, c[0x0][0x8d8] ;  /* 0x00023600001d7ab9 */ /* 0x000fe20000000800 */
[----:B------:R-:W-:Y:S01]  /*ce70*/  ULDC UR30, c[0x0][0x8f0] ;  /* 0x00023c00001e7ab9 */ /* 0x000fe20000000800 */
[----:B------:R-:W-:Y:S01]  /*ce80*/  ULDC.64 UR22, c[0x0][0x8d0] ;  /* 0x0002340000167ab9 */ /* 0x000fe20000000a00 */
[----:B------:R-:W-:-:S05]  /*ce90*/  ULDC.64 UR24, c[0x0][0x8e8] ;  /* 0x00023a0000187ab9 */ /* 0x000fca0000000a00 */
.L_x_246:
[----:B------:R-:W-:Y:S02]  /*cea0*/  IMAD.MOV.U32 R12, RZ, RZ, R13 ;  /* 0x000000ffff0c7224 */ /* 0x000fe400078e000d */
[----:B------:R-:W-:Y:S02]  /*ceb0*/  VIADD R13, R13, 0x20 ;  /* 0x000000200d0d7836 */ /* 0x000fe40000000000 */
[----:B-----5:R-:W-:Y:S02]  /*cec0*/  IMAD.MOV.U32 R14, RZ, RZ, R8 ;  /* 0x000000ffff0e7224 */ /* 0x020fe400078e0008 */
[----:B------:R-:W-:Y:S01]  /*ced0*/  IMAD.MOV.U32 R15, RZ, RZ, R9 ;  /* 0x000000ffff0f7224 */ /* 0x000fe200078e0009 */
[----:B------:R-:W-:-:S13]  /*cee0*/  ISETP.GE.AND P6, PT, R13, UR21, PT ;  /* 0x000000150d007c0c */ /* 0x000fda000bfc6270 */
[----:B------:R-:W1:Y:S01]  /*cef0*/  @!P6 LDC.64 R2, c[0x0][0x918] ;  /* 0x00024600ff02eb82 */ /* 0x000e620000000a00 */
[----:B------:R-:W2:Y:S01]  /*cf00*/  SHFL.IDX PT, R19, R19, 0x1f, 0x1f ;  /* 0x03e01f0013137f89 */ /* 0x000ea200000e0000 */
[----:B------:R-:W-:-:S03]  /*cf10*/  @!P6 VIADD R7, R12, 0x20 ;  /* 0x000000200c07e836 */ /* 0x000fc60000000000 */
[----:B------:R-:W3:Y:S01]  /*cf20*/  SHFL.IDX PT, R17, R17, 0x1f, 0x1f ;  /* 0x03e01f0011117f89 */ /* 0x000ee200000e0000 */
[----:B------:R-:W-:Y:S01]  /*cf30*/  BSSY B0, `(.L_x_242) ;  /* 0x0000063000007945 */ /* 0x000fe20003800000 */
[----:B-1----:R-:W-:-:S05]  /*cf40*/  @!P6 IMAD.WIDE R2, R7, 0xc, R2 ;  /* 0x0000000c0702e825 */ /* 0x002fca00078e0202 */
[----:B------:R1:W5:Y:S04]  /*cf50*/  @!P6 LDG.E R8, desc[UR38][R2.64] ;  /* 0x000000260208e981 */ /* 0x000368000c1e1900 */
[----:B------:R1:W5:Y:S01]  /*cf60*/  @!P6 LDG.E R9, desc[UR38][R2.64+0x4] ;  /* 0x000004260209e981 */ /* 0x000362000c1e1900 */
[----:B------:R-:W-:Y:S01]  /*cf70*/  ISETP.GE.AND P6, PT, R12, UR21, PT ;  /* 0x000000150c007c0c */ /* 0x000fe2000bfc6270 */
[----:B------:R-:W-:Y:S01]  /*cf80*/  IMAD.MOV.U32 R6, RZ, RZ, 0x7fffffff ;  /* 0x7fffffffff067424 */ /* 0x000fe200078e00ff */
[----:B--2---:R-:W-:Y:S01]  /*cf90*/  R2UR UR6, R19 ;  /* 0x00000000130672ca */ /* 0x004fe200000e0000 */
[----:B------:R-:W-:Y:S01]  /*cfa0*/  IMAD.MOV.U32 R7, RZ, RZ, RZ ;  /* 0x000000ffff077224 */ /* 0x000fe200078e00ff */
[----:B---3--:R-:W-:-:S09]  /*cfb0*/  R2UR UR5, R17 ;  /* 0x00000000110572ca */ /* 0x008fd200000e0000 */
[----:B-1----:R-:W-:Y:S06]  /*cfc0*/  @P6 BRA `(.L_x_243) ;  /* 0x0000000400646947 */ /* 0x002fec0003800000 */
[----:B------:R-:W-:-:S04]  /*cfd0*/  IADD3 R17, P6, R14, UR11, RZ ;  /* 0x0000000b0e117c10 */ /* 0x000fc8000ffde0ff */
[----:B------:R-:W-:Y:S02]  /*cfe0*/  LEA.HI.X.SX32 R22, R14, UR13, 0x1, P6 ;  /* 0x0000000d0e167c11 */ /* 0x000fe4000b0f0eff */
[----:B------:R-:W-:Y:S02]  /*cff0*/  IABS R14, R11 ;  /* 0x0000000b000e7213 */ /* 0x000fe40000000000 */
[C---:B------:R-:W-:Y:S02]  /*d000*/  IADD3 R19, P6, R15.reuse, UR12, RZ ;  /* 0x0000000c0f137c10 */ /* 0x040fe4000ffde0ff */
[----:B------:R-:W1:Y:S02]  /*d010*/  I2F.RP R2, R14 ;  /* 0x0000000e00027306 */ /* 0x000e640000209400 */
[----:B------:R-:W-:Y:S02]  /*d020*/  LEA.HI.X.SX32 R24, R15, UR14, 0x1, P6 ;  /* 0x0000000e0f187c11 */ /* 0x000fe4000b0f0eff */
[----:B------:R-:W-:-:S04]  /*d030*/  PLOP3.LUT P6, PT, PT, PT, UP0, 0x80, 0x0 ;  /* 0x000000000000781c */ /* 0x000fc80003fcf008 */
[----:B-1----:R-:W1:Y:S02]  /*d040*/  MUFU.RCP R2, R2 ;  /* 0x0000000200027308 */ /* 0x002e640000001000 */
[----:B-1----:R-:W-:-:S06]  /*d050*/  VIADD R15, R2, 0xffffffe ;  /* 0x0ffffffe020f7836 */ /* 0x002fcc0000000000 */
[----:B------:R-:W1:Y:S02]  /*d060*/  F2I.FTZ.U32.TRUNC.NTZ R15, R15 ;  /* 0x0000000f000f7305 */ /* 0x000e64000021f000 */
[----:B-1----:R-:W-:Y:S01]  /*d070*/  IADD3 R18, RZ, -R15, RZ ;  /* 0x8000000fff127210 */ /* 0x002fe20007ffe0ff */
[----:B------:R-:W-:Y:S06]  /*d080*/  @!P6 BRA `(.L_x_244) ;  /* 0x00000000002ce947 */ /* 0x000fec0003800000 */
        /* <DEDUP_REMOVED lines=11> */
.L_x_244:
[----:B------:R-:W-:Y:S05]  /*d140*/  @!P0 BRA `(.L_x_245) ;  /* 0x00000000002c8947 */ /* 0x000fea0003800000 */
        /* <DEDUP_REMOVED lines=9> */
[----:B------:R-:W-:Y:S01]  /*d1e0*/  IMAD.MOV.U32 R24, RZ, RZ, R3 ;  /* 0x000000ffff187224 */ /* 0x000fe200078e0003 */
[----:B------:R-:W-:-:S07]  /*d1f0*/  MOV R19, R2 ;  /* 0x0000000200137202 */ /* 0x000fce0000000f00 */
.L_x_245:
[----:B------:R-:W-:Y:S01]  /*d200*/  SHF.R.U64 R4, R19, UR30, R24 ;  /* 0x0000001e13047c19 */ /* 0x000fe20008001218 */
[----:B------:R-:W-:Y:S01]  /*d210*/  IMAD R5, R18, R14, RZ ;  /* 0x0000000e12057224 */ /* 0x000fe200078e02ff */
[----:B------:R-:W-:Y:S01]  /*d220*/  IABS R2, R11 ;  /* 0x0000000b00027213 */ /* 0x000fe20000000000 */
[----:B------:R-:W-:Y:S01]  /*d230*/  IMAD.MOV.U32 R3, RZ, RZ, R15 ;  /* 0x000000ffff037224 */ /* 0x000fe200078e000f */
[----:B------:R-:W-:Y:S01]  /*d240*/  SHF.R.U64 R17, R17, UR29, R22 ;  /* 0x0000001d11117c19 */ /* 0x000fe20008001216 */
[----:B------:R-:W-:Y:S01]  /*d250*/  VIADD R4, R4, UR17 ;  /* 0x0000001104047c36 */ /* 0x000fe20008000000 */
[----:B------:R-:W-:Y:S01]  /*d260*/  IABS R19, R10 ;  /* 0x0000000a00137213 */ /* 0x000fe20000000000 */
[----:B------:R-:W-:Y:S02]  /*d270*/  IMAD.MOV R7, RZ, RZ, -R2 ;  /* 0x000000ffff077224 */ /* 0x000fe400078e0a02 */
[----:B------:R-:W-:Y:S01]  /*d280*/  IMAD.MOV.U32 R2, RZ, RZ, RZ ;  /* 0x000000ffff027224 */ /* 0x000fe200078e00ff */
[----:B------:R-:W-:Y:S01]  /*d290*/  IABS R6, R4 ;  /* 0x0000000400067213 */ /* 0x000fe20000000000 */
[----:B------:R-:W-:-:S02]  /*d2a0*/  VIADD R17, R17, UR16 ;  /* 0x0000001011117c36 */ /* 0x000fc40008000000 */
[----:B------:R-:W-:-:S04]  /*d2b0*/  IMAD.HI.U32 R2, R15, R5, R2 ;  /* 0x000000050f027227 */ /* 0x000fc800078e0002 */
[----:B------:R-:W-:Y:S01]  /*d2c0*/  IMAD.MOV.U32 R3, RZ, RZ, R7 ;  /* 0x000000ffff037224 */ /* 0x000fe200078e0007 */
[----:B------:R-:W-:Y:S01]  /*d2d0*/  IABS R7, R10 ;  /* 0x0000000a00077213 */ /* 0x000fe20000000000 */
[----:B------:R-:W-:-:S03]  /*d2e0*/  IMAD.MOV.U32 R5, RZ, RZ, R6 ;  /* 0x000000ffff057224 */ /* 0x000fc600078e0006 */
[----:B------:R-:W1:Y:S01]  /*d2f0*/  I2F.RP R6, R7 ;  /* 0x0000000700067306 */ /* 0x000e620000209400 */
[----:B------:R-:W-:-:S04]  /*d300*/  IMAD.HI.U32 R2, R2, R5, RZ ;  /* 0x0000000502027227 */ /* 0x000fc800078e00ff */
[----:B------:R-:W-:-:S05]  /*d310*/  IMAD R5, R2, R3, R5 ;  /* 0x0000000302057224 */ /* 0x000fca00078e0205 */
[----:B------:R-:W-:Y:S01]  /*d320*/  ISETP.GT.U32.AND P6, PT, R14, R5, PT ;  /* 0x000000050e00720c */ /* 0x000fe20003fc4070 */
[----:B-1----:R-:W1:-:S12]  /*d330*/  MUFU.RCP R6, R6 ;  /* 0x0000000600067308 */ /* 0x002e580000001000 */
[----:B------:R-:W-:Y:S01]  /*d340*/  @!P6 IMAD.IADD R5, R5, 0x1, -R14 ;  /* 0x000000010505e824 */ /* 0x000fe200078e0a0e */
[----:B-1----:R-:W-:-:S04]  /*d350*/  IADD3 R2, R6, 0xffffffe, RZ ;  /* 0x0ffffffe06027810 */ /* 0x002fc80007ffe0ff */
[----:B------:R1:W2:Y:S02]  /*d360*/  F2I.FTZ.U32.TRUNC.NTZ R3, R2 ;  /* 0x0000000200037305 */ /* 0x0002a4000021f000 */
[----:B-1----:R-:W-:Y:S02]  /*d370*/  IMAD.MOV.U32 R2, RZ, RZ, RZ ;  /* 0x000000ffff027224 */ /* 0x002fe400078e00ff */
[----:B--2---:R-:W-:-:S04]  /*d380*/  IMAD.MOV R18, RZ, RZ, -R3 ;  /* 0x000000ffff127224 */ /* 0x004fc800078e0a03 */
[----:B------:R-:W-:Y:S01]  /*d390*/  IMAD R15, R18, R7, RZ ;  /* 0x00000007120f7224 */ /* 0x000fe200078e02ff */
[----:B------:R-:W-:-:S03]  /*d3a0*/  IABS R18, R17 ;  /* 0x0000001100127213 */ /* 0x000fc60000000000 */
[----:B------:R-:W-:-:S04]  /*d3b0*/  IMAD.HI.U32 R6, R3, R15, R2 ;  /* 0x0000000f03067227 */ /* 0x000fc800078e0002 */
[----:B------:R-:W-:Y:S02]  /*d3c0*/  IMAD.MOV.U32 R3, RZ, RZ, R18 ;  /* 0x000000ffff037224 */ /* 0x000fe400078e0012 */
[----:B------:R-:W-:Y:S02]  /*d3d0*/  IMAD.MOV R15, RZ, RZ, -R19 ;  /* 0x000000ffff0f7224 */ /* 0x000fe400078e0a13 */
[----:B------:R-:W-:-:S04]  /*d3e0*/  IMAD.HI.U32 R2, R6, R3, RZ ;  /* 0x0000000306027227 */ /* 0x000fc800078e00ff */
[----:B------:R-:W-:-:S05]  /*d3f0*/  IMAD R2, R2, R15, R3 ;  /* 0x0000000f02027224 */ /* 0x000fca00078e0203 */
[----:B------:R-:W-:-:S13]  /*d400*/  ISETP.GT.U32.AND P6, PT, R7, R2, PT ;  /* 0x000000020700720c */ /* 0x000fda0003fc4070 */
[----:B------:R-:W-:Y:S01]  /*d410*/  @!P6 IMAD.IADD R2, R2, 0x1, -R7 ;  /* 0x000000010202e824 */ /* 0x000fe200078e0a07 */
[----:B------:R-:W-:-:S13]  /*d420*/  ISETP.GT.U32.AND P6, PT, R14, R5, PT ;  /* 0x000000050e00720c */ /* 0x000fda0003fc4070 */
[----:B------:R-:W-:Y:S01]  /*d430*/  @!P6 IMAD.IADD R5, R5, 0x1, -R14 ;  /* 0x000000010505e824 */ /* 0x000fe200078e0a0e */
[----:B------:R-:W-:-:S04]  /*d440*/  ISETP.GT.U32.AND P6, PT, R7, R2, PT ;  /* 0x000000020700720c */ /* 0x000fc80003fc4070 */
[----:B------:R-:W-:-:S09]  /*d450*/  MOV R3, R5 ;  /* 0x0000000500037202 */ /* 0x000fd20000000f00 */
        /* <DEDUP_REMOVED lines=14> */
[----:B------:R-:W-:Y:S02]  /*d540*/  SHF.R.S32.HI R5, RZ, 0x1f, R4 ;  /* 0x0000001fff057819 */ /* 0x000fe40000011404 */
[----:B------:R-:W-:-:S07]  /*d550*/  SHF.R.S32.HI R7, RZ, 0x1f, R6 ;  /* 0x0000001fff077819 */ /* 0x000fce0000011406 */
.L_x_243:
[----:B------:R-:W-:Y:S05]  /*d560*/  BSYNC B0 ;  /* 0x0000000000007941 */ /* 0x000fea0003800000 */
.L_x_242:
[----:B------:R-:W1:Y:S04]  /*d570*/  SHFL.UP PT, R3, R6, 0x1, RZ ;  /* 0x0420000006037989 */ /* 0x000e6800000e00ff */
[----:B------:R-:W2:Y:S01]  /*d580*/  SHFL.UP PT, R2, R7, 0x1, RZ ;  /* 0x0420000007027989 */ /* 0x000ea200000e00ff */
[----:B-1----:R-:W-:Y:S02]  /*d590*/  SEL R3, R3, RZ, P1 ;  /* 0x000000ff03037207 */ /* 0x002fe40000800000 */
[----:B--2---:R-:W-:Y:S02]  /*d5a0*/  SEL R2, R2, RZ, P1 ;  /* 0x000000ff02027207 */ /* 0x004fe40000800000 */
[----:B------:R-:W-:-:S05]  /*d5b0*/  IADD3 R18, P6, R3, R6, RZ ;  /* 0x0000000603127210 */ /* 0x000fca0007fde0ff */
[----:B------:R-:W-:Y:S01]  /*d5c0*/  IMAD.X R15, R2, 0x1, R7, P6 ;  /* 0x00000001020f7824 */ /* 0x000fe200030e0607 */
        /* <DEDUP_REMOVED lines=22> */
[----:B------:R-:W-:-:S04]  /*d730*/  IADD3 R2, P6, R3, R18, RZ ;  /* 0x0000001203027210 */ /* 0x000fc80007fde0ff */
[----:B------:R-:W-:Y:S02]  /*d740*/  IADD3.X R3, R14, R15, RZ, P6, !PT ;  /* 0x0000000f0e037210 */ /* 0x000fe400037fe4ff */
[----:B------:R-:W-:-:S04]  /*d750*/  IADD3 R17, P6, R2, UR5, RZ ;  /* 0x0000000502117c10 */ /* 0x000fc8000ffde0ff */
[----:B------:R-:W-:Y:S02]  /*d760*/  IADD3.X R19, R3, UR6, RZ, P6, !PT ;  /* 0x0000000603137c10 */ /* 0x000fe4000b7fe4ff */
[----:B------:R-:W-:-:S04]  /*d770*/  ISETP.GT.U32.AND P6, PT, R17, UR8, PT ;  /* 0x0000000811007c0c */ /* 0x000fc8000bfc4070 */
[----:B------:R-:W-:-:S13]  /*d780*/  ISETP.GT.U32.AND.EX P6, PT, R19, UR7, PT, P6 ;  /* 0x0000000713007c0c */ /* 0x000fda000bfc4160 */
[----:B------:R-:W-:-:S04]  /*d790*/  VOTE.ANY R14, PT, P6 ;  /* 0x00000000000e7806 */ /* 0x000fc800030e0100 */
[----:B------:R-:W-:-:S13]  /*d7a0*/  ISETP.NE.AND P6, PT, R14, RZ, PT ;  /* 0x000000ff0e00720c */ /* 0x000fda0003fc5270 */
[----:B------:R-:W-:Y:S05]  /*d7b0*/  @!P6 BRA `(.L_x_246) ;  /* 0xfffffff400b8e947 */ /* 0x000fea000383ffff */
[----:B------:R-:W-:Y:S02]  /*d7c0*/  IMAD.MOV.U32 R15, RZ, RZ, R2 ;  /* 0x000000ffff0f7224 */ /* 0x000fe400078e0002 */
[----:B------:R-:W-:-:S07]  /*d7d0*/  IMAD.MOV.U32 R22, RZ, RZ, R3 ;  /* 0x000000ffff167224 */ /* 0x000fce00078e0003 */
.L_x_241:
[----:B------:R-:W1:Y:S08]  /*d7e0*/  BREV R14, R14 ;  /* 0x0000000e000e7301 */ /* 0x000e700000000000 */
[----:B-1----:R-:W1:Y:S02]  /*d7f0*/  FLO.U32.SH R13, R14 ;  /* 0x0000000e000d7300 */ /* 0x002e6400000e0400 */
[----:B-1----:R-:W1:Y:S02]  /*d800*/  SHFL.IDX PT, R12, R12, R13, 0x1f ;  /* 0x00001f0d0c0c7589 */ /* 0x002e6400000e0000 */
[----:B-1----:R-:W-:-:S13]  /*d810*/  R2UR UR4, R12 ;  /* 0x000000000c0472ca */ /* 0x002fda00000e0000 */
[----:B------:R-:W-:-:S05]  /*d820*/  VIADD R17, R34, UR4 ;  /* 0x0000000422117c36 */ /* 0x000fca0008000000 */
[----:B------:R-:W-:-:S13]  /*d830*/  ISETP.GE.AND P1, PT, R17, UR21, PT ;  /* 0x0000001511007c0c */ /* 0x000fda000bf26270 */
[----:B------:R-:W1:Y:S02]  /*d840*/  @!P1 LDC.64 R2, c[0x0][0x918] ;  /* 0x00024600ff029b82 */ /* 0x000e640000000a00 */
[----:B-1----:R-:W-:-:S05]  /*d850*/  @!P1 IMAD.WIDE R2, R17, 0xc, R2 ;  /* 0x0000000c11029825 */ /* 0x002fca00078e0202 */
[----:B-----5:R1:W5:Y:S04]  /*d860*/  @!P1 LDG.E R8, desc[UR38][R2.64] ;  /* 0x0000002602089981 */ /* 0x020368000c1e1900 */
[----:B------:R1:W5:Y:S01]  /*d870*/  @!P1 LDG.E R9, desc[UR38][R2.64+0x4] ;  /* 0x0000042602099981 */ /* 0x000362000c1e1900 */
[----:B------:R-:W-:-:S03]  /*d880*/  IADD3 R18, P1, P2, R15, UR5, -R6 ;  /* 0x000000050f127c10 */ /* 0x000fc6000fa3e806 */
[----:B------:R-:W-:Y:S01]  /*d890*/  SHFL.IDX PT, R6, R6, R13, 0x1f ;  /* 0x00001f0d06067589 */ /* 0x000fe200000e0000 */
[----:B------:R-:W-:-:S03]  /*d8a0*/  IADD3.X R22, R22, UR6, ~R7, P1, P2 ;  /* 0x0000000616167c10 */ /* 0x000fc60008fe4c07 */
[----:B------:R-:W2:Y:S04]  /*d8b0*/  SHFL.IDX PT, R18, R18, R13, 0x1f ;  /* 0x00001f0d12127589 */ /* 0x000ea800000e0000 */
[----:B------:R-:W3:Y:S04]  /*d8c0*/  SHFL.IDX PT, R22, R22, R13, 0x1f ;  /* 0x00001f0d16167589 */ /* 0x000ee800000e0000 */
[----:B------:R1:W4:Y:S04]  /*d8d0*/  SHFL.IDX PT, R7, R7, R13, 0x1f ;  /* 0x00001f0d07077589 */ /* 0x00032800000e0000 */
[----:B------:R1:W1:Y:S04]  /*d8e0*/  SHFL.IDX PT, R5, R5, R13, 0x1f ;  /* 0x00001f0d05057589 */ /* 0x00026800000e0000 */
[----:B------:R1:W1:Y:S01]  /*d8f0*/  SHFL.IDX PT, R4, R4, R13, 0x1f ;  /* 0x00001f0d04047589 */ /* 0x00026200000e0000 */
[----:B--2---:R-:W-:-:S02]  /*d900*/  R2UR UR5, R18 ;  /* 0x00000000120572ca */ /* 0x004fc400000e0000 */
[----:B---3--:R-:W-:-:S15]  /*d910*/  R2UR UR6, R22 ;  /* 0x00000000160672ca */ /* 0x008fde00000e0000 */
.L_x_236:
[----:B-1----:R-:W1:Y:S01]  /*d920*/  LDC R2, c[0x0][0x910] ;  /* 0x00024400ff027b82 */ /* 0x002e620000000800 */
[----:B------:R-:W-:Y:S01]  /*d930*/  UMOV UR21, 0xffffffff ;  /* 0xffffffff00157882 */ /* 0x000fe20000000000 */
[----:B------:R-:W-:Y:S01]  /*d940*/  UMOV UR22, 0xffffffff ;  /* 0xffffffff00167882 */ /* 0x000fe20000000000 */
[----:B------:R-:W-:Y:S01]  /*d950*/  UMOV UR23, 0xffffffff ;  /* 0xffffffff00177882 */ /* 0x000fe20000000000 */
[----:B------:R-:W-:Y:S01]  /*d960*/  IMAD.MOV.U32 R15, RZ, RZ, RZ ;  /* 0x000000ffff0f7224 */ /* 0x000fe200078e00ff */
[----:B-1----:R-:W-:-:S13]  /*d970*/  ISETP.LE.AND P1, PT, R2, UR4, PT ;  /* 0x0000000402007c0c */ /* 0x002fda000bf23270 */
[----:B------:R-:W-:Y:S05]  /*d980*/  @P1 BRA `(.L_x_235) ;  /* 0x0000000000f01947 */ /* 0x000fea0003800000 */
[C---:B------:R-:W-:Y:S01]  /*d990*/  R2UR UR22, R4.reuse ;  /* 0x00000000041672ca */ /* 0x040fe200000e0000 */
[----:B------:R-:W-:Y:S01]  /*d9a0*/  UIADD3 UR21, UP1, -UR5, UR8, URZ ;  /* 0x0000000805157290 */ /* 0x000fe2000ff3e13f */
[----:B------:R-:W-:Y:S01]  /*d9b0*/  R2UR UR23, R5 ;  /* 0x00000000051772ca */ /* 0x000fe200000e0000 */
[----:B------:R-:W-:Y:S01]  /*d9c0*/  ULDC UR28, c[0x0][0x8c0] ;  /* 0x00023000001c7ab9 */ /* 0x000fe20000000800 */
[----:B------:R-:W-:Y:S01]  /*d9d0*/  ULDC UR30, c[0x0][0x8b0] ;  /* 0x00022c00001e7ab9 */ /* 0x000fe20000000800 */
[----:B------:R-:W-:Y:S01]  /*d9e0*/  ULDC UR31, c[0x0][0x904] ;  /* 0x00024100001f7ab9 */ /* 0x000fe20000000800 */
[----:B------:R-:W-:-:S03]  /*d9f0*/  SHF.R.U64 R2, R4, UR30, R5 ;  /* 0x0000001e04027c19 */ /* 0x000fc60008001205 */
[----:B------:R-:W-:-:S04]  /*da00*/  UIADD3.X UR22, ~UR6, UR7, URZ, UP1, !UPT ;  /* 0x0000000706167290 */ /* 0x000fc80008ffe53f */
[----:B------:R-:W-:Y:S02]  /*da10*/  USHF.R.U32.HI UR29, URZ, UR28, UR22 ;  /* 0x0000001c3f1d7299 */ /* 0x000fe40008011616 */
[----:B------:R-:W-:Y:S01]  /*da20*/  USHF.R.U32.HI UR34, URZ, UR30, UR23 ;  /* 0x0000001e3f227299 */ /* 0x000fe20008011617 */
[----:B------:R-:W-:Y:S01]  /*da30*/  R2UR UR23, R2 ;  /* 0x00000000021772ca */ /* 0x000fe200000e0000 */
[----:B------:R-:W-:Y:S02]  /*da40*/  USHF.R.U32.HI UR24, URZ, UR30, UR29 ;  /* 0x0000001e3f187299 */ /* 0x000fe4000801161d */
[----:B------:R-:W-:Y:S02]  /*da50*/  USHF.R.U64 UR21, UR21, UR28, UR22 ;  /* 0x0000001c15157299 */ /* 0x000fe40008001216 */
[----:B------:R-:W-:Y:S02]  /*da60*/  USHF.R.U32.HI UR25, URZ, UR31, UR24 ;  /* 0x0000001f3f197299 */ /* 0x000fe40008011618 */
[----:B------:R-:W-:-:S02]  /*da70*/  USHF.R.U64 UR22, UR21, UR30, UR29 ;  /* 0x0000001e15167299 */ /* 0x000fc4000800121d */
[----:B------:R-:W-:Y:S02]  /*da80*/  ULOP3.LUT UR28, UR25, UR34, URZ, 0xfc, !UPT ;  /* 0x00000022191c7292 */ /* 0x000fe4000f8efc3f */
[----:B------:R-:W-:-:S04]  /*da90*/  USHF.R.U64 UR24, UR22, UR31, UR24 ;  /* 0x0000001f16187299 */ /* 0x000fc80008001218 */
[----:B------:R-:W-:-:S13]  /*daa0*/  ISETP.NE.U32.AND P1, PT, RZ, UR28, PT ;  /* 0x0000001cff007c0c */ /* 0x000fda000bf25070 */
[----:B------:R-:W-:Y:S05]  /*dab0*/  @!P1 BRA `(.L_x_247) ;  /* 0x0000000000189947 */ /* 0x000fea0003800000 */
[----:B------:R-:W-:-:S07]  /*dac0*/  MOV R12, 0xdae0 ;  /* 0x0000dae0000c7802 */ /* 0x000fce0000000f00 */
[----:B--2-45:R-:W-:Y:S05]  /*dad0*/  CALL.REL.NOINC `(.L_x_248) ;  /* 0x0000002000007944 */ /* 0x034fea0003c00000 */
[----:B------:R-:W-:-:S04]  /*dae0*/  UIADD3 UR25, -UR28, URZ, URZ ;  /* 0x0000003f1c197290 */ /* 0x000fc8000fffe13f */
[----:B------:R-:W-:-:S03]  /*daf0*/  UIMAD UR24, UR23, UR25, UR24 ;  /* 0x00000019171872a4 */ /* 0x000fc6000f8e0218 */
[----:B------:R-:W-:Y:S01]  /*db00*/  UMOV UR23, UR28 ;  /* 0x0000001c00177c82 */ /* 0x000fe20008000000 */
[----:B------:R-:W-:Y:S08]  /*db10*/  BRA `(.L_x_249) ;  /* 0x0000000000587947 */ /* 0x000ff00003800000 */
.L_x_247:
[----:B------:R-:W1:Y:S01]  /*db20*/  I2F.U32.RP R2, UR23 ;  /* 0x0000001700027d06 */ /* 0x000e620008209000 */
[----:B------:R-:W-:Y:S01]  /*db30*/  UMOV UR28, URZ ;  /* 0x0000003f001c7c82 */ /* 0x000fe20008000000 */
[----:B------:R-:W-:-:S06]  /*db40*/  UISETP.NE.U32.AND UP4, UPT, UR23, URZ, UPT ;  /* 0x0000003f1700728c */ /* 0x000fcc000bf85070 */
[----:B-1----:R-:W1:Y:S02]  /*db50*/  MUFU.RCP R2, R2 ;  /* 0x0000000200027308 */ /* 0x002e640000001000 */
[----:B-1----:R-:W-:-:S06]  /*db60*/  VIADD R3, R2, 0xffffffe ;  /* 0x0ffffffe02037836 */ /* 0x002fcc0000000000 */
[----:B------:R-:W1:Y:S02]  /*db70*/  F2I.FTZ.U32.TRUNC.NTZ R3, R3 ;  /* 0x0000000300037305 */ /* 0x000e64000021f000 */
[----:B-1----:R-:W-:-:S13]  /*db80*/  R2UR UR29, R3 ;  /* 0x00000000031d72ca */ /* 0x002fda00000e0000 */
[----:B------:R-:W-:-:S04]  /*db90*/  UIADD3 UR25, URZ, -UR29, URZ ;  /* 0x8000001d3f197290 */ /* 0x000fc8000fffe03f */
[----:B------:R-:W-:-:S04]  /*dba0*/  UIMAD UR25, UR25, UR23, URZ ;  /* 0x00000017191972a4 */ /* 0x000fc8000f8e023f */
[----:B------:R-:W-:-:S04]  /*dbb0*/  UIMAD.WIDE.U32 UR28, UR29, UR25, UR28 ;  /* 0x000000191d1c72a5 */ /* 0x000fc8000f8e001c */
[----:B------:R-:W-:-:S04]  /*dbc0*/  UIMAD.WIDE.U32 UR28, UR29, UR24, URZ ;  /* 0x000000181d1c72a5 */ /* 0x000fc8000f8e003f */
[----:B------:R-:W-:-:S04]  /*dbd0*/  UIADD3 UR25, -UR29, URZ, URZ ;  /* 0x0000003f1d197290 */ /* 0x000fc8000fffe13f */
[----:B------:R-:W-:-:S04]  /*dbe0*/  UIMAD UR25, UR23, UR25, UR24 ;  /* 0x00000019171972a4 */ /* 0x000fc8000f8e0218 */
[----:B------:R-:W-:-:S11]  /*dbf0*/  UISETP.GE.U32.AND UP1, UPT, UR25, UR23, UPT ;  /* 0x000000171900728c */ /* 0x000fd6000bf26070 */
[----:B------:R-:W-:Y:S02]  /*dc00*/  @UP1 UIADD3 UR25, UR25, -UR23, URZ ;  /* 0x8000001719191290 */ /* 0x000fe4000fffe03f */
[----:B------:R-:W-:Y:S02]  /*dc10*/  @UP1 UIADD3 UR29, UR29, 0x1, URZ ;  /* 0x000000011d1d1890 */ /* 0x000fe4000fffe03f */
[----:B------:R-:W-:-:S11]  /*dc20*/  UISETP.GE.U32.AND UP2, UPT, UR25, UR23, UPT ;  /* 0x000000171900728c */ /* 0x000fd6000bf46070 */
[----:B------:R-:W-:Y:S02]  /*dc30*/  @UP2 UIADD3 UR29, UR29, 0x1, URZ ;  /* 0x000000011d1d2890 */ /* 0x000fe4000fffe03f */
[----:B------:R-:W-:-:S04]  /*dc40*/  @!UP4 ULOP3.LUT UR29, URZ, UR23, URZ, 0x33, !UPT ;  /* 0x000000173f1dc292 */ /* 0x000fc8000f8e333f */
[----:B------:R-:W-:-:S04]  /*dc50*/  UIADD3 UR25, -UR29, URZ, URZ ;  /* 0x0000003f1d197290 */ /* 0x000fc8000fffe13f */
[----:B------:R-:W-:-:S03]  /*dc60*/  UIMAD UR24, UR23, UR25, UR24 ;  /* 0x00000019171872a4 */ /* 0x000fc6000f8e0218 */
[----:B------:R-:W-:-:S09]  /*dc70*/  UMOV UR23, UR29 ;  /* 0x0000001d00177c82 */ /* 0x000fd20008000000 */
.L_x_249:
[----:B------:R-:W-:Y:S01]  /*dc80*/  ULOP3.LUT UR22, UR22, UR19, URZ, 0xc0, !UPT ;  /* 0x0000001316167292 */ /* 0x000fe2000f8ec03f */
[----:B------:R-:W-:Y:S01]  /*dc90*/  IMAD.MOV.U32 R15, RZ, RZ, 0x1 ;  /* 0x00000001ff0f7424 */ /* 0x000fe200078e00ff */
[----:B------:R-:W-:Y:S02]  /*dca0*/  ULOP3.LUT UR21, UR21, UR35, URZ, 0xc0, !UPT ;  /* 0x0000002315157292 */ /* 0x000fe4000f8ec03f */
[----:B------:R-:W-:Y:S01]  /*dcb0*/  UIMAD UR22, UR18, UR23, UR22 ;  /* 0x00000017121672a4 */ /* 0x000fe2000f8e0216 */
[----:B------:R-:W-:Y:S01]  /*dcc0*/  ULDC UR28, c[0x0][0x8a8] ;  /* 0x00022a00001c7ab9 */ /* 0x000fe20000000800 */
[----:B------:R-:W-:Y:S01]  /*dcd0*/  ULDC UR25, c[0x0][0x8b8] ;  /* 0x00022e0000197ab9 */ /* 0x000fe20000000800 */
[----:B------:R-:W-:Y:S02]  /*dce0*/  UIMAD UR24, UR24, UR28, UR21 ;  /* 0x0000001c181872a4 */ /* 0x000fe4000f8e0215 */
[----:B------:R-:W-:Y:S01]  /*dcf0*/  UIMAD UR22, UR22, UR25, UR42 ;  /* 0x00000019161672a4 */ /* 0x000fe2000f8e022a */
[----:B------:R-:W-:Y:S01]  /*dd00*/  @UP3 UMOV UR23, UR4 ;  /* 0x0000000400173c82 */ /* 0x000fe20008000000 */
[----:B------:R-:W-:-:S03]  /*dd10*/  @!UP3 UMOV UR23, UR4 ;  /* 0x000000040017bc82 */ /* 0x000fc60008000000 */
[----:B------:R-:W-:Y:S02]  /*dd20*/  @UP3 UMOV UR21, UR24 ;  /* 0x0000001800153c82 */ /* 0x000fe40008000000 */
[----:B------:R-:W-:Y:S01]  /*dd30*/  @!UP3 UMOV UR21, UR22 ;  /* 0x000000160015bc82 */ /* 0x000fe20008000000 */
[----:B------:R-:W-:-:S05]  /*dd40*/  @!UP3 UMOV UR22, UR24 ;  /* 0x000000180016bc82 */ /* 0x000fca0008000000 */
.L_x_235:
[----:B------:R-:W-:-:S06]  /*dd50*/  UISETP.NE.AND UP1, UPT, UR15, 0x3, UPT ;  /* 0x000000030f00788c */ /* 0x000fcc000bf25270 */
[----:B------:R-:W-:-:S13]  /*dd60*/  PLOP3.LUT P1, PT, PT, PT, UP1, 0x80, 0x0 ;  /* 0x000000000000781c */ /* 0x000fda0003f2f018 */
[----:B------:R-:W-:Y:S05]  /*dd70*/  @!P1 BRA `(.L_x_250) ;  /* 0x0000000000049947 */ /* 0x000fea0003800000 */
[----:B--2---:R-:W-:Y:S01]  /*dd80*/  BPT.TRAP 0x1 ;  /* 0x000000040000795c */ /* 0x004fe20000300000 */
.L_x_250:
[----:B------:R-:W1:Y:S01]  /*dd90*/  S2R R2, SR_CgaCtaId ;  /* 0x0000000000027919 */ /* 0x000e620000008800 */
[----:B------:R-:W-:-:S04]  /*dda0*/  MOV R3, 0x400 ;  /* 0x0000040000037802 */ /* 0x000fc80000000f00 */
[----:B-1----:R-:W-:Y:S02]  /*ddb0*/  LEA R3, R2, R3, 0x18 ;  /* 0x0000000302037211 */ /* 0x002fe400078ec0ff */
[----:B------:R-:W-:-:S03]  /*ddc0*/  SHF.L.U32 R2, R0, 0x1f, RZ ;  /* 0x0000001f00027819 */ /* 0x000fc600000006ff */
[----:B------:R-:W-:-:S04]  /*ddd0*/  IMAD R17, R16, 0x8, R3 ;  /* 0x0000000810117824 */ /* 0x000fc800078e0203 */
[----:B------:R-:W1:Y:S02]  /*dde0*/  SYNCS.PHASECHK.TRANS64.TRYWAIT P2, [R17+URZ+0x34440], R2 ;  /* 0x03444002110075a7 */ /* 0x000e64000804017f */
[----:B-1----:R-:W-:Y:S05]  /*ddf0*/  @!P2 BRA `(.L_x_251) ;  /* 0x000000140098a947 */ /* 0x002fea0003800000 */
.L_x_320:
[----:B------:R-:W-:Y:S01]  /*de00*/  ELECT P2, URZ, PT ;  /* 0x00000000003f782f */ /* 0x000fe20003840000 */
[----:B------:R-:W-:-:S12]  /*de10*/  BSSY B0, `(.L_x_252) ;  /* 0x0000010000007945 */ /* 0x000fd80003800000 */
[----:B------:R-:W-:Y:S05]  /*de20*/  @!P2 BRA `(.L_x_253) ;  /* 0x000000000038a947 */ /* 0x000fea0003800000 */
[----:B-1----:R-:W-:Y:S01]  /*de30*/  IMAD R2, R16, 0x10, R3 ;  /* 0x0000001010027824 */ /* 0x002fe200078e0203 */
[----:B------:R-:W-:Y:S01]  /*de40*/  MOV R14, UR23 ;  /* 0x00000017000e7c02 */ /* 0x000fe20008000f00 */
[----:B------:R-:W-:Y:S02]  /*de50*/  IMAD.U32 R13, RZ, RZ, UR22 ;  /* 0x00000016ff0d7e24 */ /* 0x000fe4000f8e00ff */
[----:B------:R-:W-:-:S05]  /*de60*/  IMAD.U32 R12, RZ, RZ, UR21 ;  /* 0x00000015ff0c7e24 */ /* 0x000fca000f8e00ff */
[----:B------:R1:W-:Y:S01]  /*de70*/  STS.128 [R2+0x34550], R12 ;  /* 0x0345500c02007388 */ /* 0x0003e20000000c00 */
[----:B------:R-:W-:Y:S01]  /*de80*/  @!PT LDS RZ, [RZ] ;  /* 0x00000000fffff984 */ /* 0x000fe20000000800 */
[----:B------:R-:W-:Y:S01]  /*de90*/  @!PT LDS RZ, [RZ] ;  /* 0x00000000fffff984 */ /* 0x000fe20000000800 */
[----:B------:R-:W-:Y:S01]  /*dea0*/  @!PT LDS RZ, [RZ] ;  /* 0x00000000fffff984 */ /* 0x000fe20000000800 */
[----:B------:R-:W-:Y:S01]  /*deb0*/  @!PT LDS RZ, [RZ] ;  /* 0x00000000fffff984 */ /* 0x000fe20000000800 */
[----:B------:R3:W-:Y:S06]  /*dec0*/  MEMBAR.ALL.CTA ;  /* 0x0000000000007992 */ /* 0x0007ec0000008000 */
[----:B---3--:R-:W3:Y:S01]  /*ded0*/  FENCE.VIEW.ASYNC.S ;  /* 0x00000000000073c6 */ /* 0x008ee20000000000 */
[----:B------:R-:W-:Y:S05]  /*dee0*/  @!P1 BRA `(.L_x_254) ;  /* 0x0000000000049947 */ /* 0x000fea0003800000 */
[----:B--2---:R-:W-:Y:S01]  /*def0*/  BPT.TRAP 0x1 ;  /* 0x000000040000795c */ /* 0x004fe20000300000 */
.L_x_254:
[----:B---3--:R3:W-:Y:S02]  /*df00*/  SYNCS.ARRIVE.TRANS64.A1T0 RZ, [R17+URZ+0x34400], RZ ;  /* 0x034400ff11ff79a7 */ /* 0x0087e4000810003f */
.L_x_253:
[----:B--2---:R-:W-:Y:S05]  /*df10*/  BSYNC B0 ;  /* 0x0000000000007941 */ /* 0x004fea0003800000 */
.L_x_252:
[----:B------:R-:W-:Y:S01]  /*df20*/  ISETP.NE.AND P3, PT, R15, RZ, PT ;  /* 0x000000ff0f00720c */ /* 0x000fe20003f65270 */
[----:B------:R-:W-:-:S05]  /*df30*/  VIADD R16, R16, 0x1 ;  /* 0x0000000110107836 */ /* 0x000fca0000000000 */
[----:B------:R-:W-:-:S04]  /*df40*/  ISETP.NE.AND P2, PT, R16, 0x8, PT ;  /* 0x000000081000780c */ /* 0x000fc80003f45270 */
[----:B-1----:R-:W-:Y:S02]  /*df50*/  SEL R13, RZ, 0x1, P2 ;  /* 0x00000001ff0d7807 */ /* 0x002fe40001000000 */
[----:B------:R-:W-:Y:S02]  /*df60*/  SEL R16, R16, RZ, P2 ;  /* 0x000000ff10107207 */ /* 0x000fe40001000000 */
[----:B------:R-:W-:Y:S01]  /*df70*/  LOP3.LUT R0, R0, R13, RZ, 0x3c, !PT ;  /* 0x0000000d00007212 */ /* 0x000fe200078e3cff */
[----:B------:R-:W-:Y:S06]  /*df80*/  @P3 BRA `(.L_x_255) ;  /* 0xffffffe400003947 */ /* 0x000fec000383ffff */
[----:B------:R-:W-:Y:S05]  /*df90*/  @!P1 BRA `(.L_x_256) ;  /* 0x0000000000049947 */ /* 0x000fea0003800000 */
[----:B------:R-:W-:Y:S01]  /*dfa0*/  BPT.TRAP 0x1 ;  /* 0x000000040000795c */ /* 0x000fe20000300000 */
.L_x_256:
[----:B------:R-:W-:Y:S01]  /*dfb0*/  IMAD R5, R16, 0x8, R3 ;  /* 0x0000000810057824 */ /* 0x000fe200078e0203 */
[----:B------:R-:W-:-:S04]  /*dfc0*/  SHF.L.U32 R2, R0, 0x1f, RZ ;  /* 0x0000001f00027819 */ /* 0x000fc800000006ff */
[----:B------:R-:W1:Y:S02]  /*dfd0*/  SYNCS.PHASECHK.TRANS64.TRYWAIT P0, [R5+URZ+0x34440], R2 ;  /* 0x03444002050075a7 */ /* 0x000e64000800017f */
[----:B-1----:R-:W-:Y:S05]  /*dfe0*/  @!P0 BRA `(.L_x_257) ;  /* 0x0000001400308947 */ /* 0x002fea0003800000 */
.L_x_321:
[----:B------:R-:W-:Y:S05]  /*dff0*/  @!P1 BRA `(.L_x_258) ;  /* 0x0000000000049947 */ /* 0x000fea0003800000 */
[----:B------:R-:W-:Y:S01]  /*e000*/  BPT.TRAP 0x1 ;  /* 0x000000040000795c */ /* 0x000fe20000300000 */
.L_x_258:
[----:B------:R-:W-:-:S05]  /*e010*/  VIADD R16, R16, 0x1 ;  /* 0x0000000110107836 */ /* 0x000fca0000000000 */
[----:B------:R-:W-:-:S04]  /*e020*/  ISETP.NE.AND P0, PT, R16, 0x8, PT ;  /* 0x000000081000780c */ /* 0x000fc80003f05270 */
[----:B-1----:R-:W-:Y:S02]  /*e030*/  SEL R5, RZ, 0x1, P0 ;  /* 0x00000001ff057807 */ /* 0x002fe40000000000 */
[----:B------:R-:W-:Y:S02]  /*e040*/  SEL R16, R16, RZ, P0 ;  /* 0x000000ff10107207 */ /* 0x000fe40000000000 */
[----:B------:R-:W-:-:S03]  /*e050*/  LOP3.LUT R5, R0, R5, RZ, 0x3c, !PT ;  /* 0x0000000500057212 */ /* 0x000fc600078e3cff */
[----:B----4-:R-:W-:Y:S01]  /*e060*/  IMAD R7, R16, 0x8, R3 ;  /* 0x0000000810077824 */ /* 0x010fe200078e0203 */
[----:B------:R-:W-:-:S04]  /*e070*/  SHF.L.U32 R0, R5, 0x1f, RZ ;  /* 0x0000001f05007819 */ /* 0x000fc800000006ff */
[----:B------:R-:W1:Y:S02]  /*e080*/  SYNCS.PHASECHK.TRANS64.TRYWAIT P0, [R7+URZ+0x34440], R0 ;  /* 0x03444000070075a7 */ /* 0x000e64000800017f */
[----:B-1----:R-:W-:Y:S05]  /*e090*/  @!P0 BRA `(.L_x_259) ;  /* 0x0000001400188947 */ /* 0x002fea0003800000 */
.L_x_322:
[----:B------:R-:W-:Y:S05]  /*e0a0*/  @!P1 BRA `(.L_x_260) ;  /* 0x0000000000049947 */ /* 0x000fea0003800000 */
[----:B------:R-:W-:Y:S01]  /*e0b0*/  BPT.TRAP 0x1 ;  /* 0x000000040000795c */ /* 0x000fe20000300000 */
.L_x_260:
[----:B-1----:R-:W-:-:S05]  /*e0c0*/  VIADD R0, R16, 0x1 ;  /* 0x0000000110007836 */ /* 0x002fca0000000000 */
[----:B------:R-:W-:-:S04]  /*e0d0*/  ISETP.NE.AND P0, PT, R0, 0x8, PT ;  /* 0x000000080000780c */ /* 0x000fc80003f05270 */
[----:B------:R-:W-:Y:S02]  /*e0e0*/  SEL R2, RZ, 0x1, P0 ;  /* 0x00000001ff027807 */ /* 0x000fe40000000000 */
[----:B------:R-:W-:Y:S02]  /*e0f0*/  SEL R4, R0, RZ, P0 ;  /* 0x000000ff00047207 */ /* 0x000fe40000000000 */
[----:B------:R-:W-:-:S03]  /*e100*/  LOP3.LUT R5, R5, R2, RZ, 0x3c, !PT ;  /* 0x0000000205057212 */ /* 0x000fc600078e3cff */
[----:B------:R-:W-:Y:S01]  /*e110*/  IMAD R7, R4, 0x8, R3 ;  /* 0x0000000804077824 */ /* 0x000fe200078e0203 */
[----:B------:R-:W-:-:S04]  /*e120*/  SHF.L.U32 R0, R5, 0x1f, RZ ;  /* 0x0000001f05007819 */ /* 0x000fc800000006ff */
[----:B------:R-:W1:Y:S02]  /*e130*/  SYNCS.PHASECHK.TRANS64.TRYWAIT P0, [R7+URZ+0x34440], R0 ;  /* 0x03444000070075a7 */ /* 0x000e64000800017f */
[----:B-1----:R-:W-:Y:S05]  /*e140*/  @!P0 BRA `(.L_x_261) ;  /* 0x0000001400008947 */ /* 0x002fea0003800000 */
.L_x_323:
[----:B------:R-:W-:Y:S05]  /*e150*/  @!P1 BRA `(.L_x_262) ;  /* 0x0000000000049947 */ /* 0x000fea0003800000 */
[----:B------:R-:W-:Y:S01]  /*e160*/  BPT.TRAP 0x1 ;  /* 0x000000040000795c */ /* 0x000fe20000300000 */
.L_x_262:
[----:B-1----:R-:W-:-:S04]  /*e170*/  IADD3 R0, R4, 0x1, RZ ;  /* 0x0000000104007810 */ /* 0x002fc80007ffe0ff */
        /* <DEDUP_REMOVED lines=8> */
.L_x_324:
[----:B------:R-:W-:Y:S05]  /*e200*/  @!P1 BRA `(.L_x_264) ;  /* 0x0000000000049947 */ /* 0x000fea0003800000 */
[----:B------:R-:W-:Y:S01]  /*e210*/  BPT.TRAP 0x1 ;  /* 0x000000040000795c */ /* 0x000fe20000300000 */
.L_x_264:
        /* <DEDUP_REMOVED lines=9> */
.L_x_325:
[----:B------:R-:W-:Y:S05]  /*e2b0*/  @!P1 BRA `(.L_x_266) ;  /* 0x0000000000049947 */ /* 0x000fea0003800000 */
[----:B------:R-:W-:Y:S01]  /*e2c0*/  BPT.TRAP 0x1 ;  /* 0x000000040000795c */ /* 0x000fe20000300000 */
.L_x_266:
        /* <DEDUP_REMOVED lines=9> */
.L_x_326:
[----:B------:R-:W-:Y:S05]  /*e360*/  @!P1 BRA `(.L_x_268) ;  /* 0x0000000000049947 */ /* 0x000fea0003800000 */
[----:B------:R-:W-:Y:S01]  /*e370*/  BPT.TRAP 0x1 ;  /* 0x000000040000795c */ /* 0x000fe20000300000 */
.L_x_268:
        /* <DEDUP_REMOVED lines=9> */
.L_x_327:
[----:B------:R-:W-:Y:S05]  /*e410*/  @!P1 BRA `(.L_x_270) ;  /* 0x0000000000049947 */ /* 0x000fea0003800000 */
[----:B------:R-:W-:Y:S01]  /*e420*/  BPT.TRAP 0x1 ;  /* 0x000000040000795c */ /* 0x000fe20000300000 */
.L_x_270:
[----:B-1----:R-:W-:-:S05]  /*e430*/  VIADD R0, R4, 0x1 ;  /* 0x0000000104007836 */ /* 0x002fca0000000000 */
[----:B------:R-:W-:-:S04]  /*e440*/  ISETP.NE.AND P0, PT, R0, 0x8, PT ;  /* 0x000000080000780c */ /* 0x000fc80003f05270 */
[----:B------:R-:W-:Y:S02]  /*e450*/  SEL R2, RZ, 0x1, P0 ;  /* 0x00000001ff027807 */ /* 0x000fe40000000000 */
[----:B------:R-:W-:Y:S02]  /*e460*/  SEL R0, R0, RZ, P0 ;  /* 0x000000ff00007207 */ /* 0x000fe40000000000 */
[----:B------:R-:W-:Y:S02]  /*e470*/  LOP3.LUT R2, R5, R2, RZ, 0x3c, !PT ;  /* 0x0000000205027212 */ /* 0x000fe400078e3cff */
[----:B------:R-:W-:Y:S02]  /*e480*/  LEA R3, R0, R3, 0x3 ;  /* 0x0000000300037211 */ /* 0x000fe400078e18ff */
[----:B------:R-:W-:-:S07]  /*e490*/  SHF.L.U32 R0, R2, 0x1f, RZ ;  /* 0x0000001f02007819 */ /* 0x000fce00000006ff */
.L_x_271:
[----:B-1----:R1:W2:Y:S02]  /*e4a0*/  SYNCS.PHASECHK.TRANS64.TRYWAIT P0, [R3+URZ+0x34440], R0 ;  /* 0x03444000030075a7 */ /* 0x0022a4000800017f */
[----:B--2---:R-:W-:Y:S05]  /*e4b0*/  @!P0 NANOSLEEP.SYNCS 0x989680 ;  /* 0x009896800000895d */ /* 0x004fea0003900000 */
[----:B------:R-:W2:Y:S02]  /*e4c0*/  @!P0 SYNCS.PHASECHK.TRANS64 P0, [R3+URZ+0x34440], R0 ;  /* 0x03444000030085a7 */ /* 0x000ea4000800007f */
[----:B--2---:R-:W-:Y:S05]  /*e4d0*/  @P0 EXIT ;  /* 0x000000000000094d */ /* 0x004fea0003800000 */
[----:B------:R-:W-:Y:S05]  /*e4e0*/  BRA `(.L_x_271) ;  /* 0xfffffffc00ec7947 */ /* 0x000fea000383ffff */
.L_x_21:
[----:B-1----:R-:W-:-:S04]  /*e4f0*/  IMAD.U32 R3, RZ, RZ, UR11 ;  /* 0x0000000bff037e24 */ /* 0x002fc8000f8e00ff */
[----:B------:R1:W2:Y:S03]  /*e500*/  SYNCS.PHASECHK.TRANS64.TRYWAIT P1, [R3+URZ+0x34400], R0 ;  /* 0x03440000030075a7 */ /* 0x0002a6000802017f */
[----:B--2---:R-:W-:Y:S05]  /*e510*/  @!P1 NANOSLEEP.SYNCS 0x989680 ;  /* 0x009896800000995d */ /* 0x004fea0003900000 */
[----:B------:R-:W2:Y:S02]  /*e520*/  @!P1 SYNCS.PHASECHK.TRANS64 P1, [R3+URZ+0x34400], R0 ;  /* 0x03440000030095a7 */ /* 0x000ea4000802007f */
[----:B--2---:R-:W-:Y:S05]  /*e530*/  @!P1 BRA `(.L_x_21) ;  /* 0xfffffffc00ec9947 */ /* 0x004fea000383ffff */
[----:B------:R-:W-:Y:S05]  /*e540*/  BRA `(.L_x_272) ;  /* 0xffffff4800207947 */ /* 0x000fea000383ffff */
.L_x_33:
[----:B------:R-:W-:-:S06]  /*e550*/  UIADD3 UR4, UR48, UR51, URZ ;  /* 0x0000003330047290 */ /* 0x000fcc000fffe03f */
[----:B-1----:R-:W-:-:S04]  /*e560*/  IMAD.U32 R5, RZ, RZ, UR4 ;  /* 0x00000004ff057e24 */ /* 0x002fc8000f8e00ff */
[----:B------:R1:W2:Y:S03]  /*e570*/  SYNCS.PHASECHK.TRANS64.TRYWAIT P0, [R5+URZ], R6 ;  /* 0x00000006050075a7 */ /* 0x0002a6000800017f */
[----:B--2---:R-:W-:Y:S05]  /*e580*/  @!P0 NANOSLEEP.SYNCS 0x989680 ;  /* 0x009896800000895d */ /* 0x004fea0003900000 */
[----:B------:R-:W2:Y:S02]  /*e590*/  @!P0 SYNCS.PHASECHK.TRANS64 P0, [R5+URZ], R6 ;  /* 0x00000006050085a7 */ /* 0x000ea4000800007f */
[----:B--2---:R-:W-:Y:S05]  /*e5a0*/  @!P0 BRA `(.L_x_33) ;  /* 0xfffffffc00e88947 */ /* 0x004fea000383ffff */
[----:B------:R-:W-:Y:S05]  /*e5b0*/  BRA `(.L_x_273) ;  /* 0xffffff5400607947 */ /* 0x000fea000383ffff */
.L_x_38:
[----:B--2---:R-:W-:-:S04]  /*e5c0*/  IMAD.U32 R5, RZ, RZ, UR4 ;  /* 0x00000004ff057e24 */ /* 0x004fc8000f8e00ff */
[----:B------:R2:W3:Y:S03]  /*e5d0*/  SYNCS.PHASECHK.TRANS64.TRYWAIT P0, [R5+URZ+0x34480], R0 ;  /* 0x03448000050075a7 */ /* 0x0004e6000800017f */
[----:B---3--:R-:W-:Y:S05]  /*e5e0*/  @!P0 NANOSLEEP.SYNCS 0x989680 ;  /* 0x009896800000895d */ /* 0x008fea0003900000 */
[----:B------:R-:W3:Y:S02]  /*e5f0*/  @!P0 SYNCS.PHASECHK.TRANS64 P0, [R5+URZ+0x34480], R0 ;  /* 0x03448000050085a7 */ /* 0x000ee4000800007f */
[----:B---3--:R-:W-:Y:S05]  /*e600*/  @!P0 BRA `(.L_x_38) ;  /* 0xfffffffc00ec8947 */ /* 0x008fea000383ffff */
[----:B------:R-:W-:Y:S05]  /*e610*/  BRA `(.L_x_37) ;  /* 0xffffff5800987947 */ /* 0x000fea000383ffff */
.L_x_43:
[----:B--2---:R-:W-:-:S04]  /*e620*/  IMAD.U32 R5, RZ, RZ, UR4 ;  /* 0x00000004ff057e24 */ /* 0x004fc8000f8e00ff */
[----:B------:R2:W3:Y:S03]  /*e630*/  SYNCS.PHASECHK.TRANS64.TRYWAIT P0, [R5+URZ+0x34480], R4 ;  /* 0x03448004050075a7 */ /* 0x0004e6000800017f */
[----:B---3--:R-:W-:Y:S05]  /*e640*/  @!P0 NANOSLEEP.SYNCS 0x989680 ;  /* 0x009896800000895d */ /* 0x008fea0003900000 */
[----:B------:R-:W3:Y:S02]  /*e650*/  @!P0 SYNCS.PHASECHK.TRANS64 P0, [R5+URZ+0x34480], R4 ;  /* 0x03448004050085a7 */ /* 0x000ee4000800007f */
[----:B---3--:R-:W-:Y:S05]  /*e660*/  @!P0 BRA `(.L_x_43) ;  /* 0xfffffffc00ec8947 */ /* 0x008fea000383ffff */
[----:B------:R-:W-:Y:S05]  /*e670*/  BRA `(.L_x_42) ;  /* 0xffffff5c00c87947 */ /* 0x000fea000383ffff */
.L_x_49:
[----:B------:R-:W-:-:S06]  /*e680*/  UIADD3 UR4, UR48, UR51, URZ ;  /* 0x0000003330047290 */ /* 0x000fcc000fffe03f */
[----:B--2---:R-:W-:-:S04]  /*e690*/  IMAD.U32 R5, RZ, RZ, UR4 ;  /* 0x00000004ff057e24 */ /* 0x004fc8000f8e00ff */
[----:B------:R2:W3:Y:S03]  /*e6a0*/  SYNCS.PHASECHK.TRANS64.TRYWAIT P0, [R5+URZ+0x10], R0 ;  /* 0x00001000050075a7 */ /* 0x0004e6000800017f */
[----:B---3--:R-:W-:Y:S05]  /*e6b0*/  @!P0 NANOSLEEP.SYNCS 0x989680 ;  /* 0x009896800000895d */ /* 0x008fea0003900000 */
[----:B------:R-:W3:Y:S02]  /*e6c0*/  @!P0 SYNCS.PHASECHK.TRANS64 P0, [R5+URZ+0x10], R0 ;  /* 0x00001000050085a7 */ /* 0x000ee4000800007f */
[----:B---3--:R-:W-:Y:S05]  /*e6d0*/  @!P0 BRA `(.L_x_49) ;  /* 0xfffffffc00e88947 */ /* 0x008fea000383ffff */
[----:B------:R-:W-:Y:S05]  /*e6e0*/  BRA `(.L_x_274) ;  /* 0xffffff6400587947 */ /* 0x000fea000383ffff */
.L_x_61:
[----:B------:R-:W-:-:S07]  /*e6f0*/  IMAD.MOV.U32 R15, RZ, RZ, -0x1 ;  /* 0xffffffffff0f7424 */ /* 0x000fce00078e00ff */
[----:B-123-5:R-:W-:Y:S05]  /*e700*/  WARPSYNC.COLLECTIVE R15, `(.L_x_275) ;  /* 0x000000000f0c7348 */ /* 0x02efea0003c00000 */
[----:B------:R-:W-:Y:S02]  /*e710*/  ELECT P6, UR62, PT ;  /* 0x00000000003e782f */ /* 0x000fe400038c0000 */
[----:B------:R-:W-:Y:S01]  /*e720*/  MOV R14, UR62 ;  /* 0x0000003e000e7c02 */ /* 0x000fe20008000f00 */
[----:B-123-5:R-:W-:Y:S10]  /*e730*/  ENDCOLLECTIVE ;  /* 0x000000000000791b */ /* 0x02eff40003800000 */
.L_x_275:
[----:B------:R-:W-:Y:S05]  /*e740*/  BRA `(.L_x_276) ;  /* 0xffffff6800dc7947 */ /* 0x000fea000383ffff */
.L_x_63:
[----:B-1----:R-:W-:-:S04]  /*e750*/  IMAD.U32 R5, RZ, RZ, UR50 ;  /* 0x00000032ff057e24 */ /* 0x002fc8000f8e00ff */
[----:B------:R1:W2:Y:S03]  /*e760*/  SYNCS.PHASECHK.TRANS64.TRYWAIT P2, [R5+URZ+0x344e0], R12 ;  /* 0x0344e00c050075a7 */ /* 0x0002a6000804017f */
[----:B--2---:R-:W-:Y:S05]  /*e770*/  @!P2 NANOSLEEP.SYNCS 0x989680 ;  /* 0x009896800000a95d */ /* 0x004fea0003900000 */
[----:B------:R-:W2:Y:S02]  /*e780*/  @!P2 SYNCS.PHASECHK.TRANS64 P2, [R5+URZ+0x344e0], R12 ;  /* 0x0344e00c0500a5a7 */ /* 0x000ea4000804007f */
[----:B--2---:R-:W-:Y:S05]  /*e790*/  @!P2 BRA `(.L_x_63) ;  /* 0xfffffffc00eca947 */ /* 0x004fea000383ffff */
[----:B------:R-:W-:Y:S05]  /*e7a0*/  BRA `(.L_x_277) ;  /* 0xffffff6800f47947 */ /* 0x000fea000383ffff */
.L_x_69:
[----:B--2---:R-:W-:-:S04]  /*e7b0*/  IMAD.U32 R15, RZ, RZ, UR50 ;  /* 0x00000032ff0f7e24 */ /* 0x004fc8000f8e00ff */
[----:B------:R2:W3:Y:S03]  /*e7c0*/  SYNCS.PHASECHK.TRANS64.TRYWAIT P3, [R15+URZ+0x344e8], R12 ;  /* 0x0344e80c0f0075a7 */ /* 0x0004e6000806017f */
[----:B---3--:R-:W-:Y:S05]  /*e7d0*/  @!P3 NANOSLEEP.SYNCS 0x989680 ;  /* 0x009896800000b95d */ /* 0x008fea0003900000 */
[----:B------:R-:W3:Y:S02]  /*e7e0*/  @!P3 SYNCS.PHASECHK.TRANS64 P3, [R15+URZ+0x344e8], R12 ;  /* 0x0344e80c0f00b5a7 */ /* 0x000ee4000806007f */
[----:B---3--:R-:W-:Y:S05]  /*e7f0*/  @!P3 BRA `(.L_x_69) ;  /* 0xfffffffc00ecb947 */ /* 0x008fea000383ffff */
[----:B------:R-:W-:Y:S05]  /*e800*/  BRA `(.L_x_278) ;  /* 0xffffff7000487947 */ /* 0x000fea000383ffff */
.L_x_74:
[----:B---3--:R-:W-:-:S04]  /*e810*/  MOV R15, UR50 ;  /* 0x00000032000f7c02 */ /* 0x008fc80008000f00 */
[----:B------:R3:W4:Y:S03]  /*e820*/  SYNCS.PHASECHK.TRANS64.TRYWAIT P3, [R15+URZ+0x344f0], R12 ;  /* 0x0344f00c0f0075a7 */ /* 0x000726000806017f */
[----:B----4-:R-:W-:Y:S05]  /*e830*/  @!P3 NANOSLEEP.SYNCS 0x989680 ;  /* 0x009896800000b95d */ /* 0x010fea0003900000 */
[----:B------:R-:W4:Y:S02]  /*e840*/  @!P3 SYNCS.PHASECHK.TRANS64 P3, [R15+URZ+0x344f0], R12 ;  /* 0x0344f00c0f00b5a7 */ /* 0x000f24000806007f */
[----:B----4-:R-:W-:Y:S05]  /*e850*/  @!P3 BRA `(.L_x_74) ;  /* 0xfffffffc00ecb947 */ /* 0x010fea000383ffff */
[----:B------:R-:W-:Y:S05]  /*e860*/  BRA `(.L_x_279) ;  /* 0xffffff7400907947 */ /* 0x000fea000383ffff */
.L_x_79:
[----:B---3--:R-:W-:-:S04]  /*e870*/  IMAD.U32 R15, RZ, RZ, UR50 ;  /* 0x00000032ff0f7e24 */ /* 0x008fc8000f8e00ff */
[----:B------:R3:W4:Y:S03]  /*e880*/  SYNCS.PHASECHK.TRANS64.TRYWAIT P3, [R15+URZ+0x344f8], R12 ;  /* 0x0344f80c0f0075a7 */ /* 0x000726000806017f */
[----:B----4-:R-:W-:Y:S05]  /*e890*/  @!P3 NANOSLEEP.SYNCS 0x989680 ;  /* 0x009896800000b95d */ /* 0x010fea0003900000 */
[----:B------:R-:W4:Y:S02]  /*e8a0*/  @!P3 SYNCS.PHASECHK.TRANS64 P3, [R15+URZ+0x344f8], R12 ;  /* 0x0344f80c0f00b5a7 */ /* 0x000f24000806007f */
[----:B----4-:R-:W-:Y:S05]  /*e8b0*/  @!P3 BRA `(.L_x_79) ;  /* 0xfffffffc00ecb947 */ /* 0x010fea000383ffff */
[----:B------:R-:W-:Y:S05]  /*e8c0*/  BRA `(.L_x_280) ;  /* 0xffffff7800d87947 */ /* 0x000fea000383ffff */
.L_x_84:
[----:B---3--:R-:W-:-:S04]  /*e8d0*/  IMAD.U32 R15, RZ, RZ, UR50 ;  /* 0x00000032ff0f7e24 */ /* 0x008fc8000f8e00ff */
[----:B------:R3:W4:Y:S03]  /*e8e0*/  SYNCS.PHASECHK.TRANS64.TRYWAIT P3, [R15+URZ+0x344e0], R12 ;  /* 0x0344e00c0f0075a7 */ /* 0x000726000806017f */
[----:B----4-:R-:W-:Y:S05]  /*e8f0*/  @!P3 NANOSLEEP.SYNCS 0x989680 ;  /* 0x009896800000b95d */ /* 0x010fea0003900000 */
[----:B------:R-:W4:Y:S02]  /*e900*/  @!P3 SYNCS.PHASECHK.TRANS64 P3, [R15+URZ+0x344e0], R12 ;  /* 0x0344e00c0f00b5a7 */ /* 0x000f24000806007f */
[----:B----4-:R-:W-:Y:S05]  /*e910*/  @!P3 BRA `(.L_x_84) ;  /* 0xfffffffc00ecb947 */ /* 0x010fea000383ffff */
[----:B------:R-:W-:Y:S05]  /*e920*/  BRA `(.L_x_281) ;  /* 0xffffff8000287947 */ /* 0x000fea000383ffff */
.L_x_89:
[----:B---3--:R-:W-:-:S04]  /*e930*/  IMAD.U32 R15, RZ, RZ, UR50 ;  /* 0x00000032ff0f7e24 */ /* 0x008fc8000f8e00ff */
[----:B------:R3:W4:Y:S03]  /*e940*/  SYNCS.PHASECHK.TRANS64.TRYWAIT P3, [R15+URZ+0x344e8], R12 ;  /* 0x0344e80c0f0075a7 */ /* 0x000726000806017f */
[----:B----4-:R-:W-:Y:S05]  /*e950*/  @!P3 NANOSLEEP.SYNCS 0x989680 ;  /* 0x009896800000b95d */ /* 0x010fea0003900000 */
[----:B------:R-:W4:Y:S02]  /*e960*/  @!P3 SYNCS.PHASECHK.TRANS64 P3, [R15+URZ+0x344e8], R12 ;  /* 0x0344e80c0f00b5a7 */ /* 0x000f24000806007f */
[----:B----4-:R-:W-:Y:S05]  /*e970*/  @!P3 BRA `(.L_x_89) ;  /* 0xfffffffc00ecb947 */ /* 0x010fea000383ffff */
[----:B------:R-:W-:Y:S05]  /*e980*/  BRA `(.L_x_282) ;  /* 0xffffff8400707947 */ /* 0x000fea000383ffff */
.L_x_94:
[----:B---3--:R-:W-:-:S04]  /*e990*/  IMAD.U32 R15, RZ, RZ, UR50 ;  /* 0x00000032ff0f7e24 */ /* 0x008fc8000f8e00ff */
[----:B------:R3:W4:Y:S03]  /*e9a0*/  SYNCS.PHASECHK.TRANS64.TRYWAIT P3, [R15+URZ+0x344f0], R12 ;  /* 0x0344f00c0f0075a7 */ /* 0x000726000806017f */
[----:B----4-:R-:W-:Y:S05]  /*e9b0*/  @!P3 NANOSLEEP.SYNCS 0x989680 ;  /* 0x009896800000b95d */ /* 0x010fea0003900000 */
[----:B------:R-:W4:Y:S02]  /*e9c0*/  @!P3 SYNCS.PHASECHK.TRANS64 P3, [R15+URZ+0x344f0], R12 ;  /* 0x0344f00c0f00b5a7 */ /* 0x000f24000806007f */
[----:B----4-:R-:W-:Y:S05]  /*e9d0*/  @!P3 BRA `(.L_x_94) ;  /* 0xfffffffc00ecb947 */ /* 0x010fea000383ffff */
[----:B------:R-:W-:Y:S05]  /*e9e0*/  BRA `(.L_x_283) ;  /* 0xffffff8800b07947 */ /* 0x000fea000383ffff */
.L_x_99:
[----:B---3--:R-:W-:-:S04]  /*e9f0*/  IMAD.U32 R15, RZ, RZ, UR50 ;  /* 0x00000032ff0f7e24 */ /* 0x008fc8000f8e00ff */
[----:B------:R3:W4:Y:S03]  /*ea00*/  SYNCS.PHASECHK.TRANS64.TRYWAIT P3, [R15+URZ+0x344f8], R12 ;  /* 0x0344f80c0f0075a7 */ /* 0x000726000806017f */
[----:B----4-:R-:W-:Y:S05]  /*ea10*/  @!P3 NANOSLEEP.SYNCS 0x989680 ;  /* 0x009896800000b95d */ /* 0x010fea0003900000 */
[----:B------:R-:W4:Y:S02]  /*ea20*/  @!P3 SYNCS.PHASECHK.TRANS64 P3, [R15+URZ+0x344f8], R12 ;  /* 0x0344f80c0f00b5a7 */ /* 0x000f24000806007f */
[----:B----4-:R-:W-:Y:S05]  /*ea30*/  @!P3 BRA `(.L_x_99) ;  /* 0xfffffffc00ecb947 */ /* 0x010fea000383ffff */
[----:B------:R-:W-:Y:S05]  /*ea40*/  BRA `(.L_x_284) ;  /* 0xffffff8c00f07947 */ /* 0x000fea000383ffff */
.L_x_104:
[----:B---3--:R-:W-:-:S04]  /*ea50*/  IMAD.U32 R3, RZ, RZ, UR4 ;  /* 0x00000004ff037e24 */ /* 0x008fc8000f8e00ff */
[----:B------:R3:W4:Y:S03]  /*ea60*/  SYNCS.PHASECHK.TRANS64.TRYWAIT P2, [R3+URZ+0x34400], R0 ;  /* 0x03440000030075a7 */ /* 0x000726000804017f */
[----:B----4-:R-:W-:Y:S05]  /*ea70*/  @!P2 NANOSLEEP.SYNCS 0x989680 ;  /* 0x009896800000a95d */ /* 0x010fea0003900000 */
[----:B------:R-:W4:Y:S02]  /*ea80*/  @!P2 SYNCS.PHASECHK.TRANS64 P2, [R3+URZ+0x34400], R0 ;  /* 0x034400000300a5a7 */ /* 0x000f24000804007f */
[----:B----4-:R-:W-:Y:S05]  /*ea90*/  @!P2 BRA `(.L_x_104) ;  /* 0xfffffffc00eca947 */ /* 0x010fea000383ffff */
[----:B------:R-:W-:Y:S05]  /*eaa0*/  BRA `(.L_x_285) ;  /* 0xffffff9400487947 */ /* 0x000fea000383ffff */
.L_x_108:
[----:B-1----:R-:W-:-:S04]  /*eab0*/  IMAD.U32 R4, RZ, RZ, UR4 ;  /* 0x00000004ff047e24 */ /* 0x002fc8000f8e00ff */
[----:B------:R1:W2:Y:S03]  /*eac0*/  SYNCS.PHASECHK.TRANS64.TRYWAIT P2, [R4+URZ+0x34400], R3 ;  /* 0x03440003040075a7 */ /* 0x0002a6000804017f */
[----:B--2---:R-:W-:Y:S05]  /*ead0*/  @!P2 NANOSLEEP.SYNCS 0x989680 ;  /* 0x009896800000a95d */ /* 0x004fea0003900000 */
[----:B------:R-:W2:Y:S02]  /*eae0*/  @!P2 SYNCS.PHASECHK.TRANS64 P2, [R4+URZ+0x34400], R3 ;  /* 0x034400030400a5a7 */ /* 0x000ea4000804007f */
[----:B--2---:R-:W-:Y:S05]  /*eaf0*/  @!P2 BRA `(.L_x_108) ;  /* 0xfffffffc00eca947 */ /* 0x004fea000383ffff */
[----:B------:R-:W-:Y:S05]  /*eb00*/  BRA `(.L_x_286) ;  /* 0xffffff9400e47947 */ /* 0x000fea000383ffff */
.L_x_126:
[----:B-1----:R-:W-:-:S04]  /*eb10*/  IMAD.U32 R3, RZ, RZ, UR6 ;  /* 0x00000006ff037e24 */ /* 0x002fc8000f8e00ff */
[----:B------:R1:W2:Y:S03]  /*eb20*/  SYNCS.PHASECHK.TRANS64.TRYWAIT P0, [R3+URZ+0x34528], R0 ;  /* 0x03452800030075a7 */ /* 0x0002a6000800017f */
[----:B--2---:R-:W-:Y:S05]  /*eb30*/  @!P0 NANOSLEEP.SYNCS 0x989680 ;  /* 0x009896800000895d */ /* 0x004fea0003900000 */
[----:B------:R-:W2:Y:S02]  /*eb40*/  @!P0 SYNCS.PHASECHK.TRANS64 P0, [R3+URZ+0x34528], R0 ;  /* 0x03452800030085a7 */ /* 0x000ea4000800007f */
[----:B--2---:R-:W-:Y:S05]  /*eb50*/  @!P0 BRA `(.L_x_126) ;  /* 0xfffffffc00ec8947 */ /* 0x004fea000383ffff */
[----:B------:R-:W-:Y:S05]  /*eb60*/  BRA `(.L_x_287) ;  /* 0xffffffa400347947 */ /* 0x000fea000383ffff */
.L_x_128:
[----:B-1----:R-:W-:-:S04]  /*eb70*/  MOV R6, UR7 ;  /* 0x0000000700067c02 */ /* 0x002fc80008000f00 */
[----:B------:R1:W2:Y:S03]  /*eb80*/  SYNCS.PHASECHK.TRANS64.TRYWAIT P0, [R6+URZ+0x34400], R3 ;  /* 0x03440003060075a7 */ /* 0x0002a6000800017f */
[----:B--2---:R-:W-:Y:S05]  /*eb90*/  @!P0 NANOSLEEP.SYNCS 0x989680 ;  /* 0x009896800000895d */ /* 0x004fea0003900000 */
[----:B------:R-:W2:Y:S02]  /*eba0*/  @!P0 SYNCS.PHASECHK.TRANS64 P0, [R6+URZ+0x34400], R3 ;  /* 0x03440003060085a7 */ /* 0x000ea4000800007f */
[----:B--2---:R-:W-:Y:S05]  /*ebb0*/  @!P0 BRA `(.L_x_128) ;  /* 0xfffffffc00ec8947 */ /* 0x004fea000383ffff */
[----:B------:R-:W-:Y:S05]  /*ebc0*/  BRA `(.L_x_288) ;  /* 0xffffffa4005c7947 */ /* 0x000fea000383ffff */
.L_x_134:
[----:B-1----:R-:W-:-:S04]  /*ebd0*/  IMAD.U32 R4, RZ, RZ, UR6 ;  /* 0x00000006ff047e24 */ /* 0x002fc8000f8e00ff */
[----:B------:R1:W3:Y:S03]  /*ebe0*/  SYNCS.PHASECHK.TRANS64.TRYWAIT P1, [R4+URZ+0x34500], R3 ;  /* 0x03450003040075a7 */ /* 0x0002e6000802017f */
[----:B---3--:R-:W-:Y:S05]  /*ebf0*/  @!P1 NANOSLEEP.SYNCS 0x989680 ;  /* 0x009896800000995d */ /* 0x008fea0003900000 */
[----:B------:R-:W3:Y:S02]  /*ec00*/  @!P1 SYNCS.PHASECHK.TRANS64 P1, [R4+URZ+0x34500], R3 ;  /* 0x03450003040095a7 */ /* 0x000ee4000802007f */
[----:B---3--:R-:W-:Y:S05]  /*ec10*/  @!P1 BRA `(.L_x_134) ;  /* 0xfffffffc00ec9947 */ /* 0x008fea000383ffff */
[----:B------:R-:W-:Y:S05]  /*ec20*/  BRA `(.L_x_289) ;  /* 0xffffffa800087947 */ /* 0x000fea000383ffff */
.L_x_140:
[----:B-1-3--:R-:W-:-:S04]  /*ec30*/  IMAD.U32 R4, RZ, RZ, UR6 ;  /* 0x00000006ff047e24 */ /* 0x00afc8000f8e00ff */
[----:B------:R1:W3:Y:S03]  /*ec40*/  SYNCS.PHASECHK.TRANS64.TRYWAIT P1, [R4+URZ+0x34508], R3 ;  /* 0x03450803040075a7 */ /* 0x0002e6000802017f */
[----:B---3--:R-:W-:Y:S05]  /*ec50*/  @!P1 NANOSLEEP.SYNCS 0x989680 ;  /* 0x009896800000995d */ /* 0x008fea0003900000 */
[----:B------:R-:W3:Y:S02]  /*ec60*/  @!P1 SYNCS.PHASECHK.TRANS64 P1, [R4+URZ+0x34508], R3 ;  /* 0x03450803040095a7 */ /* 0x000ee4000802007f */
[----:B---3--:R-:W-:Y:S05]  /*ec70*/  @!P1 BRA `(.L_x_140) ;  /* 0xfffffffc00ec9947 */ /* 0x008fea000383ffff */
[----:B------:R-:W-:Y:S05]  /*ec80*/  BRA `(.L_x_290) ;  /* 0xffffffa800447947 */ /* 0x000fea000383ffff */
.L_x_146:
[----:B-1-34-:R-:W-:-:S04]  /*ec90*/  IMAD.U32 R4, RZ, RZ, UR6 ;  /* 0x00000006ff047e24 */ /* 0x01afc8000f8e00ff */
[----:B------:R1:W3:Y:S03]  /*eca0*/  SYNCS.PHASECHK.TRANS64.TRYWAIT P1, [R4+URZ+0x34510], R3 ;  /* 0x03451003040075a7 */ /* 0x0002e6000802017f */
[----:B---3--:R-:W-:Y:S05]  /*ecb0*/  @!P1 NANOSLEEP.SYNCS 0x989680 ;  /* 0x009896800000995d */ /* 0x008fea0003900000 */
[----:B------:R-:W3:Y:S02]  /*ecc0*/  @!P1 SYNCS.PHASECHK.TRANS64 P1, [R4+URZ+0x34510], R3 ;  /* 0x03451003040095a7 */ /* 0x000ee4000802007f */
[----:B---3--:R-:W-:Y:S05]  /*ecd0*/  @!P1 BRA `(.L_x_146) ;  /* 0xfffffffc00ec9947 */ /* 0x008fea000383ffff */
[----:B------:R-:W-:Y:S05]  /*ece0*/  BRA `(.L_x_291) ;  /* 0xffffffa8008c7947 */ /* 0x000fea000383ffff */
.L_x_152:
[----:B-1-34-:R-:W-:-:S04]  /*ecf0*/  IMAD.U32 R4, RZ, RZ, UR6 ;  /* 0x00000006ff047e24 */ /* 0x01afc8000f8e00ff */
[----:B------:R1:W3:Y:S03]  /*ed00*/  SYNCS.PHASECHK.TRANS64.TRYWAIT P1, [R4+URZ+0x34518], R3 ;  /* 0x03451803040075a7 */ /* 0x0002e6000802017f */
[----:B---3--:R-:W-:Y:S05]  /*ed10*/  @!P1 NANOSLEEP.SYNCS 0x989680 ;  /* 0x009896800000995d */ /* 0x008fea0003900000 */
[----:B------:R-:W3:Y:S02]  /*ed20*/  @!P1 SYNCS.PHASECHK.TRANS64 P1, [R4+URZ+0x34518], R3 ;  /* 0x03451803040095a7 */ /* 0x000ee4000802007f */
[----:B---3--:R-:W-:Y:S05]  /*ed30*/  @!P1 BRA `(.L_x_152) ;  /* 0xfffffffc00ec9947 */ /* 0x008fea000383ffff */
[----:B------:R-:W-:Y:S05]  /*ed40*/  BRA `(.L_x_292) ;  /* 0xffffffa800cc7947 */ /* 0x000fea000383ffff */
.L_x_158:
[----:B-1----:R-:W-:-:S04]  /*ed50*/  IMAD.U32 R5, RZ, RZ, UR6 ;  /* 0x00000006ff057e24 */ /* 0x002fc8000f8e00ff */
[----:B------:R1:W3:Y:S03]  /*ed60*/  SYNCS.PHASECHK.TRANS64.TRYWAIT P1, [R5+URZ+0x34500], R4 ;  /* 0x03450004050075a7 */ /* 0x0002e6000802017f */
[----:B---3--:R-:W-:Y:S05]  /*ed70*/  @!P1 NANOSLEEP.SYNCS 0x989680 ;  /* 0x009896800000995d */ /* 0x008fea0003900000 */
[----:B------:R-:W3:Y:S02]  /*ed80*/  @!P1 SYNCS.PHASECHK.TRANS64 P1, [R5+URZ+0x34500], R4 ;  /* 0x03450004050095a7 */ /* 0x000ee4000802007f */
[----:B---3--:R-:W-:Y:S05]  /*ed90*/  @!P1 BRA `(.L_x_158) ;  /* 0xfffffffc00ec9947 */ /* 0x008fea000383ffff */
[----:B------:R-:W-:Y:S05]  /*eda0*/  BRA `(.L_x_293) ;  /* 0xffffffac00147947 */ /* 0x000fea000383ffff */
.L_x_164:
[----:B-1-3--:R-:W-:-:S04]  /*edb0*/  IMAD.U32 R5, RZ, RZ, UR6 ;  /* 0x00000006ff057e24 */ /* 0x00afc8000f8e00ff */
[----:B------:R1:W3:Y:S03]  /*edc0*/  SYNCS.PHASECHK.TRANS64.TRYWAIT P1, [R5+URZ+0x34508], R4 ;  /* 0x03450804050075a7 */ /* 0x0002e6000802017f */
[----:B---3--:R-:W-:Y:S05]  /*edd0*/  @!P1 NANOSLEEP.SYNCS 0x989680 ;  /* 0x009896800000995d */ /* 0x008fea0003900000 */
[----:B------:R-:W3:Y:S02]  /*ede0*/  @!P1 SYNCS.PHASECHK.TRANS64 P1, [R5+URZ+0x34508], R4 ;  /* 0x03450804050095a7 */ /* 0x000ee4000802007f */
[----:B---3--:R-:W-:Y:S05]  /*edf0*/  @!P1 BRA `(.L_x_164) ;  /* 0xfffffffc00ec9947 */ /* 0x008fea000383ffff */
[----:B------:R-:W-:Y:S05]  /*ee00*/  BRA `(.L_x_294) ;  /* 0xffffffac00487947 */ /* 0x000fea000383ffff */
.L_x_170:
[----:B-1-34-:R-:W-:-:S04]  /*ee10*/  IMAD.U32 R5, RZ, RZ, UR6 ;  /* 0x00000006ff057e24 */ /* 0x01afc8000f8e00ff */
[----:B------:R1:W3:Y:S03]  /*ee20*/  SYNCS.PHASECHK.TRANS64.TRYWAIT P1, [R5+URZ+0x34510], R4 ;  /* 0x03451004050075a7 */ /* 0x0002e6000802017f */
[----:B---3--:R-:W-:Y:S05]  /*ee30*/  @!P1 NANOSLEEP.SYNCS 0x989680 ;  /* 0x009896800000995d */ /* 0x008fea0003900000 */
[----:B------:R-:W3:Y:S02]  /*ee40*/  @!P1 SYNCS.PHASECHK.TRANS64 P1, [R5+URZ+0x34510], R4 ;  /* 0x03451004050095a7 */ /* 0x000ee4000802007f */
[----:B---3--:R-:W-:Y:S05]  /*ee50*/  @!P1 BRA `(.L_x_170) ;  /* 0xfffffffc00ec9947 */ /* 0x008fea000383ffff */
[----:B------:R-:W-:Y:S05]  /*ee60*/  BRA `(.L_x_295) ;  /* 0xffffffac00847947 */ /* 0x000fea000383ffff */
.L_x_176:
[----:B-1-34-:R-:W-:-:S04]  /*ee70*/  IMAD.U32 R5, RZ, RZ, UR6 ;  /* 0x00000006ff057e24 */ /* 0x01afc8000f8e00ff */
[----:B------:R1:W3:Y:S03]  /*ee80*/  SYNCS.PHASECHK.TRANS64.TRYWAIT P1, [R5+URZ+0x34518], R4 ;  /* 0x03451804050075a7 */ /* 0x0002e6000802017f */
[----:B---3--:R-:W-:Y:S05]  /*ee90*/  @!P1 NANOSLEEP.SYNCS 0x989680 ;  /* 0x009896800000995d */ /* 0x008fea0003900000 */
[----:B------:R-:W3:Y:S02]  /*eea0*/  @!P1 SYNCS.PHASECHK.TRANS64 P1, [R5+URZ+0x34518], R4 ;  /* 0x03451804050095a7 */ /* 0x000ee4000802007f */
[----:B---3--:R-:W-:Y:S05]  /*eeb0*/  @!P1 BRA `(.L_x_176) ;  /* 0xfffffffc00ec9947 */ /* 0x008fea000383ffff */
[----:B------:R-:W-:Y:S05]  /*eec0*/  BRA `(.L_x_296) ;  /* 0xffffffac00b47947 */ /* 0x000fea000383ffff */
.L_x_191:
[----:B-1----:R-:W-:-:S04]  /*eed0*/  MOV R0, UR6 ;  /* 0x0000000600007c02 */ /* 0x002fc80008000f00 */
[----:B------:R1:W2:Y:S03]  /*eee0*/  SYNCS.PHASECHK.TRANS64.TRYWAIT P0, [R0+URZ+0x34500], R3 ;  /* 0x03450003000075a7 */ /* 0x0002a6000800017f */
[----:B--2---:R-:W-:Y:S05]  /*eef0*/  @!P0 NANOSLEEP.SYNCS 0x989680 ;  /* 0x009896800000895d */ /* 0x004fea0003900000 */
[----:B------:R-:W2:Y:S02]  /*ef00*/  @!P0 SYNCS.PHASECHK.TRANS64 P0, [R0+URZ+0x34500], R3 ;  /* 0x03450003000085a7 */ /* 0x000ea4000800007f */
[----:B--2---:R-:W-:Y:S05]  /*ef10*/  @!P0 BRA `(.L_x_191) ;  /* 0xfffffffc00ec8947 */ /* 0x004fea000383ffff */
[----:B------:R-:W-:Y:S05]  /*ef20*/  BRA `(.L_x_297) ;  /* 0xffffffb400387947 */ /* 0x000fea000383ffff */
.L_x_193:
[----:B-1----:R-:W-:-:S04]  /*ef30*/  IMAD.U32 R0, RZ, RZ, UR6 ;  /* 0x00000006ff007e24 */ /* 0x002fc8000f8e00ff */
[----:B------:R1:W2:Y:S03]  /*ef40*/  SYNCS.PHASECHK.TRANS64.TRYWAIT P0, [R0+URZ+0x34508], R3 ;  /* 0x03450803000075a7 */ /* 0x0002a6000800017f */
[----:B--2---:R-:W-:Y:S05]  /*ef50*/  @!P0 NANOSLEEP.SYNCS 0x989680 ;  /* 0x009896800000895d */ /* 0x004fea0003900000 */
[----:B------:R-:W2:Y:S02]  /*ef60*/  @!P0 SYNCS.PHASECHK.TRANS64 P0, [R0+URZ+0x34508], R3 ;  /* 0x03450803000085a7 */ /* 0x000ea4000800007f */
[----:B--2---:R-:W-:Y:S05]  /*ef70*/  @!P0 BRA `(.L_x_193) ;  /* 0xfffffffc00ec8947 */ /* 0x004fea000383ffff */
[----:B------:R-:W-:Y:S05]  /*ef80*/  BRA `(.L_x_298) ;  /* 0xffffffb400307947 */ /* 0x000fea000383ffff */
.L_x_195:
[----:B-1----:R-:W-:-:S04]  /*ef90*/  IMAD.U32 R0, RZ, RZ, UR6 ;  /* 0x00000006ff007e24 */ /* 0x002fc8000f8e00ff */
[----:B------:R1:W2:Y:S03]  /*efa0*/  SYNCS.PHASECHK.TRANS64.TRYWAIT P0, [R0+URZ+0x34510], R3 ;  /* 0x03451003000075a7 */ /* 0x0002a6000800017f */
[----:B--2---:R-:W-:Y:S05]  /*efb0*/  @!P0 NANOSLEEP.SYNCS 0x989680 ;  /* 0x009896800000895d */ /* 0x004fea0003900000 */
[----:B------:R-:W2:Y:S02]  /*efc0*/  @!P0 SYNCS.PHASECHK.TRANS64 P0, [R0+URZ+0x34510], R3 ;  /* 0x03451003000085a7 */ /* 0x000ea4000800007f */
[----:B--2---:R-:W-:Y:S05]  /*efd0*/  @!P0 BRA `(.L_x_195) ;  /* 0xfffffffc00ec8947 */ /* 0x004fea000383ffff */
[----:B------:R-:W-:Y:S05]  /*efe0*/  BRA `(.L_x_299) ;  /* 0xffffffb400287947 */ /* 0x000fea000383ffff */
.L_x_207:
[----:B------:R-:W-:Y:S01]  /*eff0*/  BSSY B1, `(.L_x_300) ;  /* 0x0000006000017945 */ /* 0x000fe20003800000 */
[----:B------:R-:W-:-:S07]  /*f000*/  IMAD.MOV.U32 R15, RZ, RZ, -0x1 ;  /* 0xffffffffff0f7424 */ /* 0x000fce00078e00ff */
[----:B-----5:R-:W-:Y:S05]  /*f010*/  WARPSYNC.COLLECTIVE R15, `(.L_x_301) ;  /* 0x000000000f0c7348 */ /* 0x020fea0003c00000 */
[----:B-----5:R-:W-:Y:S02]  /*f020*/  ELECT P6, UR62, PT ;  /* 0x00000000003e782f */ /* 0x020fe400038c0000 */
[----:B------:R-:W-:Y:S01]  /*f030*/  MOV R14, UR62 ;  /* 0x0000003e000e7c02 */ /* 0x000fe20008000f00 */
[----:B------:R-:W-:Y:S10]  /*f040*/  ENDCOLLECTIVE ;  /* 0x000000000000791b */ /* 0x000ff40003800000 */
.L_x_301:
[----:B------:R-:W-:Y:S05]  /*f050*/  BSYNC B1 ;  /* 0x0000000000017941 */ /* 0x000fea0003800000 */
.L_x_300:
[----:B------:R-:W-:Y:S05]  /*f060*/  BRA `(.L_x_302) ;  /* 0xffffffc000207947 */ /* 0x000fea000383ffff */
.L_x_210:
[----:B--2---:R2:W3:Y:S02]  /*f070*/  SYNCS.PHASECHK.TRANS64.TRYWAIT P0, [R10+URZ+0x344b0], R7 ;  /* 0x0344b0070a0075a7 */ /* 0x0044e4000800017f */
[----:B---3--:R-:W-:Y:S05]  /*f080*/  @!P0 NANOSLEEP.SYNCS 0x989680 ;  /* 0x009896800000895d */ /* 0x008fea0003900000 */
[----:B------:R-:W3:Y:S02]  /*f090*/  @!P0 SYNCS.PHASECHK.TRANS64 P0, [R10+URZ+0x344b0], R7 ;  /* 0x0344b0070a0085a7 */ /* 0x000ee4000800007f */
[----:B---3--:R-:W-:Y:S05]  /*f0a0*/  @!P0 BRA `(.L_x_210) ;  /* 0xfffffffc00f08947 */ /* 0x008fea000383ffff */
[----:B------:R-:W-:Y:S05]  /*f0b0*/  BRA `(.L_x_303) ;  /* 0xffffffc000487947 */ /* 0x000fea000383ffff */
.L_x_216:
[----:B-1----:R1:W2:Y:S02]  /*f0c0*/  SYNCS.PHASECHK.TRANS64.TRYWAIT P0, [R5+URZ+0x34400], R4 ;  /* 0x03440004050075a7 */ /* 0x0022a4000800017f */
[----:B--2---:R-:W-:Y:S05]  /*f0d0*/  @!P0 NANOSLEEP.SYNCS 0x989680 ;  /* 0x009896800000895d */ /* 0x004fea0003900000 */
[----:B------:R-:W2:Y:S02]  /*f0e0*/  @!P0 SYNCS.PHASECHK.TRANS64 P0, [R5+URZ+0x34400], R4 ;  /* 0x03440004050085a7 */ /* 0x000ea4000800007f */
[----:B--2---:R-:W-:Y:S05]  /*f0f0*/  @!P0 BRA `(.L_x_216) ;  /* 0xfffffffc00f08947 */ /* 0x004fea000383ffff */
[----:B------:R-:W-:Y:S05]  /*f100*/  BRA `(.L_x_304) ;  /* 0xffffffc4000c7947 */ /* 0x000fea000383ffff */
.L_x_219:
[----:B------:R-:W-:Y:S01]  /*f110*/  BSSY B1, `(.L_x_305) ;  /* 0x0000006000017945 */ /* 0x000fe20003800000 */
[----:B------:R-:W-:-:S07]  /*f120*/  IMAD.MOV.U32 R15, RZ, RZ, -0x1 ;  /* 0xffffffffff0f7424 */ /* 0x000fce00078e00ff */
[----:B-1---5:R-:W-:Y:S05]  /*f130*/  WARPSYNC.COLLECTIVE R15, `(.L_x_306) ;  /* 0x000000000f0c7348 */ /* 0x022fea0003c00000 */
[----:B------:R-:W-:Y:S02]  /*f140*/  ELECT P6, UR62, PT ;  /* 0x00000000003e782f */ /* 0x000fe400038c0000 */
[----:B------:R-:W-:Y:S01]  /*f150*/  MOV R14, UR62 ;  /* 0x0000003e000e7c02 */ /* 0x000fe20008000f00 */
[----:B-1---5:R-:W-:Y:S10]  /*f160*/  ENDCOLLECTIVE ;  /* 0x000000000000791b */ /* 0x022ff40003800000 */
.L_x_306:
[----:B------:R-:W-:Y:S05]  /*f170*/  BSYNC B1 ;  /* 0x0000000000017941 */ /* 0x000fea0003800000 */
.L_x_305:
[----:B------:R-:W-:Y:S05]  /*f180*/  BRA `(.L_x_307) ;  /* 0xffffffc400547947 */ /* 0x000fea000383ffff */
.L_x_222:
[----:B------:R-:W-:Y:S01]  /*f190*/  BSSY B1, `(.L_x_308) ;  /* 0x0000005000017945 */ /* 0x000fe20003800000 */
[----:B--2---:R-:W-:-:S07]  /*f1a0*/  IMAD.MOV.U32 R15, RZ, RZ, -0x1 ;  /* 0xffffffffff0f7424 */ /* 0x004fce00078e00ff */
[----:B-1---5:R-:W-:Y:S05]  /*f1b0*/  WARPSYNC.COLLECTIVE R15, `(.L_x_309) ;  /* 0x000000000f087348 */ /* 0x022fea0003c00000 */
[----:B------:R-:W-:Y:S01]  /*f1c0*/  NOP ;  /* 0x0000000000007918 */ /* 0x000fe20000000000 */
[----:B-1---5:R-:W-:Y:S01]  /*f1d0*/  ENDCOLLECTIVE ;  /* 0x000000000000791b */ /* 0x022fe20003800000 */
.L_x_309:
[----:B------:R-:W-:Y:S05]  /*f1e0*/  BSYNC B1 ;  /* 0x0000000000017941 */ /* 0x000fea0003800000 */
.L_x_308:
[----:B------:R-:W-:-:S07]  /*f1f0*/  IMAD.MOV.U32 R15, RZ, RZ, -0x1 ;  /* 0xffffffffff0f7424 */ /* 0x000fce00078e00ff */
[----:B------:R-:W-:Y:S05]  /*f200*/  WARPSYNC.COLLECTIVE R15, `(.L_x_310) ;  /* 0x000000000f0c7348 */ /* 0x000fea0003c00000 */
[----:B------:R-:W-:Y:S02]  /*f210*/  ELECT P6, UR62, PT ;  /* 0x00000000003e782f */ /* 0x000fe400038c0000 */
[----:B------:R-:W-:Y:S01]  /*f220*/  MOV R14, UR62 ;  /* 0x0000003e000e7c02 */ /* 0x000fe20008000f00 */
[----:B------:R-:W-:Y:S10]  /*f230*/  ENDCOLLECTIVE ;  /* 0x000000000000791b */ /* 0x000ff40003800000 */
.L_x_310:
[----:B------:R-:W-:Y:S05]  /*f240*/  BRA `(.L_x_311) ;  /* 0xffffffc800747947 */ /* 0x000fea000383ffff */
.L_x_225:
[----:B------:R-:W-:Y:S01]  /*f250*/  BSSY B0, `(.L_x_312) ;  /* 0x0000006000007945 */ /* 0x000fe20003800000 */
[----:B------:R-:W-:-:S07]  /*f260*/  IMAD.MOV.U32 R15, RZ, RZ, -0x1 ;  /* 0xffffffffff0f7424 */ /* 0x000fce00078e00ff */
[----:B-----5:R-:W-:Y:S05]  /*f270*/  WARPSYNC.COLLECTIVE R15, `(.L_x_313) ;  /* 0x000000000f0c7348 */ /* 0x020fea0003c00000 */
[----:B-----5:R-:W-:Y:S02]  /*f280*/  ELECT P6, UR62, PT ;  /* 0x00000000003e782f */ /* 0x020fe400038c0000 */
[----:B------:R-:W-:Y:S01]  /*f290*/  MOV R14, UR62 ;  /* 0x0000003e000e7c02 */ /* 0x000fe20008000f00 */
[----:B------:R-:W-:Y:S10]  /*f2a0*/  ENDCOLLECTIVE ;  /* 0x000000000000791b */ /* 0x000ff40003800000 */
.L_x_313:
[----:B------:R-:W-:Y:S05]  /*f2b0*/  BSYNC B0 ;  /* 0x0000000000007941 */ /* 0x000fea0003800000 */
.L_x_312:
[----:B------:R-:W-:Y:S05]  /*f2c0*/  BRA `(.L_x_314) ;  /* 0xffffffc800c47947 */ /* 0x000fea000383ffff */
.L_x_229:
[----:B-1----:R1:W2:Y:S02]  /*f2d0*/  SYNCS.PHASECHK.TRANS64.TRYWAIT P0, [R7+URZ], R4 ;  /* 0x00000004070075a7 */ /* 0x0022a4000800017f */
[----:B--2---:R-:W-:Y:S05]  /*f2e0*/  @!P0 NANOSLEEP.SYNCS 0x989680 ;  /* 0x009896800000895d */ /* 0x004fea0003900000 */
[----:B------:R-:W2:Y:S02]  /*f2f0*/  @!P0 SYNCS.PHASECHK.TRANS64 P0, [R7+URZ], R4 ;  /* 0x00000004070085a7 */ /* 0x000ea4000800007f */
[----:B--2---:R-:W-:Y:S05]  /*f300*/  @!P0 BRA `(.L_x_229) ;  /* 0xfffffffc00f08947 */ /* 0x004fea000383ffff */
[----:B------:R-:W-:Y:S05]  /*f310*/  BRA `(.L_x_315) ;  /* 0xffffffcc00007947 */ /* 0x000fea000383ffff */
.L_x_230:
[----:B-1----:R1:W2:Y:S02]  /*f320*/  SYNCS.PHASECHK.TRANS64.TRYWAIT P0, [R6+URZ], R3 ;  /* 0x00000003060075a7 */ /* 0x0022a4000800017f */
[----:B--2---:R-:W-:Y:S05]  /*f330*/  @!P0 NANOSLEEP.SYNCS 0x989680 ;  /* 0x009896800000895d */ /* 0x004fea0003900000 */
[----:B------:R-:W2:Y:S02]  /*f340*/  @!P0 SYNCS.PHASECHK.TRANS64 P0, [R6+URZ], R3 ;  /* 0x00000003060085a7 */ /* 0x000ea4000800007f */
[----:B--2---:R-:W-:Y:S05]  /*f350*/  @!P0 BRA `(.L_x_230) ;  /* 0xfffffffc00f08947 */ /* 0x004fea000383ffff */
[----:B------:R-:W-:Y:S05]  /*f360*/  BRA `(.L_x_316) ;  /* 0xffffffcc00107947 */ /* 0x000fea000383ffff */
.L_x_231:
[----:B-1----:R1:W2:Y:S02]  /*f370*/  SYNCS.PHASECHK.TRANS64.TRYWAIT P0, [R7+URZ], R4 ;  /* 0x00000004070075a7 */ /* 0x0022a4000800017f */
[----:B--2---:R-:W-:Y:S05]  /*f380*/  @!P0 NANOSLEEP.SYNCS 0x989680 ;  /* 0x009896800000895d */ /* 0x004fea0003900000 */
[----:B------:R-:W2:Y:S02]  /*f390*/  @!P0 SYNCS.PHASECHK.TRANS64 P0, [R7+URZ], R4 ;  /* 0x00000004070085a7 */ /* 0x000ea4000800007f */
[----:B--2---:R-:W-:Y:S05]  /*f3a0*/  @!P0 BRA `(.L_x_231) ;  /* 0xfffffffc00f08947 */ /* 0x004fea000383ffff */
[----:B------:R-:W-:Y:S05]  /*f3b0*/  BRA `(.L_x_317) ;  /* 0xffffffcc00207947 */ /* 0x000fea000383ffff */
.L_x_232:
[----:B-1----:R1:W2:Y:S02]  /*f3c0*/  SYNCS.PHASECHK.TRANS64.TRYWAIT P0, [R6+URZ], R3 ;  /* 0x00000003060075a7 */ /* 0x0022a4000800017f */
[----:B--2---:R-:W-:Y:S05]  /*f3d0*/  @!P0 NANOSLEEP.SYNCS 0x989680 ;  /* 0x009896800000895d */ /* 0x004fea0003900000 */
[----:B------:R-:W2:Y:S02]  /*f3e0*/  @!P0 SYNCS.PHASECHK.TRANS64 P0, [R6+URZ], R3 ;  /* 0x00000003060085a7 */ /* 0x000ea4000800007f */
[----:B--2---:R-:W-:Y:S05]  /*f3f0*/  @!P0 BRA `(.L_x_232) ;  /* 0xfffffffc00f08947 */ /* 0x004fea000383ffff */
[----:B------:R-:W-:Y:S05]  /*f400*/  BRA `(.L_x_318) ;  /* 0xffffffcc00307947 */ /* 0x000fea000383ffff */
.L_x_233:
[----:B--2---:R2:W3:Y:S02]  /*f410*/  SYNCS.PHASECHK.TRANS64.TRYWAIT P0, [R7+URZ], R4 ;  /* 0x00000004070075a7 */ /* 0x0044e4000800017f */
[----:B---3--:R-:W-:Y:S05]  /*f420*/  @!P0 NANOSLEEP.SYNCS 0x989680 ;  /* 0x009896800000895d */ /* 0x008fea0003900000 */
[----:B------:R-:W3:Y:S02]  /*f430*/  @!P0 SYNCS.PHASECHK.TRANS64 P0, [R7+URZ], R4 ;  /* 0x00000004070085a7 */ /* 0x000ee4000800007f */
[----:B---3--:R-:W-:Y:S05]  /*f440*/  @!P0 BRA `(.L_x_233) ;  /* 0xfffffffc00f08947 */ /* 0x008fea000383ffff */
[----:B------:R-:W-:Y:S05]  /*f450*/  BRA `(.L_x_319) ;  /* 0xffffffcc00387947 */ /* 0x000fea000383ffff */
.L_x_251:
[----:B-1----:R1:W3:Y:S02]  /*f460*/  SYNCS.PHASECHK.TRANS64.TRYWAIT P2, [R17+URZ+0x34440], R2 ;  /* 0x03444002110075a7 */ /* 0x0022e4000804017f */
[----:B---3--:R-:W-:Y:S05]  /*f470*/  @!P2 NANOSLEEP.SYNCS 0x989680 ;  /* 0x009896800000a95d */ /* 0x008fea0003900000 */
[----:B------:R-:W3:Y:S02]  /*f480*/  @!P2 SYNCS.PHASECHK.TRANS64 P2, [R17+URZ+0x34440], R2 ;  /* 0x034440021100a5a7 */ /* 0x000ee4000804007f */
[----:B---3--:R-:W-:Y:S05]  /*f490*/  @!P2 BRA `(.L_x_251) ;  /* 0xfffffffc00f0a947 */ /* 0x008fea000383ffff */
[----:B------:R-:W-:Y:S05]  /*f4a0*/  BRA `(.L_x_320) ;  /* 0xffffffe800547947 */ /* 0x000fea000383ffff */
.L_x_257:
[----:B-1----:R1:W2:Y:S02]  /*f4b0*/  SYNCS.PHASECHK.TRANS64.TRYWAIT P0, [R5+URZ+0x34440], R2 ;  /* 0x03444002050075a7 */ /* 0x0022a4000800017f */
[----:B--2---:R-:W-:Y:S05]  /*f4c0*/  @!P0 NANOSLEEP.SYNCS 0x989680 ;  /* 0x009896800000895d */ /* 0x004fea0003900000 */
[----:B------:R-:W2:Y:S02]  /*f4d0*/  @!P0 SYNCS.PHASECHK.TRANS64 P0, [R5+URZ+0x34440], R2 ;  /* 0x03444002050085a7 */ /* 0x000ea4000800007f */
[----:B--2---:R-:W-:Y:S05]  /*f4e0*/  @!P0 BRA `(.L_x_257) ;  /* 0xfffffffc00f08947 */ /* 0x004fea000383ffff */
[----:B------:R-:W-:Y:S05]  /*f4f0*/  BRA `(.L_x_321) ;  /* 0xffffffe800bc7947 */ /* 0x000fea000383ffff */
.L_x_259:
[----:B-1----:R1:W2:Y:S02]  /*f500*/  SYNCS.PHASECHK.TRANS64.TRYWAIT P0, [R7+URZ+0x34440], R0 ;  /* 0x03444000070075a7 */ /* 0x0022a4000800017f */
[----:B--2---:R-:W-:Y:S05]  /*f510*/  @!P0 NANOSLEEP.SYNCS 0x989680 ;  /* 0x009896800000895d */ /* 0x004fea0003900000 */
[----:B------:R-:W2:Y:S02]  /*f520*/  @!P0 SYNCS.PHASECHK.TRANS64 P0, [R7+URZ+0x34440], R0 ;  /* 0x03444000070085a7 */ /* 0x000ea4000800007f */
[----:B--2---:R-:W-:Y:S05]  /*f530*/  @!P0 BRA `(.L_x_259) ;  /* 0xfffffffc00f08947 */ /* 0x004fea000383ffff */
[----:B------:R-:W-:Y:S05]  /*f540*/  BRA `(.L_x_322) ;  /* 0xffffffe800d47947 */ /* 0x000fea000383ffff */
.L_x_261:
[----:B-1----:R1:W2:Y:S02]  /*f550*/  SYNCS.PHASECHK.TRANS64.TRYWAIT P0, [R7+URZ+0x34440], R0 ;  /* 0x03444000070075a7 */ /* 0x0022a4000800017f */
[----:B--2---:R-:W-:Y:S05]  /*f560*/  @!P0 NANOSLEEP.SYNCS 0x989680 ;  /* 0x009896800000895d */ /* 0x004fea0003900000 */
[----:B------:R-:W2:Y:S02]  /*f570*/  @!P0 SYNCS.PHASECHK.TRANS64 P0, [R7+URZ+0x34440], R0 ;  /* 0x03444000070085a7 */ /* 0x000ea4000800007f */
[----:B--2---:R-:W-:Y:S05]  /*f580*/  @!P0 BRA `(.L_x_261) ;  /* 0xfffffffc00f08947 */ /* 0x004fea000383ffff */
[----:B------:R-:W-:Y:S05]  /*f590*/  BRA `(.L_x_323) ;  /* 0xffffffe800ec7947 */ /* 0x000fea000383ffff */
.L_x_263:
[----:B-1----:R1:W2:Y:S02]  /*f5a0*/  SYNCS.PHASECHK.TRANS64.TRYWAIT P0, [R7+URZ+0x34440], R0 ;  /* 0x03444000070075a7 */ /* 0x0022a4000800017f */
[----:B--2---:R-:W-:Y:S05]  /*f5b0*/  @!P0 NANOSLEEP.SYNCS 0x989680 ;  /* 0x009896800000895d */ /* 0x004fea0003900000 */
[----:B------:R-:W2:Y:S02]  /*f5c0*/  @!P0 SYNCS.PHASECHK.TRANS64 P0, [R7+URZ+0x34440], R0 ;  /* 0x03444000070085a7 */ /* 0x000ea4000800007f */
[----:B--2---:R-:W-:Y:S05]  /*f5d0*/  @!P0 BRA `(.L_x_263) ;  /* 0xfffffffc00f08947 */ /* 0x004fea000383ffff */
[----:B------:R-:W-:Y:S05]  /*f5e0*/  BRA `(.L_x_324) ;  /* 0xffffffec00047947 */ /* 0x000fea000383ffff */
.L_x_265:
[----:B-1----:R1:W2:Y:S02]  /*f5f0*/  SYNCS.PHASECHK.TRANS64.TRYWAIT P0, [R7+URZ+0x34440], R0 ;  /* 0x03444000070075a7 */ /* 0x0022a4000800017f */
[----:B--2---:R-:W-:Y:S05]  /*f600*/  @!P0 NANOSLEEP.SYNCS 0x989680 ;  /* 0x009896800000895d */ /* 0x004fea0003900000 */
[----:B------:R-:W2:Y:S02]  /*f610*/  @!P0 SYNCS.PHASECHK.TRANS64 P0, [R7+URZ+0x34440], R0 ;  /* 0x03444000070085a7 */ /* 0x000ea4000800007f */
[----:B--2---:R-:W-:Y:S05]  /*f620*/  @!P0 BRA `(.L_x_265) ;  /* 0xfffffffc00f08947 */ /* 0x004fea000383ffff */
[----:B------:R-:W-:Y:S05]  /*f630*/  BRA `(.L_x_325) ;  /* 0xffffffec001c7947 */ /* 0x000fea000383ffff */
.L_x_267:
[----:B-1----:R1:W2:Y:S02]  /*f640*/  SYNCS.PHASECHK.TRANS64.TRYWAIT P0, [R7+URZ+0x34440], R0 ;  /* 0x03444000070075a7 */ /* 0x0022a4000800017f */
[----:B--2---:R-:W-:Y:S05]  /*f650*/  @!P0 NANOSLEEP.SYNCS 0x989680 ;  /* 0x009896800000895d */ /* 0x004fea0003900000 */
[----:B------:R-:W2:Y:S02]  /*f660*/  @!P0 SYNCS.PHASECHK.TRANS64 P0, [R7+URZ+0x34440], R0 ;  /* 0x03444000070085a7 */ /* 0x000ea4000800007f */
[----:B--2---:R-:W-:Y:S05]  /*f670*/  @!P0 BRA `(.L_x_267) ;  /* 0xfffffffc00f08947 */ /* 0x004fea000383ffff */
[----:B------:R-:W-:Y:S05]  /*f680*/  BRA `(.L_x_326) ;  /* 0xffffffec00347947 */ /* 0x000fea000383ffff */
.L_x_269:
[----:B-1----:R1:W2:Y:S02]  /*f690*/  SYNCS.PHASECHK.TRANS64.TRYWAIT P0, [R7+URZ+0x34440], R0 ;  /* 0x03444000070075a7 */ /* 0x0022a4000800017f */
[----:B--2---:R-:W-:Y:S05]  /*f6a0*/  @!P0 NANOSLEEP.SYNCS 0x989680 ;  /* 0x009896800000895d */ /* 0x004fea0003900000 */
[----:B------:R-:W2:Y:S02]  /*f6b0*/  @!P0 SYNCS.PHASECHK.TRANS64 P0, [R7+URZ+0x34440], R0 ;  /* 0x03444000070085a7 */ /* 0x000ea4000800007f */
[----:B--2---:R-:W-:Y:S05]  /*f6c0*/  @!P0 BRA `(.L_x_269) ;  /* 0xfffffffc00f08947 */ /* 0x004fea000383ffff */
[----:B------:R-:W-:Y:S05]  /*f6d0*/  BRA `(.L_x_327) ;  /* 0xffffffec004c7947 */ /* 0x000fea000383ffff */
        .weak           $__internal_0_$__cuda_sm20_div_u64
        .type           $__internal_0_$__cuda_sm20_div_u64,@function
        .size           $__internal_0_$__cuda_sm20_div_u64,(.L_x_248 - $__internal_0_$__cuda_sm20_div_u64)
$__internal_0_$__cuda_sm20_div_u64:
[----:B------:R-:W-:-:S04]  /*f6e0*/  IMAD.MOV.U32 R17, RZ, RZ, R23 ;  /* 0x000000ffff117224 */ /* 0x000fc800078e0017 */
[----:B------:R-:W1:Y:S08]  /*f6f0*/  I2F.U64.RP R0, R16 ;  /* 0x0000001000007312 */ /* 0x000e700000309000 */
[----:B-1----:R-:W1:Y:S02]  /*f700*/  MUFU.RCP R0, R0 ;  /* 0x0000000000007308 */ /* 0x002e640000001000 */
[----:B-1----:R-:W-:-:S06]  /*f710*/  IADD3 R2, R0, 0x1ffffffe, RZ ;  /* 0x1ffffffe00027810 */ /* 0x002fcc0007ffe0ff */
[----:B------:R-:W1:Y:S02]  /*f720*/  F2I.U64.TRUNC R2, R2 ;  /* 0x0000000200027311 */ /* 0x000e64000020d800 */
[----:B-1----:R-:W-:-:S04]  /*f730*/  IMAD.WIDE.U32 R14, R2, R16, RZ ;  /* 0x00000010020e7225 */ /* 0x002fc800078e00ff */
[----:B------:R-:W-:Y:S01]  /*f740*/  IMAD R15, R2, R23, R15 ;  /* 0x00000017020f7224 */ /* 0x000fe200078e020f */
[----:B------:R-:W-:-:S03]  /*f750*/  IADD3 R19, P1, RZ, -R14, RZ ;  /* 0x8000000eff137210 */ /* 0x000fc60007f3e0ff */
[----:B------:R-:W-:Y:S02]  /*f760*/  IMAD R15, R3, R16, R15 ;  /* 0x00000010030f7224 */ /* 0x000fe400078e020f */
[----:B------:R-:W-:-:S04]  /*f770*/  IMAD.HI.U32 R14, R2, R19, RZ ;  /* 0x00000013020e7227 */ /* 0x000fc800078e00ff */
[----:B------:R-:W-:Y:S02]  /*f780*/  IMAD.X R21, RZ, RZ, ~R15, P1 ;  /* 0x000000ffff157224 */ /* 0x000fe400008e0e0f */
[----:B------:R-:W-:Y:S02]  /*f790*/  IMAD.MOV.U32 R15, RZ, RZ, R2 ;  /* 0x000000ffff0f7224 */ /* 0x000fe400078e0002 */
[-C--:B------:R-:W-:Y:S02]  /*f7a0*/  IMAD R17, R3, R21.reuse, RZ ;  /* 0x0000001503117224 */ /* 0x080fe400078e02ff */
[----:B------:R-:W-:-:S04]  /*f7b0*/  IMAD.WIDE.U32 R14, P1, R2, R21, R14 ;  /* 0x00000015020e7225 */ /* 0x000fc8000782000e */
[----:B------:R-:W-:-:S04]  /*f7c0*/  IMAD.HI.U32 R21, R3, R21, RZ ;  /* 0x0000001503157227 */ /* 0x000fc800078e00ff */
[----:B------:R-:W-:-:S04]  /*f7d0*/  IMAD.HI.U32 R14, P2, R3, R19, R14 ;  /* 0x00000013030e7227 */ /* 0x000fc8000784000e */
[----:B------:R-:W-:Y:S01]  /*f7e0*/  IMAD.X R0, R21, 0x1, R3, P1 ;  /* 0x0000000115007824 */ /* 0x000fe200008e0603 */
[----:B------:R-:W-:-:S04]  /*f7f0*/  IADD3 R15, P3, R17, R14, RZ ;  /* 0x0000000e110f7210 */ /* 0x000fc80007f7e0ff */
[----:B------:R-:W-:Y:S01]  /*f800*/  IADD3.X R17, RZ, RZ, R0, P3, P2 ;  /* 0x000000ffff117210 */ /* 0x000fe20001fe4400 */
[----:B------:R-:W-:-:S04]  /*f810*/  IMAD.WIDE.U32 R2, R15, R16, RZ ;  /* 0x000000100f027225 */ /* 0x000fc800078e00ff */
[----:B------:R-:W-:Y:S01]  /*f820*/  IMAD R0, R15, R23, R3 ;  /* 0x000000170f007224 */ /* 0x000fe200078e0203 */
[----:B------:R-:W-:-:S03]  /*f830*/  IADD3 R3, P1, RZ, -R2, RZ ;  /* 0x80000002ff037210 */ /* 0x000fc60007f3e0ff */
[----:B------:R-:W-:Y:S02]  /*f840*/  IMAD R0, R17, R16, R0 ;  /* 0x0000001011007224 */ /* 0x000fe400078e0200 */
[----:B------:R-:W-:-:S04]  /*f850*/  IMAD.HI.U32 R14, R15, R3, RZ ;  /* 0x000000030f0e7227 */ /* 0x000fc800078e00ff */
[----:B------:R-:W-:-:S04]  /*f860*/  IMAD.X R0, RZ, RZ, ~R0, P1 ;  /* 0x000000ffff007224 */ /* 0x000fc800008e0e00 */
[----:B------:R-:W-:-:S04]  /*f870*/  IMAD.WIDE.U32 R14, P1, R15, R0, R14 ;  /* 0x000000000f0e7225 */ /* 0x000fc8000782000e */
[C---:B------:R-:W-:Y:S02]  /*f880*/  IMAD R2, R17.reuse, R0, RZ ;  /* 0x0000000011027224 */ /* 0x040fe400078e02ff */
[----:B------:R-:W-:-:S04]  /*f890*/  IMAD.HI.U32 R15, P2, R17, R3, R14 ;  /* 0x00000003110f7227 */ /* 0x000fc8000784000e */
[----:B------:R-:W-:Y:S01]  /*f8a0*/  IMAD.HI.U32 R0, R17, R0, RZ ;  /* 0x0000000011007227 */ /* 0x000fe200078e00ff */
[----:B------:R-:W-:-:S03]  /*f8b0*/  IADD3 R15, P3, R2, R15, RZ ;  /* 0x0000000f020f7210 */ /* 0x000fc60007f7e0ff */
[----:B------:R-:W-:Y:S02]  /*f8c0*/  IMAD.X R17, R0, 0x1, R17, P1 ;  /* 0x0000000100117824 */ /* 0x000fe400008e0611 */
[----:B------:R-:W-:-:S03]  /*f8d0*/  IMAD.HI.U32 R2, R15, UR13, RZ ;  /* 0x0000000d0f027c27 */ /* 0x000fc6000f8e00ff */
[----:B------:R-:W-:Y:S01]  /*f8e0*/  IADD3.X R17, RZ, RZ, R17, P3, P2 ;  /* 0x000000ffff117210 */ /* 0x000fe20001fe4411 */
[----:B------:R-:W-:Y:S02]  /*f8f0*/  IMAD.MOV.U32 R3, RZ, RZ, RZ ;  /* 0x000000ffff037224 */ /* 0x000fe400078e00ff */
[----:B------:R-:W-:-:S04]  /*f900*/  IMAD.WIDE.U32 R2, R15, UR21, R2 ;  /* 0x000000150f027c25 */ /* 0x000fc8000f8e0002 */
[C---:B------:R-:W-:Y:S02]  /*f910*/  IMAD R15, R17.reuse, UR21, RZ ;  /* 0x00000015110f7c24 */ /* 0x040fe4000f8e02ff */
[----:B------:R-:W-:-:S04]  /*f920*/  IMAD.HI.U32 R2, P1, R17, UR13, R2 ;  /* 0x0000000d11027c27 */ /* 0x000fc8000f820002 */
[----:B------:R-:W-:Y:S01]  /*f930*/  IMAD.HI.U32 R0, R17, UR21, RZ ;  /* 0x0000001511007c27 */ /* 0x000fe2000f8e00ff */
[----:B------:R-:W-:-:S03]  /*f940*/  IADD3 R15, P2, R15, R2, RZ ;  /* 0x000000020f0f7210 */ /* 0x000fc60007f5e0ff */
[----:B------:R-:W-:Y:S02]  /*f950*/  IMAD.X R0, RZ, RZ, R0, P1 ;  /* 0x000000ffff007224 */ /* 0x000fe400008e0600 */
[----:B------:R-:W-:-:S04]  /*f960*/  IMAD.WIDE.U32 R2, R15, R16, RZ ;  /* 0x000000100f027225 */ /* 0x000fc800078e00ff */
[----:B------:R-:W-:Y:S01]  /*f970*/  IMAD.X R0, RZ, RZ, R0, P2 ;  /* 0x000000ffff007224 */ /* 0x000fe200010e0600 */
[----:B------:R-:W-:Y:S01]  /*f980*/  IADD3 R17, P2, -R2, UR13, RZ ;  /* 0x0000000d02117c10 */ /* 0x000fe2000ff5e1ff */
[----:B------:R-:W-:-:S03]  /*f990*/  IMAD R3, R15, R23, R3 ;  /* 0x000000170f037224 */ /* 0x000fc600078e0203 */
[-C--:B------:R-:W-:Y:S01]  /*f9a0*/  ISETP.GE.U32.AND P1, PT, R17, R16.reuse, PT ;  /* 0x000000101100720c */ /* 0x080fe20003f26070 */
[----:B------:R-:W-:-:S05]  /*f9b0*/  IMAD R0, R0, R16, R3 ;  /* 0x0000001000007224 */ /* 0x000fca00078e0203 */
[----:B------:R-:W-:Y:S01]  /*f9c0*/  IADD3.X R14, ~R0, UR21, RZ, P2, !PT ;  /* 0x00000015000e7c10 */ /* 0x000fe200097fe5ff */
[----:B------:R-:W-:Y:S01]  /*f9d0*/  VIADD R0, R15, 0x1 ;  /* 0x000000010f007836 */ /* 0x000fe20000000000 */
[----:B------:R-:W-:Y:S02]  /*f9e0*/  IADD3 R2, P2, -R16, R17, RZ ;  /* 0x0000001110027210 */ /* 0x000fe40007f5e1ff */
[----:B------:R-:W-:Y:S02]  /*f9f0*/  ISETP.GE.U32.AND.EX P1, PT, R14, R23, PT, P1 ;  /* 0x000000170e00720c */ /* 0x000fe40003f26110 */
[----:B------:R-:W-:Y:S02]  /*fa00*/  IADD3.X R3, ~R23, R14, RZ, P2, !PT ;  /* 0x0000000e17037210 */ /* 0x000fe400017fe5ff */
[----:B------:R-:W-:Y:S02]  /*fa10*/  SEL R2, R2, R17, P1 ;  /* 0x0000001102027207 */ /* 0x000fe40000800000 */
[----:B------:R-:W-:-:S02]  /*fa20*/  SEL R15, R0, R15, P1 ;  /* 0x0000000f000f7207 */ /* 0x000fc40000800000 */
[----:B------:R-:W-:Y:S02]  /*fa30*/  SEL R3, R3, R14, P1 ;  /* 0x0000000e03037207 */ /* 0x000fe40000800000 */
[----:B------:R-:W-:Y:S01]  /*fa40*/  ISETP.GE.U32.AND P1, PT, R2, R16, PT ;  /* 0x000000100200720c */ /* 0x000fe20003f26070 */
[----:B------:R-:W-:Y:S01]  /*fa50*/  VIADD R0, R15, 0x1 ;  /* 0x000000010f007836 */ /* 0x000fe20000000000 */
[----:B------:R-:W-:Y:S01]  /*fa60*/  ISETP.NE.U32.AND P2, PT, R16, RZ, PT ;  /* 0x000000ff1000720c */ /* 0x000fe20003f45070 */
[----:B------:R-:W-:Y:S01]  /*fa70*/  IMAD.MOV.U32 R2, RZ, RZ, R12 ;  /* 0x000000ffff027224 */ /* 0x000fe200078e000c */
[----:B------:R-:W-:Y:S01]  /*fa80*/  ISETP.GE.U32.AND.EX P1, PT, R3, R23, PT, P1 ;  /* 0x000000170300720c */ /* 0x000fe20003f26110 */
[----:B------:R-:W-:Y:S01]  /*fa90*/  IMAD.MOV.U32 R3, RZ, RZ, 0x0 ;  /* 0x00000000ff037424 */ /* 0x000fe200078e00ff */
[----:B------:R-:W-:Y:S02]  /*faa0*/  ISETP.NE.AND.EX P2, PT, R23, RZ, PT, P2 ;  /* 0x000000ff1700720c */ /* 0x000fe40003f45320 */
[----:B------:R-:W-:-:S04]  /*fab0*/  SEL R0, R0, R15, P1 ;  /* 0x0000000f00007207 */ /* 0x000fc80000800000 */
[----:B------:R-:W-:Y:S01]  /*fac0*/  SEL R0, R0, 0xffffffff, P2 ;  /* 0xffffffff00007807 */ /* 0x000fe20001000000 */
[----:B------:R-:W-:Y:S06]  /*fad0*/  RET.REL.NODEC R2 `(_ZN7cutlass13device_kernelINS_4gemm6kernel13GemmUniversalINS1_17GroupProblemShapeIN4cute5tupleIJiiiEEEEENS1_10collective13CollectiveMmaINS1_39MainloopSm90ArrayTmaGmmaWarpSpecializedILi6ENS6_IJNS5_1CILi1EEESD_SD_EEENS1_40KernelPtrArrayTmaWarpSpecializedPingpongEEENS6_IJNSC_ILi128EEESH_NSC_ILi64EEEEEENS_6half_tEPNS6_IJlSD_NSC_ILi0EEEEEESK_SN_NS5_8TiledMMAINS5_8MMA_AtomIJNS5_4SM904GMMA26MMA_64x128x16_F32F16F16_SSILNSR_5MajorE0ELST_0ELNSR_7ScaleInE1ELSU_1EEEEEENS5_6LayoutISE_NS6_IJSL_SL_SL_EEEEENS6_IJNS5_10UnderscoreES10_S10_EEEEENS5_13SM90_TMA_LOADENS5_14ComposedLayoutINS5_7SwizzleILi3ELi4ELi3EEENS5_18smem_ptr_flag_bitsILi16EEENSX_INS6_IJNSC_ILi8EEESI_EEENS6_IJSI_SD_EEEEEEEvNS5_8identityES13_S1D_vS1E_EENS_8epilogue10collective18CollectiveEpilogueINS1G_30Sm90PtrArrayTmaWarpSpecializedILi4ELi2ELi16ELb1ELb0ELi2EEEJSJ_NS6_IJSI_NSC_ILi32EEEEEESK_PNS6_IJSD_lSL_EEESK_S1O_NS1G_6fusion15FusionCallbacksIS1K_NS1P_17LinearCombinationISK_fSK_fLNS_15FloatRoundStyleE2EEESJ_S1M_JEEES13_NS14_IS16_S18_NSX_INS6_IJSI_S19_EEENS6_IJSD_SI_EEEEEEENS5_17SM75_U16x8_LDSM_TENS5_14SM90_TMA_STOREES1Y_NS5_17SM90_U16x8_STSM_TENS5_9Copy_AtomIJNS5_17SM90_U32x4_STSM_NESK_EEEvEEEvvEEEEvNT_6ParamsE) ;  /* 0xffffff0402487950 */ /* 0x000fec0003c3ffff */
.L_x_248:
[----:B------:R-:W-:Y:S01]  /*fae0*/  UMOV UR28, UR23 ;  /* 0x00000017001c7c82 */ /* 0x000fe20008000000 */
[----:B------:R-:W-:Y:S02]  /*faf0*/  UMOV UR29, UR34 ;  /* 0x00000022001d7c82 */ /* 0x000fe40008000000 */
[----:B------:R-:W1:Y:S08]  /*fb00*/  I2F.U64.RP R13, UR28 ;  /* 0x0000001c000d7d12 */ /* 0x000e700008309000 */
[----:B-1----:R-:W1:Y:S02]  /*fb10*/  MUFU.RCP R13, R13 ;  /* 0x0000000d000d7308 */ /* 0x002e640000001000 */
[----:B-1----:R-:W-:-:S06]  /*fb20*/  VIADD R2, R13, 0x1ffffffe ;  /* 0x1ffffffe0d027836 */ /* 0x002fcc0000000000 */
[----:B------:R-:W1:Y:S02]  /*fb30*/  F2I.U64.TRUNC R2, R2 ;  /* 0x0000000200027311 */ /* 0x000e64000020d800 */
[----:B-1----:R-:W-:Y:S01]  /*fb40*/  R2UR UR28, R2 ;  /* 0x00000000021c72ca */ /* 0x002fe200000e0000 */
[----:B------:R-:W-:Y:S01]  /*fb50*/  IMAD.MOV.U32 R2, RZ, RZ, R12 ;  /* 0x000000ffff027224 */ /* 0x000fe200078e000c */
[----:B------:R-:W-:Y:S01]  /*fb60*/  R2UR UR29, R3 ;  /* 0x00000000031d72ca */ /* 0x000fe200000e0000 */
[----:B------:R-:W-:-:S10]  /*fb70*/  IMAD.MOV.U32 R3, RZ, RZ, 0x0 ;  /* 0x00000000ff037424 */ /* 0x000fd400078e00ff */
[----:B------:R-:W-:-:S04]  /*fb80*/  UIMAD.WIDE.U32 UR30, UR28, UR23, URZ ;  /* 0x000000171c1e72a5 */ /* 0x000fc8000f8e003f */
[----:B------:R-:W-:Y:S02]  /*fb90*/  UIMAD UR31, UR28, UR34, UR31 ;  /* 0x000000221c1f72a4 */ /* 0x000fe4000f8e021f */
[----:B------:R-:W-:Y:S02]  /*fba0*/  UIADD3 UR36, UP1, URZ, -UR30, URZ ;  /* 0x8000001e3f247290 */ /* 0x000fe4000ff3e03f */
[----:B------:R-:W-:Y:S02]  /*fbb0*/  UIMAD UR32, UR29, UR23, UR31 ;  /* 0x000000171d2072a4 */ /* 0x000fe4000f8e021f */
[----:B------:R-:W-:Y:S02]  /*fbc0*/  UIMAD.WIDE.U32 UR30, UR28, UR36, URZ ;  /* 0x000000241c1e72a5 */ /* 0x000fe4000f8e003f */
[----:B------:R-:W-:-:S05]  /*fbd0*/  UIADD3.X UR37, URZ, ~UR32, URZ, UP1, !UPT ;  /* 0x800000203f257290 */ /* 0x000fca0008ffe43f */
[----:B------:R-:W-:Y:S01]  /*fbe0*/  UMOV UR30, UR31 ;  /* 0x0000001f001e7c82 */ /* 0x000fe20008000000 */
[----:B------:R-:W-:Y:S02]  /*fbf0*/  UMOV UR31, UR28 ;  /* 0x0000001c001f7c82 */ /* 0x000fe40008000000 */
[----:B------:R-:W-:Y:S02]  /*fc00*/  UIMAD.WIDE.U32 UR32, UP1, UR28, UR37, UR30 ;  /* 0x000000251c2072a5 */ /* 0x000fe4000f82001e */
[----:B------:R-:W-:Y:S02]  /*fc10*/  UIMAD.WIDE.U32 UR30, UR29, UR37, URZ ;  /* 0x000000251d1e72a5 */ /* 0x000fe4000f8e003f */
[----:B------:R-:W-:Y:S02]  /*fc20*/  UIMAD.WIDE.U32 UR32, UP2, UR29, UR36, UR32 ;  /* 0x000000241d2072a5 */ /* 0x000fe4000f840020 */
[----:B------:R-:W-:Y:S02]  /*fc30*/  UIMAD UR37, UR29, UR37, URZ ;  /* 0x000000251d2572a4 */ /* 0x000fe4000f8e023f */
[----:B------:R-:W-:-:S02]  /*fc40*/  UIADD3.X UR30, UR31, UR29, URZ, UP1, !UPT ;  /* 0x0000001d1f1e7290 */ /* 0x000fc40008ffe43f */
[----:B------:R-:W-:-:S04]  /*fc50*/  UIADD3 UR33, UP4, UR37, UR33, URZ ;  /* 0x0000002125217290 */ /* 0x000fc8000ff9e03f */
[----:B------:R-:W-:Y:S02]  /*fc60*/  UIMAD.WIDE.U32 UR28, UR33, UR23, URZ ;  /* 0x00000017211c72a5 */ /* 0x000fe4000f8e003f */
[----:B------:R-:W-:Y:S02]  /*fc70*/  UIADD3.X UR36, URZ, URZ, UR30, UP4, UP2 ;  /* 0x0000003f3f247290 */ /* 0x000fe4000a7e441e */
[----:B------:R-:W-:Y:S02]  /*fc80*/  UIMAD UR29, UR33, UR34, UR29 ;  /* 0x00000022211d72a4 */ /* 0x000fe4000f8e021d */
[----:B------:R-:W-:Y:S02]  /*fc90*/  UIADD3 UR37, UP1, URZ, -UR28, URZ ;  /* 0x8000001c3f257290 */ /* 0x000fe4000ff3e03f */
[----:B------:R-:W-:Y:S02]  /*fca0*/  UIMAD UR30, UR36, UR23, UR29 ;  /* 0x00000017241e72a4 */ /* 0x000fe4000f8e021d */
[----:B------:R-:W-:-:S02]  /*fcb0*/  UIMAD.WIDE.U32 UR28, UR33, UR37, URZ ;  /* 0x00000025211c72a5 */ /* 0x000fc4000f8e003f */
[----:B------:R-:W-:-:S05]  /*fcc0*/  UIADD3.X UR40, URZ, ~UR30, URZ, UP1, !UPT ;  /* 0x8000001e3f287290 */ /* 0x000fca0008ffe43f */
[----:B------:R-:W-:Y:S01]  /*fcd0*/  UMOV UR32, UR29 ;  /* 0x0000001d00207c82 */ /* 0x000fe20008000000 */
[----:B------:R-:W-:Y:S02]  /*fce0*/  UIMAD.WIDE.U32 UR28, UR36, UR40, URZ ;  /* 0x00000028241c72a5 */ /* 0x000fe4000f8e003f */
[----:B------:R-:W-:Y:S02]  /*fcf0*/  UIMAD.WIDE.U32 UR30, UP1, UR33, UR40, UR32 ;  /* 0x00000028211e72a5 */ /* 0x000fe4000f820020 */
[----:B------:R-:W-:Y:S02]  /*fd00*/  UIMAD UR32, UR36, UR40, URZ ;  /* 0x00000028242072a4 */ /* 0x000fe4000f8e023f */
[----:B------:R-:W-:Y:S02]  /*fd10*/  UIMAD.WIDE.U32 UR30, UP2, UR36, UR37, UR30 ;  /* 0x00000025241e72a5 */ /* 0x000fe4000f84001e */
[----:B------:R-:W-:Y:S02]  /*fd20*/  UIADD3.X UR36, UR29, UR36, URZ, UP1, !UPT ;  /* 0x000000241d247290 */ /* 0x000fe40008ffe43f */
[----:B------:R-:W-:-:S04]  /*fd30*/  UIADD3 UR32, UP4, UR32, UR31, URZ ;  /* 0x0000001f20207290 */ /* 0x000fc8000ff9e03f */
[----:B------:R-:W-:Y:S02]  /*fd40*/  UIMAD.WIDE.U32 UR30, UR32, UR24, URZ ;  /* 0x00000018201e72a5 */ /* 0x000fe4000f8e003f */
[----:B------:R-:W-:-:S05]  /*fd50*/  UIADD3.X UR36, URZ, URZ, UR36, UP4, UP2 ;  /* 0x0000003f3f247290 */ /* 0x000fca000a7e4424 */
[----:B------:R-:W-:Y:S01]  /*fd60*/  UMOV UR30, UR31 ;  /* 0x0000001f001e7c82 */ /* 0x000fe20008000000 */
[----:B------:R-:W-:Y:S02]  /*fd70*/  UMOV UR31, URZ ;  /* 0x0000003f001f7c82 */ /* 0x000fe40008000000 */
[----:B------:R-:W-:Y:S02]  /*fd80*/  UIMAD.WIDE.U32 UR28, UR32, UR25, UR30 ;  /* 0x00000019201c72a5 */ /* 0x000fe4000f8e001e */
[----:B------:R-:W-:Y:S02]  /*fd90*/  UIMAD UR32, UR36, UR25, URZ ;  /* 0x00000019242072a4 */ /* 0x000fe4000f8e023f */
[----:B------:R-:W-:Y:S02]  /*fda0*/  UIMAD.WIDE.U32 UR28, UP1, UR36, UR24, UR28 ;  /* 0x00000018241c72a5 */ /* 0x000fe4000f82001c */
[----:B------:R-:W-:Y:S02]  /*fdb0*/  UIMAD.WIDE.U32 UR30, UR36, UR25, URZ ;  /* 0x00000019241e72a5 */ /* 0x000fe4000f8e003f */
[----:B------:R-:W-:-:S02]  /*fdc0*/  UIADD3 UR32, UP2, UR32, UR29, URZ ;  /* 0x0000001d20207290 */ /* 0x000fc4000ff5e03f */
[----:B------:R-:W-:Y:S02]  /*fdd0*/  UIADD3.X UR30, UR31, URZ, URZ, UP1, !UPT ;  /* 0x0000003f1f1e7290 */ /* 0x000fe40008ffe43f */
[----:B------:R-:W-:Y:S02]  /*fde0*/  UIMAD.WIDE.U32 UR28, UR32, UR23, URZ ;  /* 0x00000017201c72a5 */ /* 0x000fe4000f8e003f */
[----:B------:R-:W-:Y:S02]  /*fdf0*/  UIADD3.X UR30, URZ, UR30, URZ, UP2, !UPT ;  /* 0x0000001e3f1e7290 */ /* 0x000fe400097fe43f */
[----:B------:R-:W-:Y:S02]  /*fe00*/  UIMAD UR29, UR32, UR34, UR29 ;  /* 0x00000022201d72a4 */ /* 0x000fe4000f8e021d */
[----:B------:R-:W-:Y:S02]  /*fe10*/  UIADD3 UR31, UP2, -UR28, UR24, URZ ;  /* 0x000000181c1f7290 */ /* 0x000fe4000ff5e13f */
[----:B------:R-:W-:-:S02]  /*fe20*/  UIMAD UR29, UR30, UR23, UR29 ;  /* 0x000000171e1d72a4 */ /* 0x000fc4000f8e021d */
[----:B------:R-:W-:Y:S02]  /*fe30*/  UISETP.GE.U32.AND UP1, UPT, UR31, UR23, UPT ;  /* 0x000000171f00728c */ /* 0x000fe4000bf26070 */
[----:B------:R-:W-:Y:S02]  /*fe40*/  UIADD3.X UR30, ~UR29, UR25, URZ, UP2, !UPT ;  /* 0x000000191d1e7290 */ /* 0x000fe400097fe53f */
[----:B------:R-:W-:Y:S02]  /*fe50*/  UIADD3 UR25, UP2, -UR23, UR31, URZ ;  /* 0x0000001f17197290 */ /* 0x000fe4000ff5e13f */
[----:B------:R-:W-:Y:S02]  /*fe60*/  UISETP.GE.U32.AND.EX UP1, UPT, UR30, UR34, UPT, UP1 ;  /* 0x000000221e00728c */ /* 0x000fe4000bf26110 */
[----:B------:R-:W-:Y:S02]  /*fe70*/  UIADD3 UR28, UR32, 0x1, URZ ;  /* 0x00000001201c7890 */ /* 0x000fe4000fffe03f */
[----:B------:R-:W-:-:S02]  /*fe80*/  UIADD3.X UR29, ~UR34, UR30, URZ, UP2, !UPT ;  /* 0x0000001e221d7290 */ /* 0x000fc400097fe53f */
[----:B------:R-:W-:Y:S02]  /*fe90*/  USEL UR25, UR25, UR31, UP1 ;  /* 0x0000001f19197287 */ /* 0x000fe40008800000 */
[----:B------:R-:W-:Y:S02]  /*fea0*/  USEL UR29, UR29, UR30, UP1 ;  /* 0x0000001e1d1d7287 */ /* 0x000fe40008800000 */
[----:B------:R-:W-:Y:S02]  /*feb0*/  USEL UR32, UR28, UR32, UP1 ;  /* 0x000000201c207287 */ /* 0x000fe40008800000 */
[----:B------:R-:W-:Y:S02]  /*fec0*/  UISETP.GE.U32.AND UP1, UPT, UR25, UR23, UPT ;  /* 0x000000171900728c */ /* 0x000fe4000bf26070 */
[----:B------:R-:W-:Y:S02]  /*fed0*/  UISETP.NE.U32.AND UP2, UPT, UR23, URZ, UPT ;  /* 0x0000003f1700728c */ /* 0x000fe4000bf45070 */
[----:B------:R-:W-:-:S02]  /*fee0*/  UIADD3 UR25, UR32, 0x1, URZ ;  /* 0x0000000120197890 */ /* 0x000fc4000fffe03f */
[----:B------:R-:W-:Y:S02]  /*fef0*/  UISETP.GE.U32.AND.EX UP1, UPT, UR29, UR34, UPT, UP1 ;  /* 0x000000221d00728c */ /* 0x000fe4000bf26110 */
[----:B------:R-:W-:Y:S02]  /*ff00*/  UISETP.NE.AND.EX UP2, UPT, UR34, URZ, UPT, UP2 ;  /* 0x0000003f2200728c */ /* 0x000fe4000bf45320 */
[----:B------:R-:W-:-:S04]  /*ff10*/  USEL UR25, UR25, UR32, UP1 ;  /* 0x0000002019197287 */ /* 0x000fc80008800000 */
[----:B------:R-:W-:Y:S01]  /*ff20*/  USEL UR28, UR25, 0xffffffff, UP2 ;  /* 0xffffffff191c7887 */ /* 0x000fe20009000000 */
[----:B------:R-:W-:Y:S11]  /*ff30*/  RET.REL.NODEC R2 `(_ZN7cutlass13device_kernelINS_4gemm6kernel13GemmUniversalINS1_17GroupProblemShapeIN4cute5tupleIJiiiEEEEENS1_10collective13CollectiveMmaINS1_39MainloopSm90ArrayTmaGmmaWarpSpecializedILi6ENS6_IJNS5_1CILi1EEESD_SD_EEENS1_40KernelPtrArrayTmaWarpSpecializedPingpongEEENS6_IJNSC_ILi128EEESH_NSC_ILi64EEEEEENS_6half_tEPNS6_IJlSD_NSC_ILi0EEEEEESK_SN_NS5_8TiledMMAINS5_8MMA_AtomIJNS5_4SM904GMMA26MMA_64x128x16_F32F16F16_SSILNSR_5MajorE0ELST_0ELNSR_7ScaleInE1ELSU_1EEEEEENS5_6LayoutISE_NS6_IJSL_SL_SL_EEEEENS6_IJNS5_10UnderscoreES10_S10_EEEEENS5_13SM90_TMA_LOADENS5_14ComposedLayoutINS5_7SwizzleILi3ELi4ELi3EEENS5_18smem_ptr_flag_bitsILi16EEENSX_INS6_IJNSC_ILi8EEESI_EEENS6_IJSI_SD_EEEEEEEvNS5_8identityES13_S1D_vS1E_EENS_8epilogue10collective18CollectiveEpilogueINS1G_30Sm90PtrArrayTmaWarpSpecializedILi4ELi2ELi16ELb1ELb0ELi2EEEJSJ_NS6_IJSI_NSC_ILi32EEEEEESK_PNS6_IJSD_lSL_EEESK_S1O_NS1G_6fusion15FusionCallbacksIS1K_NS1P_17LinearCombinationISK_fSK_fLNS_15FloatRoundStyleE2EEESJ_S1M_JEEES13_NS14_IS16_S18_NSX_INS6_IJSI_S19_EEENS6_IJSD_SI_EEEEEEENS5_17SM75_U16x8_LDSM_TENS5_14SM90_TMA_STOREES1Y_NS5_17SM90_U16x8_STSM_TENS5_9Copy_AtomIJNS5_17SM90_U32x4_STSM_NESK_EEEvEEEvvEEEEvNT_6ParamsE) ;  /* 0xffffff0002307950 */ /* 0x000ff60003c3ffff */
.L_x_328:
[----:B------:R-:W-:-:S00]  /*ff40*/  BRA `(.L_x_328) ;  /* 0xfffffffc00fc7947 */ /* 0x000fc0000383ffff */
[----:B------:R-:W-:-:S00]  /*ff50*/  NOP ;  /* 0x0000000000007918 */ /* 0x000fc00000000000 */
        /* <DEDUP_REMOVED lines=10> */
.L_x_329:


//--------------------- .nv.global.init           --------------------------
	.section	.nv.global.init,"aw",@progbits
.nv.global.init:
	.type		$str$24,@object
	.size		$str$24,($str$25 - $str$24)
$str$24:
        /*0000*/ 	.byte	0x28, 0x61, 0x64, 0x64, 0x72, 0x65, 0x73, 0x73, 0x20, 0x26, 0x20, 0x6d, 0x61, 0x73, 0x6b, 0x29
        /*0010*/ 	.byte	0x20, 0x3d, 0x3d, 0x20, 0x30, 0x00
	.type		$str$25,@object
	.size		$str$25,(__unnamed_1 - $str$25)
$str$25:
        /*0016*/ 	.byte	0x2f, 0x74, 0x6d, 0x70, 0x2f, 0x63, 0x75, 0x74, 0x6c, 0x61, 0x73, 0x73, 0x5f, 0x73, 0x77, 0x65
        /*0026*/ 	.byte	0x65, 0x70, 0x5f, 0x73, 0x72, 0x63, 0x2f, 0x69, 0x6e, 0x63, 0x6c, 0x75, 0x64, 0x65, 0x2f, 0x63
        /*0036*/ 	.byte	0x75, 0x74, 0x65, 0x2f, 0x70, 0x6f, 0x69, 0x6e, 0x74, 0x65, 0x72, 0x5f, 0x66, 0x6c, 0x61, 0x67
        /*0046*/ 	.byte	0x67, 0x65, 0x64, 0x2e, 0x68, 0x70, 0x70, 0x00
	.type		__unnamed_1,@object
	.size		__unnamed_1,(.L_0 - __unnamed_1)
__unnamed_1:
        /*004e*/ 	.byte	0x61, 0x75, 0x74, 0x6f, 0x20, 0x63, 0x75, 0x74, 0x65, 0x3a, 0x3a, 0x61, 0x73, 0x5f, 0x70, 0x6f
        /* <DEDUP_REMOVED lines=27> */
        /*020e*/ 	.byte	0x3e, 0x3e, 0x3e, 0x3e, 0x3e, 0x5d, 0x00
.L_0:


//--------------------- .nv.shared._ZN7cutlass13device_kernelINS_4gemm6kernel13GemmUniversalINS1_17GroupProblemShapeIN4cute5tupleIJiiiEEEEENS1_10collective13CollectiveMmaINS1_39MainloopSm90ArrayTmaGmmaWarpSpecializedILi6ENS6_IJNS5_1CILi1EEESD_SD_EEENS1_40KernelPtrArrayTmaWarpSpecializedPingpongEEENS6_IJNSC_ILi128EEESH_NSC_ILi64EEEEEENS_6half_tEPNS6_IJlSD_NSC_ILi0EEEEEESK_SN_NS5_8TiledMMAINS5_8MMA_AtomIJNS5_4SM904GMMA26MMA_64x128x16_F32F16F16_SSILNSR_5MajorE0ELST_0ELNSR_7ScaleInE1ELSU_1EEEEEENS5_6LayoutISE_NS6_IJSL_SL_SL_EEEEENS6_IJNS5_10UnderscoreES10_S10_EEEEENS5_13SM90_TMA_LOADENS5_14ComposedLayoutINS5_7SwizzleILi3ELi4ELi3EEENS5_18smem_ptr_flag_bitsILi16EEENSX_INS6_IJNSC_ILi8EEESI_EEENS6_IJSI_SD_EEEEEEEvNS5_8identityES13_S1D_vS1E_EENS_8epilogue10collective18CollectiveEpilogueINS1G_30Sm90PtrArrayTmaWarpSpecializedILi4ELi2ELi16ELb1ELb0ELi2EEEJSJ_NS6_IJSI_NSC_ILi32EEEEEESK_PNS6_IJSD_lSL_EEESK_S1O_NS1G_6fusion15FusionCallbacksIS1K_NS1P_17LinearCombinationISK_fSK_fLNS_15FloatRoundStyleE2EEESJ_S1M_JEEES13_NS14_IS16_S18_NSX_INS6_IJSI_S19_EEENS6_IJSD_SI_EEEEEEENS5_17SM75_U16x8_LDSM_TENS5_14SM90_TMA_STOREES1Y_NS5_17SM90_U16x8_STSM_TENS5_9Copy_AtomIJNS5_17SM90_U32x4_STSM_NESK_EEEvEEEvvEEEEvNT_6ParamsE --------------------------
	.section	.nv.shared._ZN7cutlass13device_kernelINS_4gemm6kernel13GemmUniversalINS1_17GroupProblemShapeIN4cute5tupleIJiiiEEEEENS1_10collective13CollectiveMmaINS1_39MainloopSm90ArrayTmaGmmaWarpSpecializedILi6ENS6_IJNS5_1CILi1EEESD_SD_EEENS1_40KernelPtrArrayTmaWarpSpecializedPingpongEEENS6_IJNSC_ILi128EEESH_NSC_ILi64EEEEEENS_6half_tEPNS6_IJlSD_NSC_ILi0EEEEEESK_SN_NS5_8TiledMMAINS5_8MMA_AtomIJNS5_4SM904GMMA26MMA_64x128x16_F32F16F16_SSILNSR_5MajorE0ELST_0ELNSR_7ScaleInE1ELSU_1EEEEEENS5_6LayoutISE_NS6_IJSL_SL_SL_EEEEENS6_IJNS5_10UnderscoreES10_S10_EEEEENS5_13SM90_TMA_LOADENS5_14ComposedLayoutINS5_7SwizzleILi3ELi4ELi3EEENS5_18smem_ptr_flag_bitsILi16EEENSX_INS6_IJNSC_ILi8EEESI_EEENS6_IJSI_SD_EEEEEEEvNS5_8identityES13_S1D_vS1E_EENS_8epilogue10collective18CollectiveEpilogueINS1G_30Sm90PtrArrayTmaWarpSpecializedILi4ELi2ELi16ELb1ELb0ELi2EEEJSJ_NS6_IJSI_NSC_ILi32EEEEEESK_PNS6_IJSD_lSL_EEESK_S1O_NS1G_6fusion15FusionCallbacksIS1K_NS1P_17LinearCombinationISK_fSK_fLNS_15FloatRoundStyleE2EEESJ_S1M_JEEES13_NS14_IS16_S18_NSX_INS6_IJSI_S19_EEENS6_IJSD_SI_EEEEEEENS5_17SM75_U16x8_LDSM_TENS5_14SM90_TMA_STOREES1Y_NS5_17SM90_U16x8_STSM_TENS5_9Copy_AtomIJNS5_17SM90_U32x4_STSM_NESK_EEEvEEEvvEEEEvNT_6ParamsE,"aw",@nobits
	.sectionflags	@""
	.align	16
	.zero		1024


//--------------------- .nv.shared.reserved.0     --------------------------
	.section	.nv.shared.reserved.0,"aw",@nobits
	.weak		__nv_reservedSMEM_offset_0_alias
	.size		__nv_reservedSMEM_offset_0_alias, 0, 0
	.other		__nv_reservedSMEM_offset_0_alias,@"STO_CUDA_RESERVED_SHARED STV_DEFAULT"
__nv_reservedSMEM_offset_0_alias:
	.zero		0


//--------------------- .nv.global                --------------------------
	.section	.nv.global,"aw",@nobits
.nv.global:
	.type		_ZN39_INTERNAL_67899290_4_k_cu_3db3f84c_27884cute1_E,@object
	.size		_ZN39_INTERNAL_67899290_4_k_cu_3db3f84c_27884cute1_E,(_ZN39_INTERNAL_67899290_4_k_cu_3db3f84c_27884cuda3std3__45__cpo6cbeginE - _ZN39_INTERNAL_67899290_4_k_cu_3db3f84c_27884cute1_E)
_ZN39_INTERNAL_67899290_4_k_cu_3db3f84c_27884cute1_E:
	.zero		1
	.type		_ZN39_INTERNAL_67899290_4_k_cu_3db3f84c_27884cuda3std3__45__cpo6cbeginE,@object
	.size		_ZN39_INTERNAL_67899290_4_k_cu_3db3f84c_27884cuda3std3__45__cpo6cbeginE,(_ZN39_INTERNAL_67899290_4_k_cu_3db3f84c_27884cuda3std3__48in_placeE - _ZN39_INTERNAL_67899290_4_k_cu_3db3f84c_27884cuda3std3__45__cpo6cbeginE)
_ZN39_INTERNAL_67899290_4_k_cu_3db3f84c_27884cuda3std3__45__cpo6cbeginE:
	.zero		1
	.type		_ZN39_INTERNAL_67899290_4_k_cu_3db3f84c_27884cuda3std3__48in_placeE,@object
	.size		_ZN39_INTERNAL_67899290_4_k_cu_3db3f84c_27884cuda3std3__48in_placeE,(_ZN39_INTERNAL_67899290_4_k_cu_3db3f84c_27884cuda3std6ranges3__45__cpo9iter_moveE - _ZN39_INTERNAL_67899290_4_k_cu_3db3f84c_27884cuda3std3__48in_placeE)
_ZN39_INTERNAL_67899290_4_k_cu_3db3f84c_27884cuda3std3__48in_placeE:
	.zero		1
	.type		_ZN39_INTERNAL_67899290_4_k_cu_3db3f84c_27884cuda3std6ranges3__45__cpo9iter_moveE,@object
	.size		_ZN39_INTERNAL_67899290_4_k_cu_3db3f84c_27884cuda3std6ranges3__45__cpo9iter_moveE,(_ZN39_INTERNAL_67899290_4_k_cu_3db3f84c_27884cuda3std3__45__cpo5beginE - _ZN39_INTERNAL_67899290_4_k_cu_3db3f84c_27884cuda3std6ranges3__45__cpo9iter_moveE)
_ZN39_INTERNAL_67899290_4_k_cu_3db3f84c_27884cuda3std6ranges3__45__cpo9iter_moveE:
	.zero		1
	.type		_ZN39_INTERNAL_67899290_4_k_cu_3db3f84c_27884cuda3std3__45__cpo5beginE,@object
	.size		_ZN39_INTERNAL_67899290_4_k_cu_3db3f84c_27884cuda3std3__45__cpo5beginE,(_ZN39_INTERNAL_67899290_4_k_cu_3db3f84c_27884cuda3std3__441_GLOBAL__N__67899290_4_k_cu_3db3f84c_27886ignoreE - _ZN39_INTERNAL_67899290_4_k_cu_3db3f84c_27884cuda3std3__45__cpo5beginE)
_ZN39_INTERNAL_67899290_4_k_cu_3db3f84c_27884cuda3std3__45__cpo5beginE:
	.zero		1
	.type		_ZN39_INTERNAL_67899290_4_k_cu_3db3f84c_27884cuda3std3__441_GLOBAL__N__67899290_4_k_cu_3db3f84c_27886ignoreE,@object
	.size		_ZN39_INTERNAL_67899290_4_k_cu_3db3f84c_27884cuda3std3__441_GLOBAL__N__67899290_4_k_cu_3db3f84c_27886ignoreE,(_ZN39_INTERNAL_67899290_4_k_cu_3db3f84c_27884cute7productE - _ZN39_INTERNAL_67899290_4_k_cu_3db3f84c_27884cuda3std3__441_GLOBAL__N__67899290_4_k_cu_3db3f84c_27886ignoreE)
_ZN39_INTERNAL_67899290_4_k_cu_3db3f84c_27884cuda3std3__441_GLOBAL__N__67899290_4_k_cu_3db3f84c_27886ignoreE:
	.zero		1
	.type		_ZN39_INTERNAL_67899290_4_k_cu_3db3f84c_27884cute7productE,@object
	.size		_ZN39_INTERNAL_67899290_4_k_cu_3db3f84c_27884cute7productE,(_ZN39_INTERNAL_67899290_4_k_cu_3db3f84c_27884cuda3std3__45__cpo3endE - _ZN39_INTERNAL_67899290_4_k_cu_3db3f84c_27884cute7productE)
_ZN39_INTERNAL_67899290_4_k_cu_3db3f84c_27884cute7productE:
	.zero		1
	.type		_ZN39_INTERNAL_67899290_4_k_cu_3db3f84c_27884cuda3std3__45__cpo3endE,@object
	.size		_ZN39_INTERNAL_67899290_4_k_cu_3db3f84c_27884cuda3std3__45__cpo3endE,(_ZN39_INTERNAL_67899290_4_k_cu_3db3f84c_27884cuda3std3__419piecewise_constructE - _ZN39_INTERNAL_67899290_4_k_cu_3db3f84c_27884cuda3std3__45__cpo3endE)
_ZN39_INTERNAL_67899290_4_k_cu_3db3f84c_27884cuda3std3__45__cpo3endE:
	.zero		1
	.type		_ZN39_INTERNAL_67899290_4_k_cu_3db3f84c_27884cuda3std3__419piecewise_constructE,@object
	.size		_ZN39_INTERNAL_67899290_4_k_cu_3db3f84c_27884cuda3std3__419piecewise_constructE,(_ZN39_INTERNAL_67899290_4_k_cu_3db3f84c_27884cuda3std3__45__cpo4cendE - _ZN39_INTERNAL_67899290_4_k_cu_3db3f84c_27884cuda3std3__419piecewise_constructE)
_ZN39_INTERNAL_67899290_4_k_cu_3db3f84c_27884cuda3std3__419piecewise_constructE:
	.zero		1
	.type		_ZN39_INTERNAL_67899290_4_k_cu_3db3f84c_27884cuda3std3__45__cpo4cendE,@object
	.size		_ZN39_INTERNAL_67899290_4_k_cu_3db3f84c_27884cuda3std3__45__cpo4cendE,(_ZN39_INTERNAL_67899290_4_k_cu_3db3f84c_27884cuda3std6ranges3__45__cpo4swapE - _ZN39_INTERNAL_67899290_4_k_cu_3db3f84c_27884cuda3std3__45__cpo4cendE)
_ZN39_INTERNAL_67899290_4_k_cu_3db3f84c_27884cuda3std3__45__cpo4cendE:
	.zero		1
	.type		_ZN39_INTERNAL_67899290_4_k_cu_3db3f84c_27884cuda3std6ranges3__45__cpo4swapE,@object
	.size		_ZN39_INTERNAL_67899290_4_k_cu_3db3f84c_27884cuda3std6ranges3__45__cpo4swapE,(.L_8 - _ZN39_INTERNAL_67899290_4_k_cu_3db3f84c_27884cuda3std6ranges3__45__cpo4swapE)
_ZN39_INTERNAL_67899290_4_k_cu_3db3f84c_27884cuda3std6ranges3__45__cpo4swapE:
	.zero		1
.L_8:


//--------------------- .nv.constant0._ZN7cutlass13device_kernelINS_4gemm6kernel13GemmUniversalINS1_17GroupProblemShapeIN4cute5tupleIJiiiEEEEENS1_10collective13CollectiveMmaINS1_39MainloopSm90ArrayTmaGmmaWarpSpecializedILi6ENS6_IJNS5_1CILi1EEESD_SD_EEENS1_40KernelPtrArrayTmaWarpSpecializedPingpongEEENS6_IJNSC_ILi128EEESH_NSC_ILi64EEEEEENS_6half_tEPNS6_IJlSD_NSC_ILi0EEEEEESK_SN_NS5_8TiledMMAINS5_8MMA_AtomIJNS5_4SM904GMMA26MMA_64x128x16_F32F16F16_SSILNSR_5MajorE0ELST_0ELNSR_7ScaleInE1ELSU_1EEEEEENS5_6LayoutISE_NS6_IJSL_SL_SL_EEEEENS6_IJNS5_10UnderscoreES10_S10_EEEEENS5_13SM90_TMA_LOADENS5_14ComposedLayoutINS5_7SwizzleILi3ELi4ELi3EEENS5_18smem_ptr_flag_bitsILi16EEENSX_INS6_IJNSC_ILi8EEESI_EEENS6_IJSI_SD_EEEEEEEvNS5_8identityES13_S1D_vS1E_EENS_8epilogue10collective18CollectiveEpilogueINS1G_30Sm90PtrArrayTmaWarpSpecializedILi4ELi2ELi16ELb1ELb0ELi2EEEJSJ_NS6_IJSI_NSC_ILi32EEEEEESK_PNS6_IJSD_lSL_EEESK_S1O_NS1G_6fusion15FusionCallbacksIS1K_NS1P_17LinearCombinationISK_fSK_fLNS_15FloatRoundStyleE2EEESJ_S1M_JEEES13_NS14_IS16_S18_NSX_INS6_IJSI_S19_EEENS6_IJSD_SI_EEEEEEENS5_17SM75_U16x8_LDSM_TENS5_14SM90_TMA_STOREES1Y_NS5_17SM90_U16x8_STSM_TENS5_9Copy_AtomIJNS5_17SM90_U32x4_STSM_NESK_EEEvEEEvvEEEEvNT_6ParamsE --------------------------
	.section	.nv.constant0._ZN7cutlass13device_kernelINS_4gemm6kernel13GemmUniversalINS1_17GroupProblemShapeIN4cute5tupleIJiiiEEEEENS1_10collective13CollectiveMmaINS1_39MainloopSm90ArrayTmaGmmaWarpSpecializedILi6ENS6_IJNS5_1CILi1EEESD_SD_EEENS1_40KernelPtrArrayTmaWarpSpecializedPingpongEEENS6_IJNSC_ILi128EEESH_NSC_ILi64EEEEEENS_6half_tEPNS6_IJlSD_NSC_ILi0EEEEEESK_SN_NS5_8TiledMMAINS5_8MMA_AtomIJNS5_4SM904GMMA26MMA_64x128x16_F32F16F16_SSILNSR_5MajorE0ELST_0ELNSR_7ScaleInE1ELSU_1EEEEEENS5_6LayoutISE_NS6_IJSL_SL_SL_EEEEENS6_IJNS5_10UnderscoreES10_S10_EEEEENS5_13SM90_TMA_LOADENS5_14ComposedLayoutINS5_7SwizzleILi3ELi4ELi3EEENS5_18smem_ptr_flag_bitsILi16EEENSX_INS6_IJNSC_ILi8EEESI_EEENS6_IJSI_SD_EEEEEEEvNS5_8identityES13_S1D_vS1E_EENS_8epilogue10collective18CollectiveEpilogueINS1G_30Sm90PtrArrayTmaWarpSpecializedILi4ELi2ELi16ELb1ELb0ELi2EEEJSJ_NS6_IJSI_NSC_ILi32EEEEEESK_PNS6_IJSD_lSL_EEESK_S1O_NS1G_6fusion15FusionCallbacksIS1K_NS1P_17LinearCombinationISK_fSK_fLNS_15FloatRoundStyleE2EEESJ_S1M_JEEES13_NS14_IS16_S18_NSX_INS6_IJSI_S19_EEENS6_IJSD_SI_EEEEEEENS5_17SM75_U16x8_LDSM_TENS5_14SM90_TMA_STOREES1Y_NS5_17SM90_U16x8_STSM_TENS5_9Copy_AtomIJNS5_17SM90_U32x4_STSM_NESK_EEEvEEEvvEEEEvNT_6ParamsE,"a",@progbits
	.sectionflags	@""
	.align	4
.nv.constant0._ZN7cutlass13device_kernelINS_4gemm6kernel13GemmUniversalINS1_17GroupProblemShapeIN4cute5tupleIJiiiEEEEENS1_10collective13CollectiveMmaINS1_39MainloopSm90ArrayTmaGmmaWarpSpecializedILi6ENS6_IJNS5_1CILi1EEESD_SD_EEENS1_40KernelPtrArrayTmaWarpSpecializedPingpongEEENS6_IJNSC_ILi128EEESH_NSC_ILi64EEEEEENS_6half_tEPNS6_IJlSD_NSC_ILi0EEEEEESK_SN_NS5_8TiledMMAINS5_8MMA_AtomIJNS5_4SM904GMMA26MMA_64x128x16_F32F16F16_SSILNSR_5MajorE0ELST_0ELNSR_7ScaleInE1ELSU_1EEEEEENS5_6LayoutISE_NS6_IJSL_SL_SL_EEEEENS6_IJNS5_10UnderscoreES10_S10_EEEEENS5_13SM90_TMA_LOADENS5_14ComposedLayoutINS5_7SwizzleILi3ELi4ELi3EEENS5_18smem_ptr_flag_bitsILi16EEENSX_INS6_IJNSC_ILi8EEESI_EEENS6_IJSI_SD_EEEEEEEvNS5_8identityES13_S1D_vS1E_EENS_8epilogue10collective18CollectiveEpilogueINS1G_30Sm90PtrArrayTmaWarpSpecializedILi4ELi2ELi16ELb1ELb0ELi2EEEJSJ_NS6_IJSI_NSC_ILi32EEEEEESK_PNS6_IJSD_lSL_EEESK_S1O_NS1G_6fusion15FusionCallbacksIS1K_NS1P_17LinearCombinationISK_fSK_fLNS_15FloatRoundStyleE2EEESJ_S1M_JEEES13_NS14_IS16_S18_NSX_INS6_IJSI_S19_EEENS6_IJSD_SI_EEEEEEENS5_17SM75_U16x8_LDSM_TENS5_14SM90_TMA_STOREES1Y_NS5_17SM90_U16x8_STSM_TENS5_9Copy_AtomIJNS5_17SM90_U32x4_STSM_NESK_EEEvEEEvvEEEEvNT_6ParamsE:
	.zero		2432


//--------------------- SYMBOLS --------------------------

	.type		.nv.reservedSmem.offset0,@object
	.size		.nv.reservedSmem.offset0,0x4
	.type		__assertfail,@function
